def attn_fwd(
    Q,
    K,
    V,
    Out,
    Lse,
    sm_scale,
    stride_qz,
    stride_qh,
    stride_qm,
    stride_qk,
    stride_kz,
    stride_kh,
    stride_kn,
    stride_kk,
    stride_vz,
    stride_vh,
    stride_vn,
    stride_vk,
    stride_oz,
    stride_oh,
    stride_om,
    stride_ok,
    seqlen_q,
    seqlen_k,
    BLOCK_M: tl.constexpr,
    BLOCK_N: tl.constexpr,
    HEAD_DIM: tl.constexpr,
    CAUSAL: tl.constexpr,
):
    start_m = tl.program_id(0)
    off_hz = tl.program_id(1)
    q_off = off_hz * stride_qh
    k_off = off_hz * stride_kh
    v_off = off_hz * stride_vh
    offs_m = start_m * BLOCK_M + tl.arange(0, BLOCK_M)
    offs_d = tl.arange(0, HEAD_DIM)
    offs_n = tl.arange(0, BLOCK_N)
    q_ptrs = Q + q_off + offs_m[:, None] * stride_qm + offs_d[None, :] * stride_qk
    k_ptrs = K + k_off + offs_d[:, None] * stride_kk + offs_n[None, :] * stride_kn
    v_ptrs = V + v_off + offs_n[:, None] * stride_vn + offs_d[None, :] * stride_vk
    m_i = tl.full([BLOCK_M], float("-inf"), dtype=tl.float32)
    l_i = tl.zeros([BLOCK_M], dtype=tl.float32) + 1.0
    acc = tl.zeros([BLOCK_M, HEAD_DIM], dtype=tl.float32)
    q = tl.load(q_ptrs)
    acc, l_i, m_i = _attn_fwd_inner(
        acc,
        l_i,
        m_i,
        q,
        k_ptrs,
        v_ptrs,
        sm_scale,
        stride_kn,
        stride_vn,
        start_m,
        seqlen_k,
        BLOCK_M,
        BLOCK_N,
        HEAD_DIM,
        CAUSAL,
    )
    acc = acc / l_i[:, None]
    lse = m_i + tl.math.log2(l_i) / 1.4426950408889634
    o_ptrs = (
        Out
        + off_hz * stride_oh
        + offs_m[:, None] * stride_om
        + offs_d[None, :] * stride_ok
    )
    tl.store(o_ptrs, acc.to(Out.dtype.element_ty))
    tl.store(Lse + off_hz * seqlen_q + offs_m, lse)

# config = {"BLOCK_M": 128, "BLOCK_N": 32, "HEAD_DIM": 256, "arch": "sm_80", "causal": false, "dtype": "fp16", "num_stages": 2, "num_warps": 4}
# arch = sm_80


// ===== COMPILED SASS (sm_80) =====

	.target	sm_80

	.elftype	@"ET_EXEC"


//--------------------- .note.nv.tkinfo           --------------------------
	.section	.note.nv.tkinfo,"",@"SHT_NOTE"
	.sectionflags	@"SHF_NOTE_NV_TKINFO"
	.tkinfo
        /*0018*/ 	.word	0x00000002
        /*0030*/ 	.string	""
        /*0030*/ 	.string	"ptxas"
        /*0030*/ 	.string	"Cuda compilation tools, release 13.0, V13.0.88"
        /*0030*/ 	.string	"Build cuda_13.0.r13.0/compiler.36424714_0"
        /*0030*/ 	.string	"-v  -suppress-debug-info  -lineinfo  -arch sm_80 "



//--------------------- .note.nv.cuinfo           --------------------------
	.section	.note.nv.cuinfo,"",@"SHT_NOTE"
	.sectionflags	@"SHF_NOTE_NV_CUINFO"
        /*0018*/ 	.short	0x0002
        /*001a*/ 	.short	0x0050
        /*001c*/ 	.short	0x0082
	.zero		2


//--------------------- .nv.info                  --------------------------
	.section	.nv.info,"",@"SHT_CUDA_INFO"
	.align	4


	//----- nvinfo : EIATTR_REGCOUNT
	.align		4
        /*0000*/ 	.byte	0x04, 0x2f
        /*0002*/ 	.short	(.L_2 - .L_1)
	.align		4
.L_1:
        /*0004*/ 	.word	index@(attn_fwd)
        /*0008*/ 	.word	0x00000020


	//----- nvinfo : EIATTR_FRAME_SIZE
	.align		4
.L_2:
        /*000c*/ 	.byte	0x04, 0x11
        /*000e*/ 	.short	(.L_4 - .L_3)
	.align		4
.L_3:
        /*0010*/ 	.word	index@(attn_fwd)
        /*0014*/ 	.word	0x00001f08


	//----- nvinfo : EIATTR_MIN_STACK_SIZE
	.align		4
.L_4:
        /*0018*/ 	.byte	0x04, 0x12
        /*001a*/ 	.short	(.L_6 - .L_5)
	.align		4
.L_5:
        /*001c*/ 	.word	index@(attn_fwd)
        /*0020*/ 	.word	0x00001f08
.L_6:


//--------------------- .nv.info.attn_fwd         --------------------------
	.section	.nv.info.attn_fwd,"",@"SHT_CUDA_INFO"
	.sectionflags	@""
	.align	4


	//----- nvinfo : EIATTR_CUDA_API_VERSION
	.align		4
        /*0000*/ 	.byte	0x04, 0x37
        /*0002*/ 	.short	(.L_8 - .L_7)
.L_7:
        /*0004*/ 	.word	0x00000082


	//----- nvinfo : EIATTR_SW2861232_WAR
	.align		4
.L_8:
        /*0008*/ 	.byte	0x01, 0x35
	.zero		2


	//----- nvinfo : EIATTR_PARAM_CBANK
	.align		4
        /*000c*/ 	.byte	0x04, 0x0a
        /*000e*/ 	.short	(.L_10 - .L_9)
	.align		4
.L_9:
        /*0010*/ 	.word	index@(.nv.constant0.attn_fwd)
        /*0014*/ 	.short	0x0160
        /*0016*/ 	.short	0x0088


	//----- nvinfo : EIATTR_CBANK_PARAM_SIZE
	.align		4
.L_10:
        /*0018*/ 	.byte	0x03, 0x19
        /*001a*/ 	.short	0x0088


	//----- nvinfo : EIATTR_KPARAM_INFO
	.align		4
        /*001c*/ 	.byte	0x04, 0x17
        /*001e*/ 	.short	(.L_12 - .L_11)
.L_11:
        /*0020*/ 	.word	0x00000000
        /*0024*/ 	.short	0x0019
        /*0026*/ 	.short	0x0080
        /*0028*/ 	.byte	0x00, 0xf4, 0x21, 0x00


	//----- nvinfo : EIATTR_KPARAM_INFO
	.align		4
.L_12:
        /*002c*/ 	.byte	0x04, 0x17
        /*002e*/ 	.short	(.L_14 - .L_13)
.L_13:
        /*0030*/ 	.word	0x00000000
        /*0034*/ 	.short	0x0018
        /*0036*/ 	.short	0x0078
        /*0038*/ 	.byte	0x00, 0xf4, 0x21, 0x00


	//----- nvinfo : EIATTR_KPARAM_INFO
	.align		4
.L_14:
        /*003c*/ 	.byte	0x04, 0x17
        /*003e*/ 	.short	(.L_16 - .L_15)
.L_15:
        /*0040*/ 	.word	0x00000000
        /*0044*/ 	.short	0x0017
        /*0046*/ 	.short	0x0070
        /*0048*/ 	.byte	0x00, 0xf0, 0x11, 0x00


	//----- nvinfo : EIATTR_KPARAM_INFO
	.align		4
.L_16:
        /*004c*/ 	.byte	0x04, 0x17
        /*004e*/ 	.short	(.L_18 - .L_17)
.L_17:
        /*0050*/ 	.word	0x00000000
        /*0054*/ 	.short	0x0016
        /*0056*/ 	.short	0x006c
        /*0058*/ 	.byte	0x00, 0xf0, 0x11, 0x00


	//----- nvinfo : EIATTR_KPARAM_INFO
	.align		4
.L_18:
        /*005c*/ 	.byte	0x04, 0x17
        /*005e*/ 	.short	(.L_20 - .L_19)
.L_19:
        /*0060*/ 	.word	0x00000000
        /*0064*/ 	.short	0x0015
        /*0066*/ 	.short	0x0068
        /*0068*/ 	.byte	0x00, 0xf0, 0x11, 0x00


	//----- nvinfo : EIATTR_KPARAM_INFO
	.align		4
.L_20:
        /*006c*/ 	.byte	0x04, 0x17
        /*006e*/ 	.short	(.L_22 - .L_21)
.L_21:
        /*0070*/ 	.word	0x00000000
        /*0074*/ 	.short	0x0014
        /*0076*/ 	.short	0x0064
        /*0078*/ 	.byte	0x00, 0xf0, 0x11, 0x00


	//----- nvinfo : EIATTR_KPARAM_INFO
	.align		4
.L_22:
        /*007c*/ 	.byte	0x04, 0x17
        /*007e*/ 	.short	(.L_24 - .L_23)
.L_23:
        /*0080*/ 	.word	0x00000000
        /*0084*/ 	.short	0x0013
        /*0086*/ 	.short	0x0060
        /*0088*/ 	.byte	0x00, 0xf0, 0x11, 0x00


	//----- nvinfo : EIATTR_KPARAM_INFO
	.align		4
.L_24:
        /*008c*/ 	.byte	0x04, 0x17
        /*008e*/ 	.short	(.L_26 - .L_25)
.L_25:
        /*0090*/ 	.word	0x00000000
        /*0094*/ 	.short	0x0012
        /*0096*/ 	.short	0x005c
        /*0098*/ 	.byte	0x00, 0xf0, 0x11, 0x00


	//----- nvinfo : EIATTR_KPARAM_INFO
	.align		4
.L_26:
        /*009c*/ 	.byte	0x04, 0x17
        /*009e*/ 	.short	(.L_28 - .L_27)
.L_27:
        /*00a0*/ 	.word	0x00000000
        /*00a4*/ 	.short	0x0011
        /*00a6*/ 	.short	0x0058
        /*00a8*/ 	.byte	0x00, 0xf0, 0x11, 0x00


	//----- nvinfo : EIATTR_KPARAM_INFO
	.align		4
.L_28:
        /*00ac*/ 	.byte	0x04, 0x17
        /*00ae*/ 	.short	(.L_30 - .L_29)
.L_29:
        /*00b0*/ 	.word	0x00000000
        /*00b4*/ 	.short	0x0010
        /*00b6*/ 	.short	0x0054
        /*00b8*/ 	.byte	0x00, 0xf0, 0x11, 0x00


	//----- nvinfo : EIATTR_KPARAM_INFO
	.align		4
.L_30:
        /*00bc*/ 	.byte	0x04, 0x17
        /*00be*/ 	.short	(.L_32 - .L_31)
.L_31:
        /*00c0*/ 	.word	0x00000000
        /*00c4*/ 	.short	0x000f
        /*00c6*/ 	.short	0x0050
        /*00c8*/ 	.byte	0x00, 0xf0, 0x11, 0x00


	//----- nvinfo : EIATTR_KPARAM_INFO
	.align		4
.L_32:
        /*00cc*/ 	.byte	0x04, 0x17
        /*00ce*/ 	.short	(.L_34 - .L_33)
.L_33:
        /*00d0*/ 	.word	0x00000000
        /*00d4*/ 	.short	0x000e
        /*00d6*/ 	.short	0x004c
        /*00d8*/ 	.byte	0x00, 0xf0, 0x11, 0x00


	//----- nvinfo : EIATTR_KPARAM_INFO
	.align		4
.L_34:
        /*00dc*/ 	.byte	0x04, 0x17
        /*00de*/ 	.short	(.L_36 - .L_35)
.L_35:
        /*00e0*/ 	.word	0x00000000
        /*00e4*/ 	.short	0x000d
        /*00e6*/ 	.short	0x0048
        /*00e8*/ 	.byte	0x00, 0xf0, 0x11, 0x00


	//----- nvinfo : EIATTR_KPARAM_INFO
	.align		4
.L_36:
        /*00ec*/ 	.byte	0x04, 0x17
        /*00ee*/ 	.short	(.L_38 - .L_37)
.L_37:
        /*00f0*/ 	.word	0x00000000
        /*00f4*/ 	.short	0x000c
        /*00f6*/ 	.short	0x0044
        /*00f8*/ 	.byte	0x00, 0xf0, 0x11, 0x00


	//----- nvinfo : EIATTR_KPARAM_INFO
	.align		4
.L_38:
        /*00fc*/ 	.byte	0x04, 0x17
        /*00fe*/ 	.short	(.L_40 - .L_39)
.L_39:
        /*0100*/ 	.word	0x00000000
        /*0104*/ 	.short	0x000b
        /*0106*/ 	.short	0x0040
        /*0108*/ 	.byte	0x00, 0xf0, 0x11, 0x00


	//----- nvinfo : EIATTR_KPARAM_INFO
	.align		4
.L_40:
        /*010c*/ 	.byte	0x04, 0x17
        /*010e*/ 	.short	(.L_42 - .L_41)
.L_41:
        /*0110*/ 	.word	0x00000000
        /*0114*/ 	.short	0x000a
        /*0116*/ 	.short	0x003c
        /*0118*/ 	.byte	0x00, 0xf0, 0x11, 0x00


	//----- nvinfo : EIATTR_KPARAM_INFO
	.align		4
.L_42:
        /*011c*/ 	.byte	0x04, 0x17
        /*011e*/ 	.short	(.L_44 - .L_43)
.L_43:
        /*0120*/ 	.word	0x00000000
        /*0124*/ 	.short	0x0009
        /*0126*/ 	.short	0x0038
        /*0128*/ 	.byte	0x00, 0xf0, 0x11, 0x00


	//----- nvinfo : EIATTR_KPARAM_INFO
	.align		4
.L_44:
        /*012c*/ 	.byte	0x04, 0x17
        /*012e*/ 	.short	(.L_46 - .L_45)
.L_45:
        /*0130*/ 	.word	0x00000000
        /*0134*/ 	.short	0x0008
        /*0136*/ 	.short	0x0034
        /*0138*/ 	.byte	0x00, 0xf0, 0x11, 0x00


	//----- nvinfo : EIATTR_KPARAM_INFO
	.align		4
.L_46:
        /*013c*/ 	.byte	0x04, 0x17
        /*013e*/ 	.short	(.L_48 - .L_47)
.L_47:
        /*0140*/ 	.word	0x00000000
        /*0144*/ 	.short	0x0007
        /*0146*/ 	.short	0x0030
        /*0148*/ 	.byte	0x00, 0xf0, 0x11, 0x00


	//----- nvinfo : EIATTR_KPARAM_INFO
	.align		4
.L_48:
        /*014c*/ 	.byte	0x04, 0x17
        /*014e*/ 	.short	(.L_50 - .L_49)
.L_49:
        /*0150*/ 	.word	0x00000000
        /*0154*/ 	.short	0x0006
        /*0156*/ 	.short	0x002c
        /*0158*/ 	.byte	0x00, 0xf0, 0x11, 0x00


	//----- nvinfo : EIATTR_KPARAM_INFO
	.align		4
.L_50:
        /*015c*/ 	.byte	0x04, 0x17
        /*015e*/ 	.short	(.L_52 - .L_51)
.L_51:
        /*0160*/ 	.word	0x00000000
        /*0164*/ 	.short	0x0005
        /*0166*/ 	.short	0x0028
        /*0168*/ 	.byte	0x00, 0xf0, 0x11, 0x00


	//----- nvinfo : EIATTR_KPARAM_INFO
	.align		4
.L_52:
        /*016c*/ 	.byte	0x04, 0x17
        /*016e*/ 	.short	(.L_54 - .L_53)
.L_53:
        /*0170*/ 	.word	0x00000000
        /*0174*/ 	.short	0x0004
        /*0176*/ 	.short	0x0020
        /*0178*/ 	.byte	0x00, 0xf4, 0x21, 0x00


	//----- nvinfo : EIATTR_KPARAM_INFO
	.align		4
.L_54:
        /*017c*/ 	.byte	0x04, 0x17
        /*017e*/ 	.short	(.L_56 - .L_55)
.L_55:
        /*0180*/ 	.word	0x00000000
        /*0184*/ 	.short	0x0003
        /*0186*/ 	.short	0x0018
        /*0188*/ 	.byte	0x00, 0xf4, 0x21, 0x00


	//----- nvinfo : EIATTR_KPARAM_INFO
	.align		4
.L_56:
        /*018c*/ 	.byte	0x04, 0x17
        /*018e*/ 	.short	(.L_58 - .L_57)
.L_57:
        /*0190*/ 	.word	0x00000000
        /*0194*/ 	.short	0x0002
        /*0196*/ 	.short	0x0010
        /*0198*/ 	.byte	0x00, 0xf4, 0x21, 0x00


	//----- nvinfo : EIATTR_KPARAM_INFO
	.align		4
.L_58:
        /*019c*/ 	.byte	0x04, 0x17
        /*019e*/ 	.short	(.L_60 - .L_59)
.L_59:
        /*01a0*/ 	.word	0x00000000
        /*01a4*/ 	.short	0x0001
        /*01a6*/ 	.short	0x0008
        /*01a8*/ 	.byte	0x00, 0xf4, 0x21, 0x00


	//----- nvinfo : EIATTR_KPARAM_INFO
	.align		4
.L_60:
        /*01ac*/ 	.byte	0x04, 0x17
        /*01ae*/ 	.short	(.L_62 - .L_61)
.L_61:
        /*01b0*/ 	.word	0x00000000
        /*01b4*/ 	.short	0x0000
        /*01b6*/ 	.short	0x0000
        /*01b8*/ 	.byte	0x00, 0xf4, 0x21, 0x00


	//----- nvinfo : EIATTR_MAXREG_COUNT
	.align		4
.L_62:
        /*01bc*/ 	.byte	0x03, 0x1b
        /*01be*/ 	.short	0x00ff


	//----- nvinfo : EIATTR_NUM_BARRIERS
	.align		4
        /*01c0*/ 	.byte	0x02, 0x4c
        /*01c2*/ 	.byte	0x01
	.zero		1


	//----- nvinfo : EIATTR_ANNOTATIONS
	.align		4
        /*01c4*/ 	.byte	0x04, 0x55
        /*01c6*/ 	.short	(.L_64 - .L_63)


	//   ....[0]....
.L_63:
        /*01c8*/ 	.word	0x00000001
        /*01cc*/ 	.byte	0xb0, 0x03, 0x00, 0x00, 0x01, 0x00, 0x00, 0x00, 0xc0, 0x03, 0x00, 0x00, 0x01, 0x00, 0x00, 0x00
        /* <DEDUP_REMOVED lines=3922> */
        /*f6fc*/ 	.byte	0x10, 0xd9, 0x03, 0x00, 0x01, 0x00, 0x00, 0x00, 0x90, 0xd9, 0x03, 0x00


	//----- nvinfo : EIATTR_MERCURY_ISA_VERSION
	.align		4
.L_64:
        /*f708*/ 	.byte	0x03, 0x5f
        /*f70a*/ 	.short	0x0000


	//----- nvinfo : EIATTR_COOP_GROUP_MASK_REGIDS
	.align		4
        /*f70c*/ 	.byte	0x04, 0x29
        /*f70e*/ 	.short	(.L_66 - .L_65)


	//   ....[0]....
.L_65:
        /*f710*/ 	.word	0xffffffff


	//   ....[1]....
        /*f714*/ 	.word	0xffffffff


	//   ....[2]....
        /*f718*/ 	.word	0xffffffff


	//   ....[3]....
        /*f71c*/ 	.word	0xffffffff


	//   ....[4]....
        /*f720*/ 	.word	0xffffffff


	//   ....[5]....
        /*f724*/ 	.word	0xffffffff


	//   ....[6]....
        /*f728*/ 	.word	0xffffffff


	//   ....[7]....
        /*f72c*/ 	.word	0xffffffff


	//   ....[8]....
        /*f730*/ 	.word	0xffffffff


	//   ....[9]....
        /*f734*/ 	.word	0xffffffff


	//   ....[10]....
        /*f738*/ 	.word	0xffffffff


	//   ....[11]....
        /*f73c*/ 	.word	0xffffffff


	//   ....[12]....
        /*f740*/ 	.word	0xffffffff


	//   ....[13]....
        /*f744*/ 	.word	0xffffffff


	//   ....[14]....
        /*f748*/ 	.word	0xffffffff


	//   ....[15]....
        /*f74c*/ 	.word	0xffffffff


	//   ....[16]....
        /*f750*/ 	.word	0xffffffff


	//   ....[17]....
        /*f754*/ 	.word	0xffffffff


	//   ....[18]....
        /*f758*/ 	.word	0xffffffff


	//   ....[19]....
        /*f75c*/ 	.word	0xffffffff


	//   ....[20]....
        /*f760*/ 	.word	0xffffffff


	//   ....[21]....
        /*f764*/ 	.word	0xffffffff


	//   ....[22]....
        /*f768*/ 	.word	0xffffffff


	//   ....[23]....
        /*f76c*/ 	.word	0xffffffff


	//   ....[24]....
        /*f770*/ 	.word	0xffffffff


	//   ....[25]....
        /*f774*/ 	.word	0xffffffff


	//   ....[26]....
        /*f778*/ 	.word	0xffffffff


	//   ....[27]....
        /*f77c*/ 	.word	0xffffffff


	//   ....[28]....
        /*f780*/ 	.word	0xffffffff


	//   ....[29]....
        /*f784*/ 	.word	0xffffffff


	//   ....[30]....
        /*f788*/ 	.word	0xffffffff


	//   ....[31]....
        /*f78c*/ 	.word	0xffffffff


	//   ....[32]....
        /*f790*/ 	.word	0xffffffff


	//   ....[33]....
        /*f794*/ 	.word	0xffffffff


	//   ....[34]....
        /*f798*/ 	.word	0xffffffff


	//   ....[35]....
        /*f79c*/ 	.word	0xffffffff


	//   ....[36]....
        /*f7a0*/ 	.word	0xffffffff


	//   ....[37]....
        /*f7a4*/ 	.word	0xffffffff


	//   ....[38]....
        /*f7a8*/ 	.word	0xffffffff


	//   ....[39]....
        /*f7ac*/ 	.word	0xffffffff


	//   ....[40]....
        /*f7b0*/ 	.word	0xffffffff


	//   ....[41]....
        /*f7b4*/ 	.word	0xffffffff


	//   ....[42]....
        /*f7b8*/ 	.word	0xffffffff


	//   ....[43]....
        /*f7bc*/ 	.word	0xffffffff


	//   ....[44]....
        /*f7c0*/ 	.word	0xffffffff


	//   ....[45]....
        /*f7c4*/ 	.word	0xffffffff


	//   ....[46]....
        /*f7c8*/ 	.word	0xffffffff


	//   ....[47]....
        /*f7cc*/ 	.word	0xffffffff


	//   ....[48]....
        /*f7d0*/ 	.word	0xffffffff


	//   ....[49]....
        /*f7d4*/ 	.word	0xffffffff


	//   ....[50]....
        /*f7d8*/ 	.word	0xffffffff


	//   ....[51]....
        /*f7dc*/ 	.word	0xffffffff


	//   ....[52]....
        /*f7e0*/ 	.word	0xffffffff


	//   ....[53]....
        /*f7e4*/ 	.word	0xffffffff


	//   ....[54]....
        /*f7e8*/ 	.word	0xffffffff


	//   ....[55]....
        /*f7ec*/ 	.word	0xffffffff


	//   ....[56]....
        /*f7f0*/ 	.word	0xffffffff


	//   ....[57]....
        /*f7f4*/ 	.word	0xffffffff


	//   ....[58]....
        /*f7f8*/ 	.word	0xffffffff


	//   ....[59]....
        /*f7fc*/ 	.word	0xffffffff


	//   ....[60]....
        /*f800*/ 	.word	0xffffffff


	//   ....[61]....
        /*f804*/ 	.word	0xffffffff


	//   ....[62]....
        /*f808*/ 	.word	0xffffffff


	//   ....[63]....
        /*f80c*/ 	.word	0xffffffff


	//   ....[64]....
        /*f810*/ 	.word	0xffffffff


	//   ....[65]....
        /*f814*/ 	.word	0xffffffff


	//   ....[66]....
        /*f818*/ 	.word	0xffffffff


	//   ....[67]....
        /*f81c*/ 	.word	0xffffffff


	//   ....[68]....
        /*f820*/ 	.word	0xffffffff


	//   ....[69]....
        /*f824*/ 	.word	0xffffffff


	//   ....[70]....
        /*f828*/ 	.word	0xffffffff


	//   ....[71]....
        /*f82c*/ 	.word	0xffffffff


	//   ....[72]....
        /*f830*/ 	.word	0xffffffff


	//   ....[73]....
        /*f834*/ 	.word	0xffffffff


	//   ....[74]....
        /*f838*/ 	.word	0xffffffff


	//   ....[75]....
        /*f83c*/ 	.word	0xffffffff


	//   ....[76]....
        /*f840*/ 	.word	0xffffffff


	//   ....[77]....
        /*f844*/ 	.word	0xffffffff


	//   ....[78]....
        /*f848*/ 	.word	0xffffffff


	//   ....[79]....
        /*f84c*/ 	.word	0xffffffff


	//   ....[80]....
        /*f850*/ 	.word	0xffffffff


	//   ....[81]....
        /*f854*/ 	.word	0xffffffff


	//   ....[82]....
        /*f858*/ 	.word	0xffffffff


	//   ....[83]....
        /*f85c*/ 	.word	0xffffffff


	//   ....[84]....
        /*f860*/ 	.word	0xffffffff


	//   ....[85]....
        /*f864*/ 	.word	0xffffffff


	//   ....[86]....
        /*f868*/ 	.word	0xffffffff


	//   ....[87]....
        /*f86c*/ 	.word	0xffffffff


	//   ....[88]....
        /*f870*/ 	.word	0xffffffff


	//   ....[89]....
        /*f874*/ 	.word	0xffffffff


	//   ....[90]....
        /*f878*/ 	.word	0xffffffff


	//   ....[91]....
        /*f87c*/ 	.word	0xffffffff


	//----- nvinfo : EIATTR_COOP_GROUP_INSTR_OFFSETS
	.align		4
.L_66:
        /*f880*/ 	.byte	0x04, 0x28
        /*f882*/ 	.short	(.L_68 - .L_67)


	//   ....[0]....
.L_67:
        /*f884*/ 	.word	0x000182d0


	//   ....[1]....
        /*f888*/ 	.word	0x00018320


	//   ....[2]....
        /*f88c*/ 	.word	0x00018330


	//   ....[3]....
        /*f890*/ 	.word	0x00018340


	//   ....[4]....
        /*f894*/ 	.word	0x000183f0


	//   ....[5]....
        /*f898*/ 	.word	0x00018420


	//   ....[6]....
        /*f89c*/ 	.word	0x00018450


	//   ....[7]....
        /*f8a0*/ 	.word	0x00018490


	//   ....[8]....
        /*f8a4*/ 	.word	0x000184a0


	//   ....[9]....
        /*f8a8*/ 	.word	0x000184e0


	//   ....[10]....
        /*f8ac*/ 	.word	0x00018510


	//   ....[11]....
        /*f8b0*/ 	.word	0x00018530


	//   ....[12]....
        /*f8b4*/ 	.word	0x00018550


	//   ....[13]....
        /*f8b8*/ 	.word	0x00018560


	//   ....[14]....
        /*f8bc*/ 	.word	0x00018570


	//   ....[15]....
        /*f8c0*/ 	.word	0x00018580


	//   ....[16]....
        /*f8c4*/ 	.word	0x000185c0


	//   ....[17]....
        /*f8c8*/ 	.word	0x000185d0


	//   ....[18]....
        /*f8cc*/ 	.word	0x000185e0


	//   ....[19]....
        /*f8d0*/ 	.word	0x000185f0


	//   ....[20]....
        /*f8d4*/ 	.word	0x00018600


	//   ....[21]....
        /*f8d8*/ 	.word	0x00018610


	//   ....[22]....
        /*f8dc*/ 	.word	0x00018640


	//   ....[23]....
        /*f8e0*/ 	.word	0x00018660


	//   ....[24]....
        /*f8e4*/ 	.word	0x00018670


	//   ....[25]....
        /*f8e8*/ 	.word	0x00018690


	//   ....[26]....
        /*f8ec*/ 	.word	0x000186a0


	//   ....[27]....
        /*f8f0*/ 	.word	0x00018700


	//   ....[28]....
        /*f8f4*/ 	.word	0x00018710


	//   ....[29]....
        /*f8f8*/ 	.word	0x00018750


	//   ....[30]....
        /*f8fc*/ 	.word	0x00018760


	//   ....[31]....
        /*f900*/ 	.word	0x00018770


	//   ....[32]....
        /*f904*/ 	.word	0x000187c0


	//   ....[33]....
        /*f908*/ 	.word	0x000187d0


	//   ....[34]....
        /*f90c*/ 	.word	0x000187f0


	//   ....[35]....
        /*f910*/ 	.word	0x00018800


	//   ....[36]....
        /*f914*/ 	.word	0x00018810


	//   ....[37]....
        /*f918*/ 	.word	0x00018830


	//   ....[38]....
        /*f91c*/ 	.word	0x00018b40


	//   ....[39]....
        /*f920*/ 	.word	0x00018b50


	//   ....[40]....
        /*f924*/ 	.word	0x00018b60


	//   ....[41]....
        /*f928*/ 	.word	0x00018b70


	//   ....[42]....
        /*f92c*/ 	.word	0x00018c00


	//   ....[43]....
        /*f930*/ 	.word	0x00018c10


	//   ....[44]....
        /*f934*/ 	.word	0x00018c20


	//   ....[45]....
        /*f938*/ 	.word	0x00018c90


	//   ....[46]....
        /*f93c*/ 	.word	0x00018cb0


	//   ....[47]....
        /*f940*/ 	.word	0x000199a0


	//   ....[48]....
        /*f944*/ 	.word	0x00019c20


	//   ....[49]....
        /*f948*/ 	.word	0x00019c30


	//   ....[50]....
        /*f94c*/ 	.word	0x00019ca0


	//   ....[51]....
        /*f950*/ 	.word	0x00019cb0


	//   ....[52]....
        /*f954*/ 	.word	0x00019cc0


	//   ....[53]....
        /*f958*/ 	.word	0x00019d00


	//   ....[54]....
        /*f95c*/ 	.word	0x00019d10


	//   ....[55]....
        /*f960*/ 	.word	0x00019d20


	//   ....[56]....
        /*f964*/ 	.word	0x00019d80


	//   ....[57]....
        /*f968*/ 	.word	0x00019d90


	//   ....[58]....
        /*f96c*/ 	.word	0x00019da0


	//   ....[59]....
        /*f970*/ 	.word	0x00019de0


	//   ....[60]....
        /*f974*/ 	.word	0x00019df0


	//   ....[61]....
        /*f978*/ 	.word	0x00019e20


	//   ....[62]....
        /*f97c*/ 	.word	0x00019e30


	//   ....[63]....
        /*f980*/ 	.word	0x00019e80


	//   ....[64]....
        /*f984*/ 	.word	0x00019ed0


	//   ....[65]....
        /*f988*/ 	.word	0x00019f00


	//   ....[66]....
        /*f98c*/ 	.word	0x00019f50


	//   ....[67]....
        /*f990*/ 	.word	0x00019f60


	//   ....[68]....
        /*f994*/ 	.word	0x00019f70


	//   ....[69]....
        /*f998*/ 	.word	0x00019f80


	//   ....[70]....
        /*f99c*/ 	.word	0x00019f90


	//   ....[71]....
        /*f9a0*/ 	.word	0x00019fa0


	//   ....[72]....
        /*f9a4*/ 	.word	0x00019fb0


	//   ....[73]....
        /*f9a8*/ 	.word	0x0001a020


	//   ....[74]....
        /*f9ac*/ 	.word	0x0001a040


	//   ....[75]....
        /*f9b0*/ 	.word	0x0001a060


	//   ....[76]....
        /*f9b4*/ 	.word	0x0001a080


	//   ....[77]....
        /*f9b8*/ 	.word	0x0001a090


	//   ....[78]....
        /*f9bc*/ 	.word	0x0001a0a0


	//   ....[79]....
        /*f9c0*/ 	.word	0x0001a0b0


	//   ....[80]....
        /*f9c4*/ 	.word	0x0001a0c0


	//   ....[81]....
        /*f9c8*/ 	.word	0x0001a0d0


	//   ....[82]....
        /*f9cc*/ 	.word	0x0001a0e0


	//   ....[83]....
        /*f9d0*/ 	.word	0x0001a0f0


	//   ....[84]....
        /*f9d4*/ 	.word	0x0001a3c0


	//   ....[85]....
        /*f9d8*/ 	.word	0x0001a3d0


	//   ....[86]....
        /*f9dc*/ 	.word	0x0001a3e0


	//   ....[87]....
        /*f9e0*/ 	.word	0x0001a3f0


	//   ....[88]....
        /*f9e4*/ 	.word	0x0001a430


	//   ....[89]....
        /*f9e8*/ 	.word	0x0001a450


	//   ....[90]....
        /*f9ec*/ 	.word	0x0001a460


	//   ....[91]....
        /*f9f0*/ 	.word	0x0001a470


	//----- nvinfo : EIATTR_EXIT_INSTR_OFFSETS
	.align		4
.L_68:
        /*f9f4*/ 	.byte	0x04, 0x1c
        /*f9f6*/ 	.short	(.L_70 - .L_69)


	//   ....[0]....
.L_69:
        /*f9f8*/ 	.word	0x0003dbe0


	//----- nvinfo : EIATTR_REQNTID
	.align		4
.L_70:
        /*f9fc*/ 	.byte	0x04, 0x10
        /*f9fe*/ 	.short	(.L_72 - .L_71)
.L_71:
        /*fa00*/ 	.word	0x00000080
        /*fa04*/ 	.word	0x00000001
        /*fa08*/ 	.word	0x00000001
.L_72:


//--------------------- .nv.callgraph             --------------------------
	.section	.nv.callgraph,"",@"SHT_CUDA_CALLGRAPH"
	.align	4
	.sectionentsize	8
	.align		4
        /*0000*/ 	.word	0x00000000
	.align		4
        /*0004*/ 	.word	0xffffffff
	.align		4
        /*0008*/ 	.word	0x00000000
	.align		4
        /*000c*/ 	.word	0xfffffffe
	.align		4
        /*0010*/ 	.word	0x00000000
	.align		4
        /*0014*/ 	.word	0xfffffffd
	.align		4
        /*0018*/ 	.word	0x00000000
	.align		4
        /*001c*/ 	.word	0xfffffffc


//--------------------- .nv.rel.action            --------------------------
	.section	.nv.rel.action,"",@"SHT_CUDA_RELOCINFO"
	.align	8
	.sectionentsize	8
        /*0000*/ 	.byte	0x73, 0x00, 0x00, 0x00, 0x00, 0x00, 0x00, 0x00, 0x00, 0x00, 0x00, 0x11, 0x25, 0x00, 0x05, 0x36


//--------------------- .nv.constant4             --------------------------
	.section	.nv.constant4,"a",@progbits
	.align	8
	.align		8
.nv.constant4:
        /*0000*/ 	.dword	_$_str


//--------------------- .nv.constant0.attn_fwd    --------------------------
	.section	.nv.constant0.attn_fwd,"a",@progbits
	.sectionflags	@""
	.align	4
.nv.constant0.attn_fwd:
	.zero		488


//--------------------- .text.attn_fwd            --------------------------
	.section	.text.attn_fwd,"ax",@progbits
	.sectioninfo	@"SHI_REGISTERS=32"
	.align	128
        .global         attn_fwd
        .type           attn_fwd,@function
        .size           attn_fwd,(.L_x_3 - attn_fwd)
        .other          attn_fwd,@"STO_CUDA_ENTRY STV_DEFAULT"
attn_fwd:
.text.attn_fwd:
[----:B------:R-:W-:Y:S02]  /*0000*/  MOV R1, c[0x0][0x28] ;  /* 0x00000a0000017a02 */ /* 0x000fe40000000f00 */
[----:B------:R-:W0:Y:S01]  /*0010*/  S2R R3, SR_TID.X ;  /* 0x0000000000037919 */ /* 0x000e220000002100 */
[----:B------:R-:W-:Y:S01]  /*0020*/  ULDC.64 UR4, c[0x0][0x118] ;  /* 0x0000460000047ab9 */ /* 0x000fe20000000a00 */
[----:B------:R-:W-:Y:S02]  /*0030*/  IADD3 R1, R1, -0x1f08, RZ ;  /* 0xffffe0f801017810 */ /* 0x000fe40007ffe0ff */
[----:B------:R-:W1:Y:S04]  /*0040*/  S2R R0, SR_CTAID.X ;  /* 0x0000000000007919 */ /* 0x000e680000002500 */
[----:B------:R-:W2:Y:S01]  /*0050*/  S2R R2, SR_CTAID.Y ;  /* 0x0000000000027919 */ /* 0x000ea20000002600 */
[----:B0-----:R-:W-:-:S04]  /*0060*/  LOP3.LUT R3, R3, 0x7f, RZ, 0xc0, !PT ;  /* 0x0000007f03037812 */ /* 0x001fc800078ec0ff */
[----:B-1----:R-:W-:Y:S01]  /*0070*/  LEA R0, R0, R3, 0x7 ;  /* 0x0000000300007211 */ /* 0x002fe200078e38ff */
[----:B--2---:R-:W-:-:S04]  /*0080*/  IMAD R2, R2, c[0x0][0x190], RZ ;  /* 0x0000640002027a24 */ /* 0x004fc800078e02ff */
[----:B------:R-:W-:Y:S01]  /*0090*/  IMAD R3, R0, c[0x0][0x194], RZ ;  /* 0x0000650000037a24 */ /* 0x000fe200078e02ff */
[----:B------:R-:W-:Y:S02]  /*00a0*/  MOV R0, c[0x0][0x198] ;  /* 0x0000660000007a02 */ /* 0x000fe40000000f00 */
[----:B------:R-:W-:Y:S01]  /*00b0*/  SHF.L.U32 R26, R2, 0x1, RZ ;  /* 0x00000001021a7819 */ /* 0x000fe200000006ff */
[----:B------:R-:W-:Y:S01]  /*00c0*/  IMAD.SHL.U32 R27, R3, 0x2, RZ ;  /* 0x00000002031b7824 */ /* 0x000fe200078e00ff */
[----:B------:R-:W-:Y:S01]  /*00d0*/  SHF.L.U32 R5, R0, 0x3, RZ ;  /* 0x0000000300057819 */ /* 0x000fe200000006ff */
[----:B------:R-:W-:Y:S01]  /*00e0*/  IMAD.HI R2, R2, 0x2, RZ ;  /* 0x0000000202027827 */ /* 0x000fe200078e02ff */
[----:B------:R-:W-:Y:S02]  /*00f0*/  SHF.L.U32 R7, R0, 0x4, RZ ;  /* 0x0000000400077819 */ /* 0x000fe400000006ff */
[----:B------:R-:W-:Y:S01]  /*0100*/  IADD3 R26, P0, P1, R27, c[0x0][0x160], R26 ;  /* 0x000058001b1a7a10 */ /* 0x000fe2000791e01a */
[----:B------:R-:W-:-:S05]  /*0110*/  IMAD.HI R3, R3, 0x2, RZ ;  /* 0x0000000203037827 */ /* 0x000fca00078e02ff */
[----:B------:R-:W-:Y:S02]  /*0120*/  IADD3.X R27, R3, c[0x0][0x164], R2, P0, P1 ;  /* 0x00005900031b7a10 */ /* 0x000fe400007e2402 */
[CC--:B------:R-:W-:Y:S02]  /*0130*/  LEA R2, P0, R0.reuse, R26.reuse, 0x4 ;  /* 0x0000001a00027211 */ /* 0x0c0fe400078020ff */
[----:B------:R-:W-:Y:S01]  /*0140*/  LEA R6, P1, R0, R26, 0x5 ;  /* 0x0000001a00067211 */ /* 0x000fe200078228ff */
[----:B------:R-:W2:Y:S01]  /*0150*/  LDG.E.U16 R24, [R26.64] ;  /* 0x000000041a187981 */ /* 0x000ea2000c1e1500 */
[-C--:B------:R-:W-:Y:S02]  /*0160*/  LEA.HI.X.SX32 R3, R5, R27.reuse, 0x1, P0 ;  /* 0x0000001b05037211 */ /* 0x080fe400000f0eff */
[----:B------:R-:W-:-:S03]  /*0170*/  LEA.HI.X.SX32 R7, R7, R27, 0x1, P1 ;  /* 0x0000001b07077211 */ /* 0x000fc600008f0eff */
[----:B------:R0:W3:Y:S01]  /*0180*/  LDG.E.U16 R14, [R2.64] ;  /* 0x00000004020e7981 */ /* 0x0000e2000c1e1500 */
[C---:B------:R-:W-:Y:S01]  /*0190*/  IMAD.SHL.U32 R5, R0.reuse, 0x20, RZ ;  /* 0x0000002000057824 */ /* 0x040fe200078e00ff */
[----:B------:R-:W-:Y:S02]  /*01a0*/  LEA R18, P0, R0, R26, 0x6 ;  /* 0x0000001a00127211 */ /* 0x000fe400078030ff */
[----:B------:R1:W4:Y:S02]  /*01b0*/  LDG.E.U16 R22, [R6.64] ;  /* 0x0000000406167981 */ /* 0x000324000c1e1500 */
[----:B------:R-:W-:-:S05]  /*01c0*/  LEA.HI.X.SX32 R19, R5, R27, 0x1, P0 ;  /* 0x0000001b05137211 */ /* 0x000fca00000f0eff */
[----:B------:R5:W4:Y:S01]  /*01d0*/  LDG.E.U16 R12, [R18.64] ;  /* 0x00000004120c7981 */ /* 0x000b22000c1e1500 */
[C---:B------:R-:W-:Y:S02]  /*01e0*/  SHF.L.U32 R9, R0.reuse, 0x6, RZ ;  /* 0x0000000600097819 */ /* 0x040fe400000006ff */
[CC--:B------:R-:W-:Y:S02]  /*01f0*/  LEA R16, P1, R0.reuse, R26.reuse, 0x7 ;  /* 0x0000001a00107211 */ /* 0x0c0fe400078238ff */
[C---:B------:R-:W-:Y:S02]  /*0200*/  SHF.L.U32 R11, R0.reuse, 0x7, RZ ;  /* 0x00000007000b7819 */ /* 0x040fe400000006ff */
[C---:B------:R-:W-:Y:S02]  /*0210*/  LEA R4, P2, R0.reuse, R26, 0x8 ;  /* 0x0000001a00047211 */ /* 0x040fe400078440ff */
[-C--:B------:R-:W-:Y:S02]  /*0220*/  LEA.HI.X.SX32 R17, R9, R27.reuse, 0x1, P1 ;  /* 0x0000001b09117211 */ /* 0x080fe400008f0eff */
[----:B------:R-:W-:Y:S01]  /*0230*/  LEA.HI.X.SX32 R5, R11, R27, 0x1, P2 ;  /* 0x0000001b0b057211 */ /* 0x000fe200010f0eff */
[----:B------:R-:W-:-:S02]  /*0240*/  IMAD R13, R0, 0x110, RZ ;  /* 0x00000110000d7824 */ /* 0x000fc400078e02ff */
[----:B------:R1:W4:Y:S01]  /*0250*/  LDG.E.U16 R21, [R16.64] ;  /* 0x0000000410157981 */ /* 0x000322000c1e1500 */
[----:B------:R-:W-:-:S03]  /*0260*/  IMAD R23, R0, 0x88, RZ ;  /* 0x0000008800177824 */ /* 0x000fc600078e02ff */
[----:B------:R1:W4:Y:S01]  /*0270*/  LDG.E.U16 R20, [R4.64] ;  /* 0x0000000404147981 */ /* 0x000322000c1e1500 */
[-C--:B------:R-:W-:Y:S01]  /*0280*/  IADD3 R10, P0, R13, R26.reuse, RZ ;  /* 0x0000001a0d0a7210 */ /* 0x080fe20007f1e0ff */
[C---:B------:R-:W-:Y:S02]  /*0290*/  IMAD R9, R0.reuse, 0x12, RZ ;  /* 0x0000001200097824 */ /* 0x040fe400078e02ff */
[----:B0-----:R-:W-:Y:S01]  /*02a0*/  IMAD R3, R0, 0x9, RZ ;  /* 0x0000000900037824 */ /* 0x001fe200078e02ff */
[----:B------:R-:W-:Y:S02]  /*02b0*/  LEA.HI.X.SX32 R11, R23, R27, 0x1, P0 ;  /* 0x0000001b170b7211 */ /* 0x000fe400000f0eff */
[----:B------:R-:W-:-:S03]  /*02c0*/  IADD3 R2, P0, R9, R26, RZ ;  /* 0x0000001a09027210 */ /* 0x000fc60007f1e0ff */
[----:B-----5:R0:W5:Y:S01]  /*02d0*/  LDG.E.U16 R18, [R10.64] ;  /* 0x000000040a127981 */ /* 0x020162000c1e1500 */
[----:B------:R-:W-:Y:S01]  /*02e0*/  LEA.HI.X.SX32 R3, R3, R27, 0x1, P0 ;  /* 0x0000001b03037211 */ /* 0x000fe200000f0eff */
[C---:B-1----:R-:W-:Y:S02]  /*02f0*/  IMAD R7, R0.reuse, 0x24, RZ ;  /* 0x0000002400077824 */ /* 0x042fe400078e02ff */
[C---:B------:R-:W-:Y:S02]  /*0300*/  IMAD R15, R0.reuse, 0x48, RZ ;  /* 0x00000048000f7824 */ /* 0x040fe400078e02ff */
[C---:B------:R-:W-:Y:S01]  /*0310*/  IMAD R13, R0.reuse, 0x90, RZ ;  /* 0x00000090000d7824 */ /* 0x040fe200078e02ff */
[-C--:B------:R-:W-:Y:S01]  /*0320*/  IADD3 R8, P1, R7, R26.reuse, RZ ;  /* 0x0000001a07087210 */ /* 0x080fe20007f3e0ff */
[----:B------:R-:W-:Y:S01]  /*0330*/  IMAD R17, R0, 0x120, RZ ;  /* 0x0000012000117824 */ /* 0x000fe200078e02ff */
[-C--:B------:R-:W-:Y:S02]  /*0340*/  IADD3 R6, P0, R15, R26.reuse, RZ ;  /* 0x0000001a0f067210 */ /* 0x080fe40007f1e0ff */
[----:B------:R-:W-:-:S02]  /*0350*/  IADD3 R4, P2, R13, R26, RZ ;  /* 0x0000001a0d047210 */ /* 0x000fc40007f5e0ff */
[-C--:B------:R-:W-:Y:S02]  /*0360*/  LEA.HI.X.SX32 R9, R9, R27.reuse, 0x1, P1 ;  /* 0x0000001b09097211 */ /* 0x080fe400008f0eff */
[-C--:B------:R-:W-:Y:S02]  /*0370*/  LEA.HI.X.SX32 R7, R7, R27.reuse, 0x1, P0 ;  /* 0x0000001b07077211 */ /* 0x080fe400000f0eff */
[----:B------:R-:W-:Y:S01]  /*0380*/  LEA.HI.X.SX32 R5, R15, R27, 0x1, P2 ;  /* 0x0000001b0f057211 */ /* 0x000fe200010f0eff */
[----:B------:R1:W5:Y:S04]  /*0390*/  LDG.E.U16 R19, [R8.64] ;  /* 0x0000000408137981 */ /* 0x000368000c1e1500 */
[----:B------:R0:W5:Y:S04]  /*03a0*/  LDG.E.U16 R16, [R4.64] ;  /* 0x0000000404107981 */ /* 0x000168000c1e1500 */
[----:B--2---:R-:W-:Y:S04]  /*03b0*/  STL [R1+0x458], R24 ;  /* 0x0004581801007387 */ /* 0x004fe80000100800 */
[----:B---3--:R2:W-:Y:S04]  /*03c0*/  STL [R1+0x454], R14 ;  /* 0x0004540e01007387 */ /* 0x0085e80000100800 */
[----:B--2---:R2:W3:Y:S02]  /*03d0*/  LDG.E.U16 R14, [R2.64] ;  /* 0x00000004020e7981 */ /* 0x0044e4000c1e1500 */
[----:B--2---:R-:W-:-:S02]  /*03e0*/  IADD3 R2, P1, R17, R26, RZ ;  /* 0x0000001a11027210 */ /* 0x004fc40007f3e0ff */
[----:B------:R2:W3:Y:S02]  /*03f0*/  LDG.E.U16 R17, [R6.64] ;  /* 0x0000000406117981 */ /* 0x0004e4000c1e1500 */
[----:B------:R-:W-:-:S05]  /*0400*/  LEA.HI.X.SX32 R3, R13, R27, 0x1, P1 ;  /* 0x0000001b0d037211 */ /* 0x000fca00008f0eff */
[----:B------:R1:W3:Y:S01]  /*0410*/  LDG.E.U16 R13, [R2.64] ;  /* 0x00000004020d7981 */ /* 0x0002e2000c1e1500 */
[C---:B0-----:R-:W-:Y:S02]  /*0420*/  IMAD R11, R0.reuse, 0x130, RZ ;  /* 0x00000130000b7824 */ /* 0x041fe400078e02ff */
[C---:B------:R-:W-:Y:S01]  /*0430*/  IMAD R4, R0.reuse, 0x98, RZ ;  /* 0x0000009800047824 */ /* 0x040fe200078e02ff */
[----:B----4-:R-:W-:Y:S01]  /*0440*/  STL [R1+0x44c], R22 ;  /* 0x00044c1601007387 */ /* 0x010fe20000100800 */
[----:B------:R-:W-:-:S03]  /*0450*/  IMAD R5, R0, 0xa, RZ ;  /* 0x0000000a00057824 */ /* 0x000fc600078e02ff */
[----:B------:R0:W-:Y:S01]  /*0460*/  STL [R1+0x444], R12 ;  /* 0x0004440c01007387 */ /* 0x0001e20000100800 */
[-C--:B-1----:R-:W-:Y:S01]  /*0470*/  IADD3 R2, P1, R11, R26.reuse, RZ ;  /* 0x0000001a0b027210 */ /* 0x082fe20007f3e0ff */
[----:B--2---:R-:W-:Y:S01]  /*0480*/  IMAD R7, R0, 0x5, RZ ;  /* 0x0000000500077824 */ /* 0x004fe200078e02ff */
[-C--:B------:R-:W-:Y:S02]  /*0490*/  IADD3 R8, P0, R5, R26.reuse, RZ ;  /* 0x0000001a05087210 */ /* 0x080fe40007f1e0ff */
[-C--:B------:R-:W-:Y:S01]  /*04a0*/  LEA.HI.X.SX32 R3, R4, R27.reuse, 0x1, P1 ;  /* 0x0000001b04037211 */ /* 0x080fe200008f0eff */
[C---:B0-----:R-:W-:Y:S01]  /*04b0*/  IMAD R12, R0.reuse, 0x14, RZ ;  /* 0x00000014000c7824 */ /* 0x041fe200078e02ff */
[----:B------:R-:W-:Y:S01]  /*04c0*/  LEA.HI.X.SX32 R9, R7, R27, 0x1, P0 ;  /* 0x0000001b07097211 */ /* 0x000fe200000f0eff */
[----:B------:R-:W-:Y:S01]  /*04d0*/  IMAD R11, R0, 0x28, RZ ;  /* 0x00000028000b7824 */ /* 0x000fe200078e02ff */
[----:B------:R0:W-:Y:S02]  /*04e0*/  STL [R1+0x42c], R21 ;  /* 0x00042c1501007387 */ /* 0x0001e40000100800 */
[----:B------:R-:W-:-:S02]  /*04f0*/  IADD3 R6, P1, R12, R26, RZ ;  /* 0x0000001a0c067210 */ /* 0x000fc40007f3e0ff */
[----:B------:R1:W2:Y:S02]  /*0500*/  LDG.E.U16 R22, [R2.64] ;  /* 0x0000000402167981 */ /* 0x0002a4000c1e1500 */
[-C--:B------:R-:W-:Y:S02]  /*0510*/  LEA.HI.X.SX32 R7, R5, R27.reuse, 0x1, P1 ;  /* 0x0000001b05077211 */ /* 0x080fe400008f0eff */
[----:B------:R-:W-:Y:S01]  /*0520*/  IADD3 R4, P2, R11, R26, RZ ;  /* 0x0000001a0b047210 */ /* 0x000fe20007f5e0ff */
[----:B------:R4:W-:Y:S04]  /*0530*/  STL [R1+0x41c], R20 ;  /* 0x00041c1401007387 */ /* 0x0009e80000100800 */
[----:B0-----:R0:W2:Y:S01]  /*0540*/  LDG.E.U16 R21, [R8.64] ;  /* 0x0000000408157981 */ /* 0x0010a2000c1e1500 */
[----:B------:R-:W-:Y:S01]  /*0550*/  LEA.HI.X.SX32 R5, R12, R27, 0x1, P2 ;  /* 0x0000001b0c057211 */ /* 0x000fe200010f0eff */
[----:B------:R-:W-:-:S02]  /*0560*/  IMAD R10, R0, 0x50, RZ ;  /* 0x00000050000a7824 */ /* 0x000fc400078e02ff */
[----:B----4-:R4:W2:Y:S03]  /*0570*/  LDG.E.U16 R20, [R6.64] ;  /* 0x0000000406147981 */ /* 0x0108a6000c1e1500 */
[----:B-1----:R-:W-:Y:S01]  /*0580*/  IADD3 R2, P0, R10, R26, RZ ;  /* 0x0000001a0a027210 */ /* 0x002fe20007f1e0ff */
[----:B------:R1:W2:Y:S03]  /*0590*/  LDG.E.U16 R15, [R4.64] ;  /* 0x00000004040f7981 */ /* 0x0002a6000c1e1500 */
[----:B------:R-:W-:Y:S01]  /*05a0*/  LEA.HI.X.SX32 R3, R11, R27, 0x1, P0 ;  /* 0x0000001b0b037211 */ /* 0x000fe200000f0eff */
[----:B-----5:R-:W-:Y:S01]  /*05b0*/  STL [R1+0x40c], R18 ;  /* 0x00040c1201007387 */ /* 0x020fe20000100800 */
[C---:B0-----:R-:W-:Y:S02]  /*05c0*/  IMAD R8, R0.reuse, 0x140, RZ ;  /* 0x0000014000087824 */ /* 0x041fe400078e02ff */
[----:B-1----:R-:W-:-:S03]  /*05d0*/  IMAD R5, R0, 0xa0, RZ ;  /* 0x000000a000057824 */ /* 0x002fc600078e02ff */
[-C--:B------:R-:W-:Y:S01]  /*05e0*/  IADD3 R8, P1, R8, R26.reuse, RZ ;  /* 0x0000001a08087210 */ /* 0x080fe20007f3e0ff */
[----:B---3--:R0:W-:Y:S04]  /*05f0*/  STL [R1+0x450], R14 ;  /* 0x0004500e01007387 */ /* 0x0081e80000100800 */
[----:B0-----:R0:W3:Y:S01]  /*0600*/  LDG.E.U16 R14, [R2.64] ;  /* 0x00000004020e7981 */ /* 0x0010e2000c1e1500 */
[----:B----4-:R-:W-:Y:S01]  /*0610*/  IMAD R6, R0, 0x150, RZ ;  /* 0x0000015000067824 */ /* 0x010fe200078e02ff */
[C---:B------:R-:W-:Y:S02]  /*0620*/  LEA.HI.X.SX32 R9, R5.reuse, R27, 0x1, P1 ;  /* 0x0000001b05097211 */ /* 0x040fe400008f0eff */
[----:B------:R-:W-:Y:S01]  /*0630*/  STL [R1+0x448], R19 ;  /* 0x0004481301007387 */ /* 0x000fe20000100800 */
[----:B0-----:R-:W-:-:S03]  /*0640*/  IADD3 R2, P0, R5, R26, RZ ;  /* 0x0000001a05027210 */ /* 0x001fc60007f1e0ff */
[----:B------:R-:W-:Y:S01]  /*0650*/  STL [R1+0x434], R17 ;  /* 0x0004341101007387 */ /* 0x000fe20000100800 */
[----:B------:R-:W-:-:S03]  /*0660*/  LEA.HI.X.SX32 R3, R10, R27, 0x1, P0 ;  /* 0x0000001b0a037211 */ /* 0x000fc600000f0eff */
[----:B------:R0:W-:Y:S01]  /*0670*/  STL [R1+0x428], R16 ;  /* 0x0004281001007387 */ /* 0x0001e20000100800 */
[----:B------:R-:W-:Y:S01]  /*0680*/  IMAD R7, R0, 0x160, RZ ;  /* 0x0000016000077824 */ /* 0x000fe200078e02ff */
[----:B------:R-:W-:Y:S01]  /*0690*/  IADD3 R6, P2, R6, R26, RZ ;  /* 0x0000001a06067210 */ /* 0x000fe20007f5e0ff */
[C---:B------:R-:W-:Y:S01]  /*06a0*/  IMAD R18, R0.reuse, 0xa8, RZ ;  /* 0x000000a800127824 */ /* 0x040fe200078e02ff */
[----:B------:R1:W-:Y:S01]  /*06b0*/  STL [R1+0x404], R13 ;  /* 0x0004040d01007387 */ /* 0x0003e20000100800 */
[----:B------:R-:W-:-:S03]  /*06c0*/  IMAD R11, R0, 0xb0, RZ ;  /* 0x000000b0000b7824 */ /* 0x000fc600078e02ff */
[----:B0-----:R0:W4:Y:S04]  /*06d0*/  LDG.E.U16 R16, [R2.64] ;  /* 0x0000000402107981 */ /* 0x001128000c1e1500 */
[----:B-1----:R1:W5:Y:S01]  /*06e0*/  LDG.E.U16 R13, [R8.64] ;  /* 0x00000004080d7981 */ /* 0x002362000c1e1500 */
[----:B------:R-:W-:Y:S01]  /*06f0*/  IMAD R12, R0, 0x58, RZ ;  /* 0x00000058000c7824 */ /* 0x000fe200078e02ff */
[-C--:B0-----:R-:W-:Y:S02]  /*0700*/  IADD3 R2, P1, R7, R26.reuse, RZ ;  /* 0x0000001a07027210 */ /* 0x081fe40007f3e0ff */
[----:B------:R-:W-:Y:S02]  /*0710*/  LEA.HI.X.SX32 R7, R18, R27, 0x1, P2 ;  /* 0x0000001b12077211 */ /* 0x000fe400010f0eff */
[----:B------:R-:W-:-:S03]  /*0720*/  IADD3 R4, P0, R11, R26, RZ ;  /* 0x0000001a0b047210 */ /* 0x000fc60007f1e0ff */
[----:B------:R0:W5:Y:S01]  /*0730*/  LDG.E.U16 R19, [R6.64] ;  /* 0x0000000406137981 */ /* 0x000162000c1e1500 */
[-C--:B------:R-:W-:Y:S02]  /*0740*/  LEA.HI.X.SX32 R5, R12, R27.reuse, 0x1, P0 ;  /* 0x0000001b0c057211 */ /* 0x080fe400000f0eff */
[----:B------:R-:W-:-:S03]  /*0750*/  LEA.HI.X.SX32 R3, R11, R27, 0x1, P1 ;  /* 0x0000001b0b037211 */ /* 0x000fc600008f0eff */
[----:B------:R1:W5:Y:S04]  /*0760*/  LDG.E.U16 R17, [R4.64] ;  /* 0x0000000404117981 */ /* 0x000368000c1e1500 */
[----:B------:R2:W5:Y:S01]  /*0770*/  LDG.E.U16 R12, [R2.64] ;  /* 0x00000004020c7981 */ /* 0x000562000c1e1500 */
[C---:B0-----:R-:W-:Y:S02]  /*0780*/  IMAD R6, R0.reuse, 0xb8, RZ ;  /* 0x000000b800067824 */ /* 0x041fe400078e02ff */
[C---:B-1----:R-:W-:Y:S02]  /*0790*/  IMAD R4, R0.reuse, 0x170, RZ ;  /* 0x0000017000047824 */ /* 0x042fe400078e02ff */
[----:B------:R-:W-:-:S03]  /*07a0*/  IMAD R5, R0, 0x30, RZ ;  /* 0x0000003000057824 */ /* 0x000fc600078e02ff */
[-C--:B--2---:R-:W-:Y:S01]  /*07b0*/  IADD3 R2, P1, R4, R26.reuse, RZ ;  /* 0x0000001a04027210 */ /* 0x084fe20007f3e0ff */
[C---:B------:R-:W-:Y:S01]  /*07c0*/  IMAD R11, R0.reuse, 0x60, RZ ;  /* 0x00000060000b7824 */ /* 0x040fe200078e02ff */
[-C--:B------:R-:W-:Y:S01]  /*07d0*/  IADD3 R8, P0, R5, R26.reuse, RZ ;  /* 0x0000001a05087210 */ /* 0x080fe20007f1e0ff */
[----:B------:R-:W-:Y:S01]  /*07e0*/  IMAD R25, R0, 0x18, RZ ;  /* 0x0000001800197824 */ /* 0x000fe200078e02ff */
[----:B------:R-:W-:Y:S01]  /*07f0*/  LEA.HI.X.SX32 R3, R6, R27, 0x1, P1 ;  /* 0x0000001b06037211 */ /* 0x000fe200008f0eff */
[----:B------:R-:W-:Y:S01]  /*0800*/  IMAD R7, R0, 0x180, RZ ;  /* 0x0000018000077824 */ /* 0x000fe200078e02ff */
[----:B------:R-:W-:Y:S01]  /*0810*/  STL [R1+0x400], R22 ;  /* 0x0004001601007387 */ /* 0x000fe20000100800 */
[----:B------:R-:W-:-:S03]  /*0820*/  IADD3 R6, P1, R11, R26, RZ ;  /* 0x0000001a0b067210 */ /* 0x000fc60007f3e0ff */
[----:B------:R0:W-:Y:S01]  /*0830*/  STL [R1+0x440], R21 ;  /* 0x0004401501007387 */ /* 0x0001e20000100800 */
[----:B------:R-:W-:-:S03]  /*0840*/  LEA.HI.X.SX32 R9, R25, R27, 0x1, P0 ;  /* 0x0000001b19097211 */ /* 0x000fc600000f0eff */
[----:B------:R1:W-:Y:S01]  /*0850*/  STL [R1+0x43c], R20 ;  /* 0x00043c1401007387 */ /* 0x0003e20000100800 */
[----:B------:R-:W-:-:S03]  /*0860*/  IMAD R10, R0, 0xc0, RZ ;  /* 0x000000c0000a7824 */ /* 0x000fc600078e02ff */
[----:B------:R2:W-:Y:S04]  /*0870*/  STL [R1+0x438], R15 ;  /* 0x0004380f01007387 */ /* 0x0005e80000100800 */
[----:B0-----:R0:W5:Y:S04]  /*0880*/  LDG.E.U16 R21, [R8.64] ;  /* 0x0000000408157981 */ /* 0x001168000c1e1500 */
[----:B-1----:R1:W5:Y:S01]  /*0890*/  LDG.E.U16 R20, [R2.64] ;  /* 0x0000000402147981 */ /* 0x002362000c1e1500 */
[-C--:B------:R-:W-:Y:S02]  /*08a0*/  IADD3 R4, P2, R10, R26.reuse, RZ ;  /* 0x0000001a0a047210 */ /* 0x080fe40007f5e0ff */
[----:B-1----:R-:W-:-:S02]  /*08b0*/  IADD3 R2, P0, R7, R26, RZ ;  /* 0x0000001a07027210 */ /* 0x002fc40007f1e0ff */
[----:B------:R-:W-:-:S05]  /*08c0*/  LEA.HI.X.SX32 R7, R5, R27, 0x1, P1 ;  /* 0x0000001b05077211 */ /* 0x000fca00008f0eff */
[----:B--2---:R1:W5:Y:S01]  /*08d0*/  LDG.E.U16 R15, [R6.64] ;  /* 0x00000004060f7981 */ /* 0x004362000c1e1500 */
[----:B------:R-:W-:-:S03]  /*08e0*/  LEA.HI.X.SX32 R5, R11, R27, 0x1, P2 ;  /* 0x0000001b0b057211 */ /* 0x000fc600010f0eff */
[----:B---3--:R3:W-:Y:S04]  /*08f0*/  STL [R1+0x430], R14 ;  /* 0x0004300e01007387 */ /* 0x0087e80000100800 */
[----:B---3--:R3:W2:Y:S01]  /*0900*/  LDG.E.U16 R14, [R4.64] ;  /* 0x00000004040e7981 */ /* 0x0086a2000c1e1500 */
[----:B------:R-:W-:Y:S01]  /*0910*/  LEA.HI.X.SX32 R3, R10, R27, 0x1, P0 ;  /* 0x0000001b0a037211 */ /* 0x000fe200000f0eff */
[----:B0-----:R-:W-:-:S04]  /*0920*/  IMAD R8, R0, 0x190, RZ ;  /* 0x0000019000087824 */ /* 0x001fc800078e02ff */
[----:B------:R0:W2:Y:S01]  /*0930*/  LDG.E.U16 R11, [R2.64] ;  /* 0x00000004020b7981 */ /* 0x0000a2000c1e1500 */
[----:B------:R-:W-:Y:S01]  /*0940*/  IADD3 R8, P1, R8, R26, RZ ;  /* 0x0000001a08087210 */ /* 0x000fe20007f3e0ff */
[C---:B---3--:R-:W-:Y:S02]  /*0950*/  IMAD R4, R0.reuse, 0x1a0, RZ ;  /* 0x000001a000047824 */ /* 0x048fe400078e02ff */
[C---:B0-----:R-:W-:Y:S01]  /*0960*/  IMAD R3, R0.reuse, 0xd0, RZ ;  /* 0x000000d000037824 */ /* 0x041fe200078e02ff */
[----:B----4-:R0:W-:Y:S01]  /*0970*/  STL [R1+0x424], R16 ;  /* 0x0004241001007387 */ /* 0x0101e20000100800 */
[----:B------:R-:W-:-:S03]  /*0980*/  IMAD R2, R0, 0x1b0, RZ ;  /* 0x000001b000027824 */ /* 0x000fc600078e02ff */
[----:B-----5:R3:W-:Y:S01]  /*0990*/  STL [R1+0x3fc], R13 ;  /* 0x0003fc0d01007387 */ /* 0x0207e20000100800 */
[-C--:B-1----:R-:W-:Y:S01]  /*09a0*/  IADD3 R6, P0, R3, R26.reuse, RZ ;  /* 0x0000001a03067210 */ /* 0x082fe20007f1e0ff */
[C---:B0-----:R-:W-:Y:S02]  /*09b0*/  IMAD R16, R0.reuse, 0xc8, RZ ;  /* 0x000000c800107824 */ /* 0x041fe400078e02ff */
[----:B---3--:R-:W-:Y:S01]  /*09c0*/  IMAD R13, R0, 0x68, RZ ;  /* 0x00000068000d7824 */ /* 0x008fe200078e02ff */
[-C--:B------:R-:W-:Y:S01]  /*09d0*/  IADD3 R4, P2, R4, R26.reuse, RZ ;  /* 0x0000001a04047210 */ /* 0x080fe20007f5e0ff */
[----:B------:R-:W-:Y:S01]  /*09e0*/  IMAD R10, R0, 0xd8, RZ ;  /* 0x000000d8000a7824 */ /* 0x000fe200078e02ff */
[-C--:B------:R-:W-:Y:S02]  /*09f0*/  LEA.HI.X.SX32 R9, R16, R27.reuse, 0x1, P1 ;  /* 0x0000001b10097211 */ /* 0x080fe400008f0eff */
[----:B------:R-:W-:Y:S02]  /*0a00*/  IADD3 R2, P1, R2, R26, RZ ;  /* 0x0000001a02027210 */ /* 0x000fe40007f3e0ff */
[-C--:B------:R-:W-:Y:S01]  /*0a10*/  LEA.HI.X.SX32 R7, R13, R27.reuse, 0x1, P0 ;  /* 0x0000001b0d077211 */ /* 0x080fe200000f0eff */
[----:B------:R0:W-:Y:S01]  /*0a20*/  STL [R1+0x3f0], R19 ;  /* 0x0003f01301007387 */ /* 0x0001e20000100800 */
[----:B------:R-:W-:-:S02]  /*0a30*/  LEA.HI.X.SX32 R5, R3, R27, 0x1, P2 ;  /* 0x0000001b03057211 */ /* 0x000fc400010f0eff */
[----:B------:R-:W-:Y:S02]  /*0a40*/  LEA.HI.X.SX32 R3, R10, R27, 0x1, P1 ;  /* 0x0000001b0a037211 */ /* 0x000fe400008f0eff */
[----:B------:R1:W3:Y:S04]  /*0a50*/  LDG.E.U16 R10, [R6.64] ;  /* 0x00000004060a7981 */ /* 0x0002e8000c1e1500 */
[----:B0-----:R0:W4:Y:S04]  /*0a60*/  LDG.E.U16 R19, [R8.64] ;  /* 0x0000000408137981 */ /* 0x001128000c1e1500 */
[----:B------:R5:W-:Y:S04]  /*0a70*/  STL [R1+0x420], R17 ;  /* 0x0004201101007387 */ /* 0x000be80000100800 */
[----:B------:R0:W-:Y:S04]  /*0a80*/  STL [R1+0x3ec], R12 ;  /* 0x0003ec0c01007387 */ /* 0x0001e80000100800 */
[----:B-----5:R5:W3:Y:S04]  /*0a90*/  LDG.E.U16 R17, [R4.64] ;  /* 0x0000000404117981 */ /* 0x020ae8000c1e1500 */
[----:B0-----:R0:W3:Y:S01]  /*0aa0*/  LDG.E.U16 R12, [R2.64] ;  /* 0x00000004020c7981 */ /* 0x0010e2000c1e1500 */
[----:B-----5:R-:W-:-:S02]  /*0ab0*/  IMAD R5, R0, 0x70, RZ ;  /* 0x0000007000057824 */ /* 0x020fc400078e02ff */
[C---:B------:R-:W-:Y:S02]  /*0ac0*/  IMAD R4, R0.reuse, 0x1c0, RZ ;  /* 0x000001c000047824 */ /* 0x040fe400078e02ff */
[C---:B0-----:R-:W-:Y:S01]  /*0ad0*/  IMAD R3, R0.reuse, 0xe0, RZ ;  /* 0x000000e000037824 */ /* 0x041fe200078e02ff */
[----:B------:R0:W-:Y:S01]  /*0ae0*/  STL [R1+0x3e0], R20 ;  /* 0x0003e01401007387 */ /* 0x0001e20000100800 */
[-C--:B------:R-:W-:Y:S01]  /*0af0*/  IADD3 R8, P0, R5, R26.reuse, RZ ;  /* 0x0000001a05087210 */ /* 0x080fe20007f1e0ff */
[----:B------:R-:W-:Y:S02]  /*0b00*/  IMAD R2, R0, 0x1d0, RZ ;  /* 0x000001d000027824 */ /* 0x000fe400078e02ff */
[-C--:B-1----:R-:W-:Y:S01]  /*0b10*/  IADD3 R6, P1, R3, R26.reuse, RZ ;  /* 0x0000001a03067210 */ /* 0x082fe20007f3e0ff */
[----:B------:R1:W-:Y:S01]  /*0b20*/  STL [R1+0x418], R21 ;  /* 0x0004181501007387 */ /* 0x0003e20000100800 */
[----:B------:R-:W-:Y:S01]  /*0b30*/  IADD3 R4, P2, R4, R26, RZ ;  /* 0x0000001a04047210 */ /* 0x000fe20007f5e0ff */
[----:B0-----:R-:W-:Y:S01]  /*0b40*/  IMAD R20, R0, 0x38, RZ ;  /* 0x0000003800147824 */ /* 0x001fe200078e02ff */
[----:B------:R-:W-:-:S04]  /*0b50*/  LEA.HI.X.SX32 R7, R5, R27, 0x1, P1 ;  /* 0x0000001b05077211 */ /* 0x000fc800008f0eff */
[----:B------:R-:W-:Y:S01]  /*0b60*/  LEA.HI.X.SX32 R9, R20, R27, 0x1, P0 ;  /* 0x0000001b14097211 */ /* 0x000fe200000f0eff */
[----:B------:R0:W5:Y:S01]  /*0b70*/  LDG.E.U16 R22, [R6.64] ;  /* 0x0000000406167981 */ /* 0x000162000c1e1500 */
[----:B------:R-:W-:-:S03]  /*0b80*/  IADD3 R2, P0, R2, R26, RZ ;  /* 0x0000001a02027210 */ /* 0x000fc60007f1e0ff */
[----:B------:R0:W-:Y:S01]  /*0b90*/  STL [R1+0x414], R15 ;  /* 0x0004140f01007387 */ /* 0x0001e20000100800 */
[----:B------:R-:W-:-:S03]  /*0ba0*/  LEA.HI.X.SX32 R5, R3, R27, 0x1, P2 ;  /* 0x0000001b03057211 */ /* 0x000fc600010f0eff */
[----:B------:R2:W5:Y:S04]  /*0bb0*/  LDG.E.U16 R28, [R8.64] ;  /* 0x00000004081c7981 */ /* 0x000568000c1e1500 */
[----:B-1----:R1:W5:Y:S01]  /*0bc0*/  LDG.E.U16 R21, [R4.64] ;  /* 0x0000000404157981 */ /* 0x002362000c1e1500 */
[----:B0-----:R-:W-:-:S05]  /*0bd0*/  IMAD R15, R0, 0xe8, RZ ;  /* 0x000000e8000f7824 */ /* 0x001fca00078e02ff */
[----:B------:R-:W-:Y:S01]  /*0be0*/  LEA.HI.X.SX32 R3, R15, R27, 0x1, P0 ;  /* 0x0000001b0f037211 */ /* 0x000fe200000f0eff */
[----:B--2---:R0:W-:Y:S04]  /*0bf0*/  STL [R1+0x410], R14 ;  /* 0x0004100e01007387 */ /* 0x0041e80000100800 */
[----:B0-----:R0:W2:Y:S01]  /*0c00*/  LDG.E.U16 R14, [R2.64] ;  /* 0x00000004020e7981 */ /* 0x0010a2000c1e1500 */
[C---:B------:R-:W-:Y:S02]  /*0c10*/  IMAD R6, R0.reuse, 0x1e0, RZ ;  /* 0x000001e000067824 */ /* 0x040fe400078e02ff */
[C---:B------:R-:W-:Y:S02]  /*0c20*/  IMAD R24, R0.reuse, 0x78, RZ ;  /* 0x0000007800187824 */ /* 0x040fe400078e02ff */
[----:B-1----:R-:W-:-:S02]  /*0c30*/  IMAD R4, R0, 0x1f0, RZ ;  /* 0x000001f000047824 */ /* 0x002fc400078e02ff */
[C---:B0-----:R-:W-:Y:S01]  /*0c40*/  IMAD R3, R0.reuse, 0xf0, RZ ;  /* 0x000000f000037824 */ /* 0x041fe200078e02ff */
[----:B------:R0:W-:Y:S01]  /*0c50*/  STL [R1+0x3dc], R11 ;  /* 0x0003dc0b01007387 */ /* 0x0001e20000100800 */
[----:B------:R-:W-:-:S03]  /*0c60*/  IMAD R2, R0, 0x102, RZ ;  /* 0x0000010200027824 */ /* 0x000fc600078e02ff */
[CC--:B------:R-:W-:Y:S02]  /*0c70*/  IADD3 R8, P0, R3.reuse, R26.reuse, RZ ;  /* 0x0000001a03087210 */ /* 0x0c0fe40007f1e0ff */
[-C--:B------:R-:W-:Y:S02]  /*0c80*/  IADD3 R6, P1, R6, R26.reuse, RZ ;  /* 0x0000001a06067210 */ /* 0x080fe40007f3e0ff */
[-C--:B------:R-:W-:Y:S01]  /*0c90*/  IADD3 R4, P2, R4, R26.reuse, RZ ;  /* 0x0000001a04047210 */ /* 0x080fe20007f5e0ff */
[----:B0-----:R-:W-:Y:S01]  /*0ca0*/  IMAD R11, R0, 0xf8, RZ ;  /* 0x000000f8000b7824 */ /* 0x001fe200078e02ff */
[-C--:B------:R-:W-:Y:S02]  /*0cb0*/  LEA.HI.X.SX32 R9, R24, R27.reuse, 0x1, P0 ;  /* 0x0000001b18097211 */ /* 0x080fe400000f0eff */
[----:B------:R-:W-:Y:S02]  /*0cc0*/  IADD3 R2, P0, R2, R26, RZ ;  /* 0x0000001a02027210 */ /* 0x000fe40007f1e0ff */
[----:B------:R-:W-:-:S02]  /*0cd0*/  LEA.HI.X.SX32 R7, R3, R27, 0x1, P1 ;  /* 0x0000001b03077211 */ /* 0x000fc400008f0eff */
[----:B------:R-:W-:Y:S01]  /*0ce0*/  LEA.HI.X.SX32 R5, R11, R27, 0x1, P2 ;  /* 0x0000001b0b057211 */ /* 0x000fe200010f0eff */
[----:B----4-:R0:W-:Y:S04]  /*0cf0*/  STL [R1+0x3b8], R19 ;  /* 0x0003b81301007387 */ /* 0x0101e80000100800 */
[----:B---3--:R1:W-:Y:S04]  /*0d00*/  STL [R1+0x408], R10 ;  /* 0x0004080a01007387 */ /* 0x0083e80000100800 */
[----:B0-----:R0:W3:Y:S01]  /*0d10*/  LDG.E.U16 R19, [R8.64] ;  /* 0x0000000408137981 */ /* 0x0010e2000c1e1500 */
[----:B-1----:R-:W-:-:S03]  /*0d20*/  IMAD R10, R0, 0x81, RZ ;  /* 0x00000081000a7824 */ /* 0x002fc600078e02ff */
[----:B------:R1:W-:Y:S02]  /*0d30*/  STL [R1+0x3b0], R17 ;  /* 0x0003b01101007387 */ /* 0x0003e40000100800 */
[----:B------:R-:W-:Y:S02]  /*0d40*/  LEA.HI.X.SX32 R3, R10, R27, 0x1, P0 ;  /* 0x0000001b0a037211 */ /* 0x000fe400000f0eff */
[----:B------:R4:W-:Y:S04]  /*0d50*/  STL [R1+0x3a4], R12 ;  /* 0x0003a40c01007387 */ /* 0x0009e80000100800 */
[----:B------:R0:W3:Y:S04]  /*0d60*/  LDG.E.U16 R11, [R2.64] ;  /* 0x00000004020b7981 */ /* 0x0000e8000c1e1500 */
[----:B-1----:R1:W3:Y:S04]  /*0d70*/  LDG.E.U16 R17, [R6.64] ;  /* 0x0000000406117981 */ /* 0x0022e8000c1e1500 */
[----:B----4-:R4:W3:Y:S01]  /*0d80*/  LDG.E.U16 R12, [R4.64] ;  /* 0x00000004040c7981 */ /* 0x0108e2000c1e1500 */
[----:B0-----:R-:W-:-:S02]  /*0d90*/  IMAD R8, R0, 0x112, RZ ;  /* 0x0000011200087824 */ /* 0x001fc400078e02ff */
[C---:B------:R-:W-:Y:S02]  /*0da0*/  IMAD R3, R0.reuse, 0x89, RZ ;  /* 0x0000008900037824 */ /* 0x040fe400078e02ff */
[----:B-1----:R-:W-:Y:S01]  /*0db0*/  IMAD R6, R0, 0x122, RZ ;  /* 0x0000012200067824 */ /* 0x002fe200078e02ff */
[-C--:B------:R-:W-:Y:S01]  /*0dc0*/  IADD3 R8, P0, R8, R26.reuse, RZ ;  /* 0x0000001a08087210 */ /* 0x080fe20007f1e0ff */
[C---:B------:R-:W-:Y:S02]  /*0dd0*/  IMAD R2, R0.reuse, 0x142, RZ ;  /* 0x0000014200027824 */ /* 0x040fe400078e02ff */
[----:B----4-:R-:W-:Y:S01]  /*0de0*/  IMAD R4, R0, 0x132, RZ ;  /* 0x0000013200047824 */ /* 0x010fe200078e02ff */
[-C--:B------:R-:W-:Y:S01]  /*0df0*/  IADD3 R6, P1, R6, R26.reuse, RZ ;  /* 0x0000001a06067210 */ /* 0x080fe20007f3e0ff */
[C---:B------:R-:W-:Y:S01]  /*0e00*/  IMAD R7, R0.reuse, 0x91, RZ ;  /* 0x0000009100077824 */ /* 0x040fe200078e02ff */
[----:B------:R-:W-:Y:S01]  /*0e10*/  LEA.HI.X.SX32 R9, R3, R27, 0x1, P0 ;  /* 0x0000001b03097211 */ /* 0x000fe200000f0eff */
[----:B------:R-:W-:Y:S01]  /*0e20*/  IMAD R5, R0, 0x99, RZ ;  /* 0x0000009900057824 */ /* 0x000fe200078e02ff */
[-C--:B------:R-:W-:Y:S01]  /*0e30*/  IADD3 R4, P2, R4, R26.reuse, RZ ;  /* 0x0000001a04047210 */ /* 0x080fe20007f5e0ff */
[----:B------:R-:W-:Y:S01]  /*0e40*/  IMAD R3, R0, 0xa1, RZ ;  /* 0x000000a100037824 */ /* 0x000fe200078e02ff */
[----:B------:R-:W-:-:S02]  /*0e50*/  IADD3 R2, P0, R2, R26, RZ ;  /* 0x0000001a02027210 */ /* 0x000fc40007f1e0ff */
[-C--:B------:R-:W-:Y:S02]  /*0e60*/  LEA.HI.X.SX32 R7, R7, R27.reuse, 0x1, P1 ;  /* 0x0000001b07077211 */ /* 0x080fe400008f0eff */
[-C--:B------:R-:W-:Y:S01]  /*0e70*/  LEA.HI.X.SX32 R5, R5, R27.reuse, 0x1, P2 ;  /* 0x0000001b05057211 */ /* 0x080fe200010f0eff */
[----:B-----5:R-:W-:Y:S01]  /*0e80*/  STL [R1+0x3f8], R28 ;  /* 0x0003f81c01007387 */ /* 0x020fe20000100800 */
[----:B------:R-:W-:-:S03]  /*0e90*/  LEA.HI.X.SX32 R3, R3, R27, 0x1, P0 ;  /* 0x0000001b03037211 */ /* 0x000fc600000f0eff */
[----:B------:R0:W-:Y:S04]  /*0ea0*/  STL [R1+0x3f4], R22 ;  /* 0x0003f41601007387 */ /* 0x0001e80000100800 */
[----:B------:R1:W-:Y:S04]  /*0eb0*/  STL [R1+0x39c], R21 ;  /* 0x00039c1501007387 */ /* 0x0003e80000100800 */
[----:B------:R4:W3:Y:S04]  /*0ec0*/  LDG.E.U16 R10, [R2.64] ;  /* 0x00000004020a7981 */ /* 0x0008e8000c1e1500 */
[----:B0-----:R0:W3:Y:S04]  /*0ed0*/  LDG.E.U16 R22, [R8.64] ;  /* 0x0000000408167981 */ /* 0x0010e8000c1e1500 */
[----:B-1----:R1:W3:Y:S04]  /*0ee0*/  LDG.E.U16 R21, [R6.64] ;  /* 0x0000000406157981 */ /* 0x0022e8000c1e1500 */
[----:B--2---:R2:W-:Y:S04]  /*0ef0*/  STL [R1+0x26c], R14 ;  /* 0x00026c0e01007387 */ /* 0x0045e80000100800 */
[----:B--2---:R2:W5:Y:S01]  /*0f00*/  LDG.E.U16 R14, [R4.64] ;  /* 0x00000004040e7981 */ /* 0x004562000c1e1500 */
[----:B0-----:R-:W-:-:S02]  /*0f10*/  IMAD R8, R0, 0x152, RZ ;  /* 0x0000015200087824 */ /* 0x001fc400078e02ff */
[----:B----4-:R-:W-:-:S03]  /*0f20*/  IMAD R3, R0, 0xa9, RZ ;  /* 0x000000a900037824 */ /* 0x010fc600078e02ff */
[----:B------:R-:W-:Y:S01]  /*0f30*/  IADD3 R8, P0, R8, R26, RZ ;  /* 0x0000001a08087210 */ /* 0x000fe20007f1e0ff */
[----:B-1----:R-:W-:-:S03]  /*0f40*/  IMAD R6, R0, 0x162, RZ ;  /* 0x0000016200067824 */ /* 0x002fc600078e02ff */
[-C--:B------:R-:W-:Y:S01]  /*0f50*/  LEA.HI.X.SX32 R9, R3, R27.reuse, 0x1, P0 ;  /* 0x0000001b03097211 */ /* 0x080fe200000f0eff */
[----:B--2---:R-:W-:Y:S01]  /*0f60*/  IMAD R4, R0, 0x172, RZ ;  /* 0x0000017200047824 */ /* 0x004fe200078e02ff */
[-C--:B------:R-:W-:Y:S01]  /*0f70*/  IADD3 R6, P1, R6, R26.reuse, RZ ;  /* 0x0000001a06067210 */ /* 0x080fe20007f3e0ff */
[C---:B------:R-:W-:Y:S02]  /*0f80*/  IMAD R7, R0.reuse, 0xb1, RZ ;  /* 0x000000b100077824 */ /* 0x040fe400078e02ff */
[----:B------:R-:W-:Y:S01]  /*0f90*/  IMAD R5, R0, 0xb9, RZ ;  /* 0x000000b900057824 */ /* 0x000fe200078e02ff */
[----:B------:R-:W-:Y:S02]  /*0fa0*/  IADD3 R4, P2, R4, R26, RZ ;  /* 0x0000001a04047210 */ /* 0x000fe40007f5e0ff */
[-C--:B------:R-:W-:Y:S02]  /*0fb0*/  LEA.HI.X.SX32 R7, R7, R27.reuse, 0x1, P1 ;  /* 0x0000001b07077211 */ /* 0x080fe400008f0eff */
[----:B------:R-:W-:Y:S01]  /*0fc0*/  LEA.HI.X.SX32 R5, R5, R27, 0x1, P2 ;  /* 0x0000001b05057211 */ /* 0x000fe200010f0eff */
[----:B---3--:R0:W-:Y:S01]  /*0fd0*/  STL [R1+0x3e8], R19 ;  /* 0x0003e81301007387 */ /* 0x0081e20000100800 */
[----:B------:R-:W-:-:S03]  /*0fe0*/  IMAD R2, R0, 0x182, RZ ;  /* 0x0000018200027824 */ /* 0x000fc600078e02ff */
[----:B0-----:R0:W2:Y:S04]  /*0ff0*/  LDG.E.U16 R19, [R6.64] ;  /* 0x0000000406137981 */ /* 0x0010a8000c1e1500 */
[----:B------:R1:W-:Y:S04]  /*1000*/  STL [R1+0x17c], R17 ;  /* 0x00017c1101007387 */ /* 0x0003e80000100800 */
[----:B------:R-:W-:Y:S04]  /*1010*/  STL [R1+0x12c], R12 ;  /* 0x00012c0c01007387 */ /* 0x000fe80000100800 */
[----:B------:R3:W-:Y:S04]  /*1020*/  STL [R1+0x3e4], R11 ;  /* 0x0003e40b01007387 */ /* 0x0007e80000100800 */
[----:B-1----:R1:W4:Y:S04]  /*1030*/  LDG.E.U16 R17, [R4.64] ;  /* 0x0000000404117981 */ /* 0x002328000c1e1500 */
[----:B---3--:R3:W2:Y:S01]  /*1040*/  LDG.E.U16 R11, [R8.64] ;  /* 0x00000004080b7981 */ /* 0x0086a2000c1e1500 */
[----:B------:R-:W-:Y:S01]  /*1050*/  IMAD R3, R0, 0xc1, RZ ;  /* 0x000000c100037824 */ /* 0x000fe200078e02ff */
[----:B------:R-:W-:-:S04]  /*1060*/  IADD3 R2, P0, R2, R26, RZ ;  /* 0x0000001a02027210 */ /* 0x000fc80007f1e0ff */
[----:B------:R-:W-:Y:S01]  /*1070*/  LEA.HI.X.SX32 R3, R3, R27, 0x1, P0 ;  /* 0x0000001b03037211 */ /* 0x000fe200000f0eff */
[----:B---3--:R-:W-:-:S04]  /*1080*/  IMAD R8, R0, 0x192, RZ ;  /* 0x0000019200087824 */ /* 0x008fc800078e02ff */
[----:B------:R3:W4:Y:S01]  /*1090*/  LDG.E.U16 R12, [R2.64] ;  /* 0x00000004020c7981 */ /* 0x000722000c1e1500 */
[C---:B0-----:R-:W-:Y:S02]  /*10a0*/  IMAD R6, R0.reuse, 0x1a2, RZ ;  /* 0x000001a200067824 */ /* 0x041fe400078e02ff */
[----:B-1----:R-:W-:Y:S01]  /*10b0*/  IMAD R4, R0, 0x1b2, RZ ;  /* 0x000001b200047824 */ /* 0x002fe200078e02ff */
[-C--:B------:R-:W-:Y:S01]  /*10c0*/  IADD3 R8, P0, R8, R26.reuse, RZ ;  /* 0x0000001a08087210 */ /* 0x080fe20007f1e0ff */
[C---:B------:R-:W-:Y:S02]  /*10d0*/  IMAD R7, R0.reuse, 0xd1, RZ ;  /* 0x000000d100077824 */ /* 0x040fe400078e02ff */
[C---:B---3--:R-:W-:Y:S02]  /*10e0*/  IMAD R3, R0.reuse, 0xc9, RZ ;  /* 0x000000c900037824 */ /* 0x048fe400078e02ff */
[----:B------:R-:W-:Y:S01]  /*10f0*/  IMAD R2, R0, 0x1c2, RZ ;  /* 0x000001c200027824 */ /* 0x000fe200078e02ff */
[-C--:B------:R-:W-:Y:S01]  /*1100*/  IADD3 R6, P1, R6, R26.reuse, RZ ;  /* 0x0000001a06067210 */ /* 0x080fe20007f3e0ff */
[C---:B------:R-:W-:Y:S01]  /*1110*/  IMAD R5, R0.reuse, 0xd9, RZ ;  /* 0x000000d900057824 */ /* 0x040fe200078e02ff */
[----:B------:R-:W-:Y:S01]  /*1120*/  LEA.HI.X.SX32 R9, R3, R27, 0x1, P0 ;  /* 0x0000001b03097211 */ /* 0x000fe200000f0eff */
[----:B------:R-:W-:Y:S01]  /*1130*/  IMAD R3, R0, 0xe1, RZ ;  /* 0x000000e100037824 */ /* 0x000fe200078e02ff */
[----:B------:R-:W-:-:S02]  /*1140*/  IADD3 R4, P2, R4, R26, RZ ;  /* 0x0000001a04047210 */ /* 0x000fc40007f5e0ff */
[----:B------:R-:W-:Y:S01]  /*1150*/  IADD3 R2, P0, R2, R26, RZ ;  /* 0x0000001a02027210 */ /* 0x000fe20007f1e0ff */
[----:B------:R0:W-:Y:S01]  /*1160*/  STL [R1+0x3d8], R22 ;  /* 0x0003d81601007387 */ /* 0x0001e20000100800 */
[-C--:B------:R-:W-:Y:S02]  /*1170*/  LEA.HI.X.SX32 R7, R7, R27.reuse, 0x1, P1 ;  /* 0x0000001b07077211 */ /* 0x080fe400008f0eff */
[-C--:B------:R-:W-:Y:S01]  /*1180*/  LEA.HI.X.SX32 R5, R5, R27.reuse, 0x1, P2 ;  /* 0x0000001b05057211 */ /* 0x080fe200010f0eff */
[----:B------:R-:W-:Y:S01]  /*1190*/  STL [R1+0x3d4], R21 ;  /* 0x0003d41501007387 */ /* 0x000fe20000100800 */
[----:B------:R-:W-:-:S03]  /*11a0*/  LEA.HI.X.SX32 R3, R3, R27, 0x1, P0 ;  /* 0x0000001b03037211 */ /* 0x000fc600000f0eff */
[----:B------:R1:W3:Y:S04]  /*11b0*/  LDG.E.U16 R28, [R6.64] ;  /* 0x00000004061c7981 */ /* 0x0002e8000c1e1500 */
[----:B0-----:R0:W3:Y:S04]  /*11c0*/  LDG.E.U16 R22, [R4.64] ;  /* 0x0000000404167981 */ /* 0x0010e8000c1e1500 */
[----:B-----5:R5:W-:Y:S04]  /*11d0*/  STL [R1+0x3d0], R14 ;  /* 0x0003d00e01007387 */ /* 0x020be80000100800 */
[----:B------:R0:W-:Y:S04]  /*11e0*/  STL [R1+0x3cc], R10 ;  /* 0x0003cc0a01007387 */ /* 0x0001e80000100800 */
[----:B-----5:R5:W3:Y:S04]  /*11f0*/  LDG.E.U16 R14, [R2.64] ;  /* 0x00000004020e7981 */ /* 0x020ae8000c1e1500 */
[----:B0-----:R0:W3:Y:S01]  /*1200*/  LDG.E.U16 R10, [R8.64] ;  /* 0x00000004080a7981 */ /* 0x0010e2000c1e1500 */
[----:B-1----:R-:W-:-:S02]  /*1210*/  IMAD R6, R0, 0x1e2, RZ ;  /* 0x000001e200067824 */ /* 0x002fc400078e02ff */
[C---:B------:R-:W-:Y:S02]  /*1220*/  IMAD R4, R0.reuse, 0x1f2, RZ ;  /* 0x000001f200047824 */ /* 0x040fe400078e02ff */
[C---:B-----5:R-:W-:Y:S02]  /*1230*/  IMAD R2, R0.reuse, 0xe9, RZ ;  /* 0x000000e900027824 */ /* 0x060fe400078e02ff */
[----:B0-----:R-:W-:Y:S01]  /*1240*/  IMAD R8, R0, 0x1d2, RZ ;  /* 0x000001d200087824 */ /* 0x001fe200078e02ff */
[----:B------:R-:W-:Y:S01]  /*1250*/  IADD3 R6, P1, R6, R26, RZ ;  /* 0x0000001a06067210 */ /* 0x000fe20007f3e0ff */
[----:B------:R-:W-:-:S03]  /*1260*/  IMAD R7, R0, 0xf1, RZ ;  /* 0x000000f100077824 */ /* 0x000fc600078e02ff */
[-C--:B------:R-:W-:Y:S01]  /*1270*/  IADD3 R8, P0, R8, R26.reuse, RZ ;  /* 0x0000001a08087210 */ /* 0x080fe20007f1e0ff */
[----:B------:R-:W-:Y:S01]  /*1280*/  IMAD R5, R0, 0xf9, RZ ;  /* 0x000000f900057824 */ /* 0x000fe200078e02ff */
[----:B------:R-:W-:Y:S01]  /*1290*/  IADD3 R4, P2, R4, R26, RZ ;  /* 0x0000001a04047210 */ /* 0x000fe20007f5e0ff */
[----:B------:R-:W-:Y:S01]  /*12a0*/  IMAD R3, R0, 0x11, RZ ;  /* 0x0000001100037824 */ /* 0x000fe200078e02ff */
[-C--:B------:R-:W-:Y:S02]  /*12b0*/  LEA.HI.X.SX32 R9, R2, R27.reuse, 0x1, P0 ;  /* 0x0000001b02097211 */ /* 0x080fe400000f0eff */
[-C--:B------:R-:W-:Y:S02]  /*12c0*/  LEA.HI.X.SX32 R7, R7, R27.reuse, 0x1, P1 ;  /* 0x0000001b07077211 */ /* 0x080fe400008f0eff */
[----:B------:R-:W-:Y:S01]  /*12d0*/  LEA.HI.X.SX32 R5, R5, R27, 0x1, P2 ;  /* 0x0000001b05057211 */ /* 0x000fe200010f0eff */
[----:B------:R0:W5:Y:S04]  /*12e0*/  LDG.E.U16 R29, [R8.64] ;  /* 0x00000004081d7981 */ /* 0x000168000c1e1500 */
[----:B--2---:R1:W-:Y:S02]  /*12f0*/  STL [R1+0x3c8], R11 ;  /* 0x0003c80b01007387 */ /* 0x0043e40000100800 */
[----:B-1----:R-:W-:-:S05]  /*1300*/  IMAD R11, R0, 0x22, RZ ;  /* 0x00000022000b7824 */ /* 0x002fca00078e02ff */
[----:B------:R-:W-:Y:S01]  /*1310*/  IADD3 R2, P0, R11, R26, RZ ;  /* 0x0000001a0b027210 */ /* 0x000fe20007f1e0ff */
[----:B------:R1:W-:Y:S03]  /*1320*/  STL [R1+0x3c4], R19 ;  /* 0x0003c41301007387 */ /* 0x0003e60000100800 */
[----:B------:R-:W-:Y:S01]  /*1330*/  LEA.HI.X.SX32 R3, R3, R27, 0x1, P0 ;  /* 0x0000001b03037211 */ /* 0x000fe200000f0eff */
[----:B----4-:R2:W-:Y:S04]  /*1340*/  STL [R1+0x3c0], R17 ;  /* 0x0003c01101007387 */ /* 0x0105e80000100800 */
[----:B------:R4:W5:Y:S04]  /*1350*/  LDG.E.U16 R21, [R2.64] ;  /* 0x0000000402157981 */ /* 0x000968000c1e1500 */
[----:B-1----:R1:W5:Y:S04]  /*1360*/  LDG.E.U16 R19, [R4.64] ;  /* 0x0000000404137981 */ /* 0x002368000c1e1500 */
[----:B--2---:R2:W5:Y:S04]  /*1370*/  LDG.E.U16 R17, [R6.64] ;  /* 0x0000000406117981 */ /* 0x004568000c1e1500 */
[----:B------:R0:W-:Y:S01]  /*1380*/  STL [R1+0x3bc], R12 ;  /* 0x0003bc0c01007387 */ /* 0x0001e20000100800 */
[----:B----4-:R-:W-:-:S02]  /*1390*/  IMAD R2, R0, 0x19, RZ ;  /* 0x0000001900027824 */ /* 0x010fc400078e02ff */
[----:B0-----:R-:W-:-:S05]  /*13a0*/  IMAD R12, R0, 0x32, RZ ;  /* 0x00000032000c7824 */ /* 0x001fca00078e02ff */
[----:B------:R-:W-:-:S04]  /*13b0*/  IADD3 R8, P0, R12, R26, RZ ;  /* 0x0000001a0c087210 */ /* 0x000fc80007f1e0ff */
[----:B------:R-:W-:Y:S01]  /*13c0*/  LEA.HI.X.SX32 R9, R2, R27, 0x1, P0 ;  /* 0x0000001b02097211 */ /* 0x000fe200000f0eff */
[----:B---3--:R-:W-:Y:S04]  /*13d0*/  STL [R1+0x3b4], R10 ;  /* 0x0003b40a01007387 */ /* 0x008fe80000100800 */
[----:B------:R-:W-:Y:S04]  /*13e0*/  STL [R1+0x3ac], R28 ;  /* 0x0003ac1c01007387 */ /* 0x000fe80000100800 */
[----:B------:R-:W-:Y:S04]  /*13f0*/  STL [R1+0x3a0], R22 ;  /* 0x0003a01601007387 */ /* 0x000fe80000100800 */
[----:B------:R0:W-:Y:S04]  /*1400*/  STL [R1+0x27c], R14 ;  /* 0x00027c0e01007387 */ /* 0x0001e80000100800 */
[----:B0-----:R0:W3:Y:S01]  /*1410*/  LDG.E.U16 R14, [R8.64] ;  /* 0x00000004080e7981 */ /* 0x0010e2000c1e1500 */
[----:B-1----:R-:W-:-:S02]  /*1420*/  IMAD R4, R0, 0x52, RZ ;  /* 0x0000005200047824 */ /* 0x002fc400078e02ff */
[C---:B------:R-:W-:Y:S02]  /*1430*/  IMAD R5, R0.reuse, 0x29, RZ ;  /* 0x0000002900057824 */ /* 0x040fe400078e02ff */
[----:B------:R-:W-:Y:S01]  /*1440*/  IMAD R10, R0, 0x62, RZ ;  /* 0x00000062000a7824 */ /* 0x000fe200078e02ff */
[----:B------:R-:W-:Y:S01]  /*1450*/  IADD3 R4, P2, R4, R26, RZ ;  /* 0x0000001a04047210 */ /* 0x000fe20007f5e0ff */
[----:B------:R-:W-:-:S03]  /*1460*/  IMAD R3, R0, 0x31, RZ ;  /* 0x0000003100037824 */ /* 0x000fc600078e02ff */
[-C--:B------:R-:W-:Y:S02]  /*1470*/  IADD3 R2, P0, R10, R26.reuse, RZ ;  /* 0x0000001a0a027210 */ /* 0x080fe40007f1e0ff */
[-C--:B------:R-:W-:Y:S01]  /*1480*/  LEA.HI.X.SX32 R5, R5, R27.reuse, 0x1, P2 ;  /* 0x0000001b05057211 */ /* 0x080fe200010f0eff */
[C---:B--2---:R-:W-:Y:S01]  /*1490*/  IMAD R6, R0.reuse, 0x42, RZ ;  /* 0x0000004200067824 */ /* 0x044fe200078e02ff */
[----:B------:R-:W-:Y:S01]  /*14a0*/  LEA.HI.X.SX32 R3, R3, R27, 0x1, P0 ;  /* 0x0000001b03037211 */ /* 0x000fe200000f0eff */
[----:B------:R-:W-:Y:S02]  /*14b0*/  IMAD R7, R0, 0x21, RZ ;  /* 0x0000002100077824 */ /* 0x000fe400078e02ff */
[----:B------:R1:W2:Y:S01]  /*14c0*/  LDG.E.U16 R28, [R4.64] ;  /* 0x00000004041c7981 */ /* 0x0002a2000c1e1500 */
[----:B------:R-:W-:-:S03]  /*14d0*/  IADD3 R6, P1, R6, R26, RZ ;  /* 0x0000001a06067210 */ /* 0x000fc60007f3e0ff */
[----:B-----5:R4:W-:Y:S01]  /*14e0*/  STL [R1+0x200], R29 ;  /* 0x0002001d01007387 */ /* 0x0209e20000100800 */
[----:B------:R-:W-:Y:S01]  /*14f0*/  LEA.HI.X.SX32 R7, R7, R27, 0x1, P1 ;  /* 0x0000001b07077211 */ /* 0x000fe200008f0eff */
[----:B-1----:R-:W-:-:S04]  /*1500*/  IMAD R4, R0, 0x72, RZ ;  /* 0x0000007200047824 */ /* 0x002fc800078e02ff */
[----:B------:R1:W5:Y:S04]  /*1510*/  LDG.E.U16 R22, [R6.64] ;  /* 0x0000000406167981 */ /* 0x000368000c1e1500 */
[----:B----4-:R4:W2:Y:S01]  /*1520*/  LDG.E.U16 R29, [R2.64] ;  /* 0x00000004021d7981 */ /* 0x0108a2000c1e1500 */
[----:B0-----:R-:W-:Y:S01]  /*1530*/  IADD3 R8, P0, R4, R26, RZ ;  /* 0x0000001a04087210 */ /* 0x001fe20007f1e0ff */
[C---:B----4-:R-:W-:Y:S02]  /*1540*/  IMAD R2, R0.reuse, 0x39, RZ ;  /* 0x0000003900027824 */ /* 0x050fe400078e02ff */
[----:B------:R-:W-:-:S03]  /*1550*/  IMAD R3, R0, 0x51, RZ ;  /* 0x0000005100037824 */ /* 0x000fc600078e02ff */
[----:B------:R-:W-:Y:S01]  /*1560*/  LEA.HI.X.SX32 R9, R2, R27, 0x1, P0 ;  /* 0x0000001b02097211 */ /* 0x000fe200000f0eff */
[----:B-1----:R-:W-:-:S05]  /*1570*/  IMAD R7, R0, 0x41, RZ ;  /* 0x0000004100077824 */ /* 0x002fca00078e02ff */
[----:B------:R0:W3:Y:S04]  /*1580*/  LDG.E.U16 R9, [R8.64] ;  /* 0x0000000408097981 */ /* 0x0000e8000c1e1500 */
[----:B------:R1:W-:Y:S04]  /*1590*/  STL [R1+0x178], R17 ;  /* 0x0001781101007387 */ /* 0x0003e80000100800 */
[----:B------:R-:W-:Y:S04]  /*15a0*/  STL [R1+0x128], R19 ;  /* 0x0001281301007387 */ /* 0x000fe80000100800 */
[----:B------:R0:W-:Y:S01]  /*15b0*/  STL [R1+0x3a8], R21 ;  /* 0x0003a81501007387 */ /* 0x0001e20000100800 */
[----:B-1----:R-:W-:-:S02]  /*15c0*/  IMAD R17, R0, 0x82, RZ ;  /* 0x0000008200117824 */ /* 0x002fc400078e02ff */
[----:B0-----:R-:W-:-:S05]  /*15d0*/  IMAD R21, R0, 0xa2, RZ ;  /* 0x000000a200157824 */ /* 0x001fca00078e02ff */
[-C--:B------:R-:W-:Y:S02]  /*15e0*/  IADD3 R2, P0, R21, R26.reuse, RZ ;  /* 0x0000001a15027210 */ /* 0x080fe40007f1e0ff */
[----:B------:R-:W-:Y:S02]  /*15f0*/  IADD3 R6, P1, R17, R26, RZ ;  /* 0x0000001a11067210 */ /* 0x000fe40007f3e0ff */
[-C--:B------:R-:W-:Y:S02]  /*1600*/  LEA.HI.X.SX32 R3, R3, R27.reuse, 0x1, P0 ;  /* 0x0000001b03037211 */ /* 0x080fe400000f0eff */
[----:B------:R-:W-:-:S03]  /*1610*/  LEA.HI.X.SX32 R7, R7, R27, 0x1, P1 ;  /* 0x0000001b07077211 */ /* 0x000fc600008f0eff */
[----:B------:R0:W3:Y:S04]  /*1620*/  LDG.E.U16 R8, [R2.64] ;  /* 0x0000000402087981 */ /* 0x0000e8000c1e1500 */
[----:B------:R1:W3:Y:S01]  /*1630*/  LDG.E.U16 R10, [R6.64] ;  /* 0x00000004060a7981 */ /* 0x0002e2000c1e1500 */
[C---:B------:R-:W-:Y:S02]  /*1640*/  IMAD R19, R0.reuse, 0x92, RZ ;  /* 0x0000009200137824 */ /* 0x040fe400078e02ff */
[----:B------:R-:W-:-:S03]  /*1650*/  IMAD R5, R0, 0x49, RZ ;  /* 0x0000004900057824 */ /* 0x000fc600078e02ff */
[----:B------:R-:W-:-:S04]  /*1660*/  IADD3 R4, P2, R19, R26, RZ ;  /* 0x0000001a13047210 */ /* 0x000fc80007f5e0ff */
[----:B------:R-:W-:Y:S01]  /*1670*/  LEA.HI.X.SX32 R5, R5, R27, 0x1, P2 ;  /* 0x0000001b05057211 */ /* 0x000fe200010f0eff */
[----:B---3--:R3:W-:Y:S04]  /*1680*/  STL [R1+0x398], R14 ;  /* 0x0003980e01007387 */ /* 0x0087e80000100800 */
[----:B---3--:R3:W4:Y:S01]  /*1690*/  LDG.E.U16 R14, [R4.64] ;  /* 0x00000004040e7981 */ /* 0x008722000c1e1500 */
[C---:B0-----:R-:W-:Y:S02]  /*16a0*/  IMAD R2, R0.reuse, 0x59, RZ ;  /* 0x0000005900027824 */ /* 0x041fe400078e02ff */
[C---:B------:R-:W-:Y:S01]  /*16b0*/  IMAD R3, R0.reuse, 0x61, RZ ;  /* 0x0000006100037824 */ /* 0x040fe200078e02ff */
[----:B-----5:R0:W-:Y:S04]  /*16c0*/  STL [R1+0x394], R22 ;  /* 0x0003941601007387 */ /* 0x0201e80000100800 */
[----:B--2---:R2:W-:Y:S01]  /*16d0*/  STL [R1+0x390], R28 ;  /* 0x0003901c01007387 */ /* 0x0045e20000100800 */
[----:B0-----:R-:W-:-:S03]  /*16e0*/  IMAD R22, R0, 0xb2, RZ ;  /* 0x000000b200167824 */ /* 0x001fc600078e02ff */
[----:B------:R0:W-:Y:S01]  /*16f0*/  STL [R1+0x38c], R29 ;  /* 0x00038c1d01007387 */ /* 0x0001e20000100800 */
[----:B--2---:R-:W-:Y:S01]  /*1700*/  IMAD R28, R0, 0xc2, RZ ;  /* 0x000000c2001c7824 */ /* 0x004fe200078e02ff */
[----:B---3--:R-:W-:Y:S01]  /*1710*/  IADD3 R4, P0, R22, R26, RZ ;  /* 0x0000001a16047210 */ /* 0x008fe20007f1e0ff */
[----:B0-----:R-:W-:-:S03]  /*1720*/  IMAD R29, R0, 0xd2, RZ ;  /* 0x000000d2001d7824 */ /* 0x001fc600078e02ff */
[-C--:B-1----:R-:W-:Y:S02]  /*1730*/  IADD3 R6, P1, R28, R26.reuse, RZ ;  /* 0x0000001a1c067210 */ /* 0x082fe40007f3e0ff */
[-C--:B------:R-:W-:Y:S02]  /*1740*/  LEA.HI.X.SX32 R5, R2, R27.reuse, 0x1, P0 ;  /* 0x0000001b02057211 */ /* 0x080fe400000f0eff */
[----:B------:R-:W-:Y:S02]  /*1750*/  IADD3 R2, P0, R29, R26, RZ ;  /* 0x0000001a1d027210 */ /* 0x000fe40007f1e0ff */
[----:B------:R-:W-:-:S06]  /*1760*/  LEA.HI.X.SX32 R7, R3, R27, 0x1, P1 ;  /* 0x0000001b03077211 */ /* 0x000fcc00008f0eff */
[----:B------:R0:W2:Y:S04]  /*1770*/  LDG.E.U16 R7, [R6.64] ;  /* 0x0000000406077981 */ /* 0x0000a8000c1e1500 */
[----:B------:R1:W-:Y:S04]  /*1780*/  STL [R1+0x37c], R8 ;  /* 0x00037c0801007387 */ /* 0x0003e80000100800 */
[----:B------:R3:W-:Y:S01]  /*1790*/  STL [R1+0x388], R9 ;  /* 0x0003880901007387 */ /* 0x0007e20000100800 */
[----:B-1----:R-:W-:-:S03]  /*17a0*/  IMAD R8, R0, 0x69, RZ ;  /* 0x0000006900087824 */ /* 0x002fc600078e02ff */
[----:B------:R1:W-:Y:S01]  /*17b0*/  STL [R1+0x384], R10 ;  /* 0x0003840a01007387 */ /* 0x0003e20000100800 */
[----:B---3--:R-:W-:Y:S01]  /*17c0*/  IMAD R9, R0, 0xe2, RZ ;  /* 0x000000e200097824 */ /* 0x008fe200078e02ff */
[----:B------:R-:W-:Y:S01]  /*17d0*/  LEA.HI.X.SX32 R3, R8, R27, 0x1, P0 ;  /* 0x0000001b08037211 */ /* 0x000fe200000f0eff */
[----:B------:R-:W-:-:S04]  /*17e0*/  IMAD R8, R0, 0xf2, RZ ;  /* 0x000000f200087824 */ /* 0x000fc800078e02ff */
[----:B0-----:R0:W2:Y:S04]  /*17f0*/  LDG.E.U16 R6, [R2.64] ;  /* 0x0000000402067981 */ /* 0x0010a8000c1e1500 */
[----:B-1----:R1:W5:Y:S02]  /*1800*/  LDG.E.U16 R10, [R4.64] ;  /* 0x00000004040a7981 */ /* 0x002364000c1e1500 */
[C---:B-1----:R-:W-:Y:S01]  /*1810*/  IMAD R5, R0.reuse, 0x71, RZ ;  /* 0x0000007100057824 */ /* 0x042fe200078e02ff */
[----:B------:R-:W-:Y:S01]  /*1820*/  IADD3 R4, P1, R9, R26, RZ ;  /* 0x0000001a09047210 */ /* 0x000fe20007f3e0ff */
[----:B0-----:R-:W-:-:S03]  /*1830*/  IMAD R3, R0, 0x79, RZ ;  /* 0x0000007900037824 */ /* 0x001fc600078e02ff */
[----:B------:R-:W-:Y:S02]  /*1840*/  LEA.HI.X.SX32 R5, R5, R27, 0x1, P1 ;  /* 0x0000001b05057211 */ /* 0x000fe400008f0eff */
[----:B------:R-:W-:-:S03]  /*1850*/  IADD3 R2, P1, R8, R26, RZ ;  /* 0x0000001a08027210 */ /* 0x000fc60007f3e0ff */
[----:B------:R0:W2:Y:S01]  /*1860*/  LDG.E.U16 R4, [R4.64] ;  /* 0x0000000404047981 */ /* 0x0000a2000c1e1500 */
[----:B------:R-:W-:-:S06]  /*1870*/  LEA.HI.X.SX32 R3, R3, R27, 0x1, P1 ;  /* 0x0000001b03037211 */ /* 0x000fcc00008f0eff */
[----:B------:R1:W2:Y:S04]  /*1880*/  LDG.E.U16 R3, [R2.64] ;  /* 0x0000000402037981 */ /* 0x0002a8000c1e1500 */
[----:B----4-:R4:W-:Y:S02]  /*1890*/  STL [R1+0x380], R14 ;  /* 0x0003800e01007387 */ /* 0x0109e40000100800 */
[----:B----4-:R-:W-:-:S04]  /*18a0*/  SHF.L.U32 R14, R0, 0x1, RZ ;  /* 0x00000001000e7819 */ /* 0x010fc800000006ff */
[----:B------:R-:W-:-:S04]  /*18b0*/  IADD3 R8, P0, R14, R26, RZ ;  /* 0x0000001a0e087210 */ /* 0x000fc80007f1e0ff */
[----:B------:R-:W-:-:S05]  /*18c0*/  LEA.HI.X.SX32 R9, R0, R27, 0x1, P0 ;  /* 0x0000001b00097211 */ /* 0x000fca00000f0eff */
[----:B------:R4:W3:Y:S01]  /*18d0*/  LDG.E.U16 R8, [R8.64] ;  /* 0x0000000408087981 */ /* 0x0008e2000c1e1500 */
[----:B0-----:R-:W-:-:S05]  /*18e0*/  IMAD R5, R0, 0x34, RZ ;  /* 0x0000003400057824 */ /* 0x001fca00078e02ff */
[----:B-1----:R-:W-:Y:S01]  /*18f0*/  IADD3 R2, P0, R5, R26, RZ ;  /* 0x0000001a05027210 */ /* 0x002fe20007f1e0ff */
[C---:B----4-:R-:W-:Y:S01]  /*1900*/  IMAD R9, R0.reuse, 0x44, RZ ;  /* 0x0000004400097824 */ /* 0x050fe200078e02ff */
[----:B-----5:R0:W-:Y:S04]  /*1910*/  STL [R1+0x374], R10 ;  /* 0x0003740a01007387 */ /* 0x0201e80000100800 */
[----:B--2---:R1:W-:Y:S01]  /*1920*/  STL [R1+0x370], R7 ;  /* 0x0003700701007387 */ /* 0x0043e20000100800 */
[----:B0-----:R-:W-:-:S03]  /*1930*/  IMAD R10, R0, 0x1a, RZ ;  /* 0x0000001a000a7824 */ /* 0x001fc600078e02ff */
[----:B------:R0:W-:Y:S01]  /*1940*/  STL [R1+0x36c], R6 ;  /* 0x00036c0601007387 */ /* 0x0001e20000100800 */
[----:B-1----:R-:W-:Y:S01]  /*1950*/  IMAD R7, R0, 0xd, RZ ;  /* 0x0000000d00077824 */ /* 0x002fe200078e02ff */
[CC--:B0-----:R-:W-:Y:S02]  /*1960*/  IADD3 R6, P1, R10.reuse, R26.reuse, RZ ;  /* 0x0000001a0a067210 */ /* 0x0c1fe40007f3e0ff */
[----:B------:R0:W-:Y:S02]  /*1970*/  STL [R1+0x368], R4 ;  /* 0x0003680401007387 */ /* 0x0001e40000100800 */
[-C--:B------:R-:W-:Y:S02]  /*1980*/  LEA.HI.X.SX32 R7, R7, R27.reuse, 0x1, P1 ;  /* 0x0000001b07077211 */ /* 0x080fe400008f0eff */
[----:B------:R1:W-:Y:S01]  /*1990*/  STL [R1+0x364], R3 ;  /* 0x0003640301007387 */ /* 0x0003e20000100800 */
[----:B0-----:R-:W-:Y:S02]  /*19a0*/  IADD3 R4, P2, R13, R26, RZ ;  /* 0x0000001a0d047210 */ /* 0x001fe40007f5e0ff */
[----:B-1----:R-:W-:-:S02]  /*19b0*/  LEA.HI.X.SX32 R3, R10, R27, 0x1, P0 ;  /* 0x0000001b0a037211 */ /* 0x002fc400000f0eff */
[----:B------:R0:W2:Y:S01]  /*19c0*/  LDG.E.U16 R10, [R6.64] ;  /* 0x00000004060a7981 */ /* 0x0000a2000c1e1500 */
[----:B------:R-:W-:-:S05]  /*19d0*/  LEA.HI.X.SX32 R5, R5, R27, 0x1, P2 ;  /* 0x0000001b05057211 */ /* 0x000fca00010f0eff */
[----:B------:R1:W4:Y:S04]  /*19e0*/  LDG.E.U16 R13, [R4.64] ;  /* 0x00000004040d7981 */ /* 0x000328000c1e1500 */
[----:B0-----:R0:W5:Y:S02]  /*19f0*/  LDG.E.U16 R6, [R2.64] ;  /* 0x0000000402067981 */ /* 0x001164000c1e1500 */
[----:B0-----:R-:W-:-:S04]  /*1a00*/  IADD3 R2, P0, R9, R26, RZ ;  /* 0x0000001a09027210 */ /* 0x001fc80007f1e0ff */
[-C--:B------:R-:W-:Y:S01]  /*1a10*/  LEA.HI.X.SX32 R3, R11, R27.reuse, 0x1, P0 ;  /* 0x0000001b0b037211 */ /* 0x080fe200000f0eff */
[----:B---3--:R0:W-:Y:S02]  /*1a20*/  STL [R1+0x360], R8 ;  /* 0x0003600801007387 */ /* 0x0081e40000100800 */
[-C--:B0-----:R-:W-:Y:S02]  /*1a30*/  IADD3 R8, P1, R23, R26.reuse, RZ ;  /* 0x0000001a17087210 */ /* 0x081fe40007f3e0ff */
[----:B------:R0:W3:Y:S01]  /*1a40*/  LDG.E.U16 R23, [R2.64] ;  /* 0x0000000402177981 */ /* 0x0000e2000c1e1500 */
[C---:B-1----:R-:W-:Y:S01]  /*1a50*/  IMAD R5, R0.reuse, 0x2a, RZ ;  /* 0x0000002a00057824 */ /* 0x042fe200078e02ff */
[----:B------:R-:W-:Y:S01]  /*1a60*/  LEA.HI.X.SX32 R9, R9, R27, 0x1, P1 ;  /* 0x0000001b09097211 */ /* 0x000fe200008f0eff */
[----:B------:R-:W-:Y:S01]  /*1a70*/  IMAD R7, R0, 0x15, RZ ;  /* 0x0000001500077824 */ /* 0x000fe200078e02ff */
[----:B0-----:R-:W-:Y:S01]  /*1a80*/  IADD3 R2, P2, R18, R26, RZ ;  /* 0x0000001a12027210 */ /* 0x001fe20007f5e0ff */
[----:B--2---:R0:W-:Y:S04]  /*1a90*/  STL [R1+0x358], R10 ;  /* 0x0003580a01007387 */ /* 0x0041e80000100800 */
[----:B-----5:R1:W-:Y:S01]  /*1aa0*/  STL [R1+0x354], R6 ;  /* 0x0003540601007387 */ /* 0x0203e20000100800 */
[----:B0-----:R-:W-:-:S03]  /*1ab0*/  IMAD R10, R0, 0x54, RZ ;  /* 0x00000054000a7824 */ /* 0x001fc600078e02ff */
[----:B----4-:R0:W-:Y:S01]  /*1ac0*/  STL [R1+0x34c], R13 ;  /* 0x00034c0d01007387 */ /* 0x0101e20000100800 */
[----:B-1----:R-:W-:-:S04]  /*1ad0*/  IADD3 R6, P0, R5, R26, RZ ;  /* 0x0000001a05067210 */ /* 0x002fc80007f1e0ff */
[----:B------:R-:W-:Y:S01]  /*1ae0*/  LEA.HI.X.SX32 R7, R7, R27, 0x1, P0 ;  /* 0x0000001b07077211 */ /* 0x000fe200000f0eff */
[----:B0-----:R0:W2:Y:S01]  /*1af0*/  LDG.E.U16 R13, [R8.64] ;  /* 0x00000004080d7981 */ /* 0x0010a2000c1e1500 */
[----:B------:R-:W-:-:S04]  /*1b00*/  IADD3 R4, P1, R10, R26, RZ ;  /* 0x0000001a0a047210 */ /* 0x000fc80007f3e0ff */
[----:B------:R-:W-:-:S05]  /*1b10*/  LEA.HI.X.SX32 R5, R5, R27, 0x1, P1 ;  /* 0x0000001b05057211 */ /* 0x000fca00008f0eff */
[----:B------:R1:W4:Y:S04]  /*1b20*/  LDG.E.U16 R18, [R4.64] ;  /* 0x0000000404127981 */ /* 0x000328000c1e1500 */
[----:B---3--:R3:W-:Y:S04]  /*1b30*/  STL [R1+0x350], R23 ;  /* 0x0003501701007387 */ /* 0x0087e80000100800 */
[----:B---3--:R3:W5:Y:S01]  /*1b40*/  LDG.E.U16 R23, [R6.64] ;  /* 0x0000000406177981 */ /* 0x008762000c1e1500 */
[----:B------:R-:W-:Y:S01]  /*1b50*/  LEA.HI.X.SX32 R3, R10, R27, 0x1, P2 ;  /* 0x0000001b0a037211 */ /* 0x000fe200010f0eff */
[----:B------:R-:W-:-:S04]  /*1b60*/  IMAD R11, R0, 0x64, RZ ;  /* 0x00000064000b7824 */ /* 0x000fc800078e02ff */
[----:B------:R3:W4:Y:S01]  /*1b70*/  LDG.E.U16 R10, [R2.64] ;  /* 0x00000004020a7981 */ /* 0x000722000c1e1500 */
[----:B-1----:R-:W-:Y:S01]  /*1b80*/  IADD3 R4, P0, R11, R26, RZ ;  /* 0x0000001a0b047210 */ /* 0x002fe20007f1e0ff */
[----:B0-----:R-:W-:-:S03]  /*1b90*/  IMAD R8, R0, 0x3a, RZ ;  /* 0x0000003a00087824 */ /* 0x001fc600078e02ff */
[-C--:B------:R-:W-:Y:S01]  /*1ba0*/  LEA.HI.X.SX32 R5, R12, R27.reuse, 0x1, P0 ;  /* 0x0000001b0c057211 */ /* 0x080fe200000f0eff */
[----:B---3--:R-:W-:Y:S01]  /*1bb0*/  IMAD R7, R0, 0x1d, RZ ;  /* 0x0000001d00077824 */ /* 0x008fe200078e02ff */
[-C--:B------:R-:W-:Y:S01]  /*1bc0*/  IADD3 R2, P1, R16, R26.reuse, RZ ;  /* 0x0000001a10027210 */ /* 0x080fe20007f3e0ff */
[----:B------:R-:W-:Y:S01]  /*1bd0*/  IMAD R9, R0, 0x74, RZ ;  /* 0x0000007400097824 */ /* 0x000fe200078e02ff */
[----:B------:R-:W-:Y:S01]  /*1be0*/  IADD3 R6, P0, R8, R26, RZ ;  /* 0x0000001a08067210 */ /* 0x000fe20007f1e0ff */
[----:B------:R0:W3:Y:S01]  /*1bf0*/  LDG.E.U16 R16, [R4.64] ;  /* 0x0000000404107981 */ /* 0x0000e2000c1e1500 */
[-C--:B------:R-:W-:Y:S02]  /*1c00*/  LEA.HI.X.SX32 R3, R11, R27.reuse, 0x1, P1 ;  /* 0x0000001b0b037211 */ /* 0x080fe400008f0eff */
[----:B------:R-:W-:-:S03]  /*1c10*/  LEA.HI.X.SX32 R7, R7, R27, 0x1, P0 ;  /* 0x0000001b07077211 */ /* 0x000fc600000f0eff */
[----:B------:R1:W3:Y:S01]  /*1c20*/  LDG.E.U16 R12, [R2.64] ;  /* 0x00000004020c7981 */ /* 0x0002e2000c1e1500 */
[----:B0-----:R-:W-:-:S04]  /*1c30*/  IADD3 R4, P1, R9, R26, RZ ;  /* 0x0000001a09047210 */ /* 0x001fc80007f3e0ff */
[----:B------:R-:W-:Y:S02]  /*1c40*/  LEA.HI.X.SX32 R5, R8, R27, 0x1, P1 ;  /* 0x0000001b08057211 */ /* 0x000fe400008f0eff */
[----:B-1----:R-:W-:-:S04]  /*1c50*/  IADD3 R2, P0, R15, R26, RZ ;  /* 0x0000001a0f027210 */ /* 0x002fc80007f1e0ff */
[----:B------:R-:W-:Y:S01]  /*1c60*/  LEA.HI.X.SX32 R3, R9, R27, 0x1, P0 ;  /* 0x0000001b09037211 */ /* 0x000fe200000f0eff */
[----:B--2---:R0:W-:Y:S04]  /*1c70*/  STL [R1+0x340], R13 ;  /* 0x0003400d01007387 */ /* 0x0041e80000100800 */
[----:B0-----:R0:W2:Y:S02]  /*1c80*/  LDG.E.U16 R13, [R6.64] ;  /* 0x00000004060d7981 */ /* 0x0010a4000c1e1500 */
[----:B0-----:R-:W-:-:S05]  /*1c90*/  IMAD R7, R0, 0x6, RZ ;  /* 0x0000000600077824 */ /* 0x001fca00078e02ff */
[----:B------:R-:W-:Y:S01]  /*1ca0*/  IADD3 R8, P0, R7, R26, RZ ;  /* 0x0000001a07087210 */ /* 0x000fe20007f1e0ff */
[----:B-----5:R0:W-:Y:S04]  /*1cb0*/  STL [R1+0x348], R23 ;  /* 0x0003481701007387 */ /* 0x0201e80000100800 */
[----:B0-----:R0:W5:Y:S02]  /*1cc0*/  LDG.E.U16 R23, [R4.64] ;  /* 0x0000000404177981 */ /* 0x001164000c1e1500 */
[----:B0-----:R-:W-:Y:S02]  /*1cd0*/  IMAD R4, R0, 0x3, RZ ;  /* 0x0000000300047824 */ /* 0x001fe400078e02ff */
[----:B----4-:R0:W-:Y:S03]  /*1ce0*/  STL [R1+0x344], R18 ;  /* 0x0003441201007387 */ /* 0x0101e60000100800 */
[----:B------:R-:W-:-:S05]  /*1cf0*/  LEA.HI.X.SX32 R9, R4, R27, 0x1, P0 ;  /* 0x0000001b04097211 */ /* 0x000fca00000f0eff */
[----:B------:R1:W4:Y:S04]  /*1d00*/  LDG.E.U16 R15, [R8.64] ;  /* 0x00000004080f7981 */ /* 0x000328000c1e1500 */
[----:B0-----:R0:W4:Y:S01]  /*1d10*/  LDG.E.U16 R18, [R2.64] ;  /* 0x0000000402127981 */ /* 0x001122000c1e1500 */
[----:B------:R-:W-:-:S05]  /*1d20*/  IMAD R5, R0, 0xc, RZ ;  /* 0x0000000c00057824 */ /* 0x000fca00078e02ff */
[-C--:B------:R-:W-:Y:S01]  /*1d30*/  IADD3 R6, P1, R5, R26.reuse, RZ ;  /* 0x0000001a05067210 */ /* 0x080fe20007f3e0ff */
[----:B------:R1:W-:Y:S01]  /*1d40*/  STL [R1+0x334], R10 ;  /* 0x0003340a01007387 */ /* 0x0003e20000100800 */
[----:B------:R-:W-:Y:S02]  /*1d50*/  IADD3 R4, P2, R25, R26, RZ ;  /* 0x0000001a19047210 */ /* 0x000fe40007f5e0ff */
[-C--:B------:R-:W-:Y:S01]  /*1d60*/  LEA.HI.X.SX32 R7, R7, R27.reuse, 0x1, P1 ;  /* 0x0000001b07077211 */ /* 0x080fe200008f0eff */
[C---:B0-----:R-:W-:Y:S02]  /*1d70*/  IMAD R3, R0.reuse, 0x7, RZ ;  /* 0x0000000700037824 */ /* 0x041fe400078e02ff */
[----:B-1----:R-:W-:Y:S02]  /*1d80*/  IMAD R10, R0, 0xe, RZ ;  /* 0x0000000e000a7824 */ /* 0x002fe400078e02ff */
[----:B------:R0:W4:Y:S01]  /*1d90*/  LDG.E.U16 R11, [R6.64] ;  /* 0x00000004060b7981 */ /* 0x000122000c1e1500 */
[----:B------:R-:W-:-:S02]  /*1da0*/  LEA.HI.X.SX32 R5, R5, R27, 0x1, P2 ;  /* 0x0000001b05057211 */ /* 0x000fc400010f0eff */
[----:B------:R-:W-:Y:S01]  /*1db0*/  IADD3 R2, P0, R10, R26, RZ ;  /* 0x0000001a0a027210 */ /* 0x000fe20007f1e0ff */
[C---:B------:R-:W-:Y:S01]  /*1dc0*/  IMAD R8, R0.reuse, 0x1c, RZ ;  /* 0x0000001c00087824 */ /* 0x040fe200078e02ff */
[----:B---3--:R1:W-:Y:S02]  /*1dd0*/  STL [R1+0x338], R16 ;  /* 0x0003381001007387 */ /* 0x0083e40000100800 */
[----:B------:R-:W-:Y:S02]  /*1de0*/  LEA.HI.X.SX32 R3, R3, R27, 0x1, P0 ;  /* 0x0000001b03037211 */ /* 0x000fe400000f0eff */
[----:B------:R3:W-:Y:S01]  /*1df0*/  STL [R1+0x328], R12 ;  /* 0x0003280c01007387 */ /* 0x0007e20000100800 */
[----:B------:R-:W-:-:S03]  /*1e00*/  IMAD R9, R0, 0x16, RZ ;  /* 0x0000001600097824 */ /* 0x000fc600078e02ff */
[----:B-1----:R1:W4:Y:S04]  /*1e10*/  LDG.E.U16 R16, [R4.64] ;  /* 0x0000000404107981 */ /* 0x002328000c1e1500 */
[----:B---3--:R3:W4:Y:S01]  /*1e20*/  LDG.E.U16 R12, [R2.64] ;  /* 0x00000004020c7981 */ /* 0x008722000c1e1500 */
[----:B0-----:R-:W-:Y:S01]  /*1e30*/  IMAD R7, R0, 0xb, RZ ;  /* 0x0000000b00077824 */ /* 0x001fe200078e02ff */
[-C--:B-1----:R-:W-:Y:S02]  /*1e40*/  IADD3 R4, P0, R8, R26.reuse, RZ ;  /* 0x0000001a08047210 */ /* 0x082fe40007f1e0ff */
[----:B---3--:R-:W-:Y:S02]  /*1e50*/  IADD3 R2, P1, R20, R26, RZ ;  /* 0x0000001a14027210 */ /* 0x008fe40007f3e0ff */
[-C--:B------:R-:W-:Y:S01]  /*1e60*/  LEA.HI.X.SX32 R5, R10, R27.reuse, 0x1, P0 ;  /* 0x0000001b0a057211 */ /* 0x080fe200000f0eff */
[----:B------:R-:W-:Y:S01]  /*1e70*/  IMAD R10, R0, 0x2c, RZ ;  /* 0x0000002c000a7824 */ /* 0x000fe200078e02ff */
[----:B------:R-:W-:-:S02]  /*1e80*/  LEA.HI.X.SX32 R3, R8, R27, 0x1, P1 ;  /* 0x0000001b08037211 */ /* 0x000fc400008f0eff */
[----:B------:R-:W-:Y:S01]  /*1e90*/  IADD3 R6, P0, R9, R26, RZ ;  /* 0x0000001a09067210 */ /* 0x000fe20007f1e0ff */
[----:B------:R0:W3:Y:S03]  /*1ea0*/  LDG.E.U16 R25, [R4.64] ;  /* 0x0000000404197981 */ /* 0x0000e6000c1e1500 */
[----:B------:R-:W-:-:S05]  /*1eb0*/  LEA.HI.X.SX32 R7, R7, R27, 0x1, P0 ;  /* 0x0000001b07077211 */ /* 0x000fca00000f0eff */
[----:B------:R1:W3:Y:S01]  /*1ec0*/  LDG.E.U16 R20, [R6.64] ;  /* 0x0000000406147981 */ /* 0x0002e2000c1e1500 */
[----:B0-----:R-:W-:-:S04]  /*1ed0*/  IADD3 R4, P1, R10, R26, RZ ;  /* 0x0000001a0a047210 */ /* 0x001fc80007f3e0ff */
[----:B------:R-:W-:Y:S01]  /*1ee0*/  LEA.HI.X.SX32 R5, R9, R27, 0x1, P1 ;  /* 0x0000001b09057211 */ /* 0x000fe200008f0eff */
[----:B--2---:R0:W-:Y:S02]  /*1ef0*/  STL [R1+0x330], R13 ;  /* 0x0003300d01007387 */ /* 0x0041e40000100800 */
[----:B0-----:R-:W-:Y:S02]  /*1f00*/  IMAD R13, R0, 0x58, RZ ;  /* 0x00000058000d7824 */ /* 0x001fe400078e02ff */
[----:B-----5:R0:W-:Y:S04]  /*1f10*/  STL [R1+0x32c], R23 ;  /* 0x00032c1701007387 */ /* 0x0201e80000100800 */
[----:B0-----:R0:W2:Y:S02]  /*1f20*/  LDG.E.U16 R23, [R2.64] ;  /* 0x0000000402177981 */ /* 0x0010a4000c1e1500 */
[----:B0-----:R-:W-:-:S04]  /*1f30*/  IADD3 R2, P0, R13, R26, RZ ;  /* 0x0000001a0d027210 */ /* 0x001fc80007f1e0ff */
[----:B------:R-:W-:Y:S01]  /*1f40*/  LEA.HI.X.SX32 R3, R10, R27, 0x1, P0 ;  /* 0x0000001b0a037211 */ /* 0x000fe200000f0eff */
[----:B----4-:R0:W-:Y:S04]  /*1f50*/  STL [R1+0x324], R18 ;  /* 0x0003241201007387 */ /* 0x0101e80000100800 */
[----:B------:R4:W-:Y:S04]  /*1f60*/  STL [R1+0x31c], R15 ;  /* 0x00031c0f01007387 */ /* 0x0009e80000100800 */
[----:B0-----:R0:W5:Y:S04]  /*1f70*/  LDG.E.U16 R18, [R4.64] ;  /* 0x0000000404127981 */ /* 0x001168000c1e1500 */
[----:B----4-:R4:W5:Y:S01]  /*1f80*/  LDG.E.U16 R15, [R2.64] ;  /* 0x00000004020f7981 */ /* 0x010962000c1e1500 */
[----:B------:R-:W-:-:S02]  /*1f90*/  IMAD R9, R0, 0x1e, RZ ;  /* 0x0000001e00097824 */ /* 0x000fc400078e02ff */
[----:B0-----:R-:W-:-:S03]  /*1fa0*/  IMAD R5, R0, 0x3c, RZ ;  /* 0x0000003c00057824 */ /* 0x001fc600078e02ff */
[-C--:B-1----:R-:W-:Y:S01]  /*1fb0*/  IADD3 R6, P0, R9, R26.reuse, RZ ;  /* 0x0000001a09067210 */ /* 0x082fe20007f1e0ff */
[----:B------:R-:W-:Y:S01]  /*1fc0*/  IMAD R4, R0, 0xf, RZ ;  /* 0x0000000f00047824 */ /* 0x000fe200078e02ff */
[----:B------:R0:W-:Y:S01]  /*1fd0*/  STL [R1+0x318], R11 ;  /* 0x0003180b01007387 */ /* 0x0001e20000100800 */
[----:B------:R-:W-:-:S03]  /*1fe0*/  IADD3 R8, P1, R5, R26, RZ ;  /* 0x0000001a05087210 */ /* 0x000fc60007f3e0ff */
[-C--:B------:R-:W-:Y:S01]  /*1ff0*/  LEA.HI.X.SX32 R7, R4, R27.reuse, 0x1, P0 ;  /* 0x0000001b04077211 */ /* 0x080fe200000f0eff */
[C---:B----4-:R-:W-:Y:S01]  /*2000*/  IMAD R3, R0.reuse, 0x13, RZ ;  /* 0x0000001300037824 */ /* 0x050fe200078e02ff */
[----:B------:R-:W-:Y:S01]  /*2010*/  LEA.HI.X.SX32 R9, R9, R27, 0x1, P1 ;  /* 0x0000001b09097211 */ /* 0x000fe200008f0eff */
[----:B0-----:R-:W-:Y:S01]  /*2020*/  IMAD R11, R0, 0x26, RZ ;  /* 0x00000026000b7824 */ /* 0x001fe200078e02ff */
[----:B------:R0:W-:Y:S04]  /*2030*/  STL [R1+0x314], R16 ;  /* 0x0003141001007387 */ /* 0x0001e80000100800 */
[-C--:B------:R-:W-:Y:S01]  /*2040*/  IADD3 R2, P0, R11, R26.reuse, RZ ;  /* 0x0000001a0b027210 */ /* 0x080fe20007f1e0ff */
[----:B------:R1:W-:Y:S01]  /*2050*/  STL [R1+0x378], R12 ;  /* 0x0003780c01007387 */ /* 0x0003e20000100800 */
[----:B------:R-:W-:-:S03]  /*2060*/  IADD3 R4, P2, R24, R26, RZ ;  /* 0x0000001a18047210 */ /* 0x000fc60007f5e0ff */
[----:B0-----:R0:W4:Y:S01]  /*2070*/  LDG.E.U16 R16, [R6.64] ;  /* 0x0000000406107981 */ /* 0x001122000c1e1500 */
[----:B------:R-:W-:-:S03]  /*2080*/  LEA.HI.X.SX32 R3, R3, R27, 0x1, P0 ;  /* 0x0000001b03037211 */ /* 0x000fc600000f0eff */
[----:B-1----:R1:W4:Y:S01]  /*2090*/  LDG.E.U16 R12, [R8.64] ;  /* 0x00000004080c7981 */ /* 0x002322000c1e1500 */
[----:B------:R-:W-:Y:S01]  /*20a0*/  LEA.HI.X.SX32 R5, R5, R27, 0x1, P2 ;  /* 0x0000001b05057211 */ /* 0x000fe200010f0eff */
[C---:B------:R-:W-:Y:S02]  /*20b0*/  IMAD R13, R0.reuse, 0x98, RZ ;  /* 0x00000098000d7824 */ /* 0x040fe400078e02ff */
[----:B------:R3:W4:Y:S01]  /*20c0*/  LDG.E.U16 R24, [R2.64] ;  /* 0x0000000402187981 */ /* 0x000722000c1e1500 */
[C---:B0-----:R-:W-:Y:S02]  /*20d0*/  IMAD R7, R0.reuse, 0x2e, RZ ;  /* 0x0000002e00077824 */ /* 0x041fe400078e02ff */
[----:B-1----:R-:W-:Y:S01]  /*20e0*/  IMAD R9, R0, 0x4c, RZ ;  /* 0x0000004c00097824 */ /* 0x002fe200078e02ff */
[----:B---3--:R0:W-:Y:S04]  /*20f0*/  STL [R1+0x310], R25 ;  /* 0x0003101901007387 */ /* 0x0081e80000100800 */
[----:B------:R-:W-:-:S02]  /*2100*/  IADD3 R2, P0, R9, R26, RZ ;  /* 0x0000001a09027210 */ /* 0x000fc40007f1e0ff */
[-C--:B------:R-:W-:Y:S02]  /*2110*/  IADD3 R8, P2, R13, R26.reuse, RZ ;  /* 0x0000001a0d087210 */ /* 0x080fe40007f5e0ff */
[-C--:B------:R-:W-:Y:S01]  /*2120*/  LEA.HI.X.SX32 R3, R11, R27.reuse, 0x1, P0 ;  /* 0x0000001b0b037211 */ /* 0x080fe200000f0eff */
[----:B0-----:R0:W3:Y:S01]  /*2130*/  LDG.E.U16 R25, [R4.64] ;  /* 0x0000000404197981 */ /* 0x0010e2000c1e1500 */
[----:B------:R-:W-:Y:S01]  /*2140*/  LEA.HI.X.SX32 R9, R9, R27, 0x1, P2 ;  /* 0x0000001b09097211 */ /* 0x000fe200010f0eff */
[----:B0-----:R-:W-:Y:S01]  /*2150*/  IMAD R5, R0, 0x17, RZ ;  /* 0x0000001700057824 */ /* 0x001fe200078e02ff */
[----:B------:R-:W-:-:S04]  /*2160*/  IADD3 R4, P0, R7, R26, RZ ;  /* 0x0000001a07047210 */ /* 0x000fc80007f1e0ff */
[----:B------:R-:W-:Y:S01]  /*2170*/  LEA.HI.X.SX32 R5, R5, R27, 0x1, P0 ;  /* 0x0000001b05057211 */ /* 0x000fe200000f0eff */
[----:B--2---:R0:W-:Y:S04]  /*2180*/  STL [R1+0x304], R23 ;  /* 0x0003041701007387 */ /* 0x0041e80000100800 */
[----:B------:R-:W-:Y:S04]  /*2190*/  STL [R1+0x30c], R20 ;  /* 0x00030c1401007387 */ /* 0x000fe80000100800 */
[----:B0-----:R0:W2:Y:S04]  /*21a0*/  LDG.E.U16 R23, [R2.64] ;  /* 0x0000000402177981 */ /* 0x0010a8000c1e1500 */
[----:B-----5:R1:W-:Y:S04]  /*21b0*/  STL [R1+0x308], R18 ;  /* 0x0003081201007387 */ /* 0x0203e80000100800 */
[----:B------:R5:W-:Y:S04]  /*21c0*/  STL [R1+0x300], R15 ;  /* 0x0003000f01007387 */ /* 0x000be80000100800 */
[----:B-1----:R1:W2:Y:S04]  /*21d0*/  LDG.E.U16 R18, [R8.64] ;  /* 0x0000000408127981 */ /* 0x0022a8000c1e1500 */
[----:B-----5:R5:W2:Y:S01]  /*21e0*/  LDG.E.U16 R15, [R4.64] ;  /* 0x00000004040f7981 */ /* 0x020aa2000c1e1500 */
[----:B------:R-:W-:-:S02]  /*21f0*/  IMAD R10, R0, 0x5c, RZ ;  /* 0x0000005c000a7824 */ /* 0x000fc400078e02ff */
[----:B------:R-:W-:-:S03]  /*2200*/  IMAD R13, R0, 0xb8, RZ ;  /* 0x000000b8000d7824 */ /* 0x000fc600078e02ff */
[CC--:B------:R-:W-:Y:S02]  /*2210*/  IADD3 R6, P1, R10.reuse, R26.reuse, RZ ;  /* 0x0000001a0a067210 */ /* 0x0c0fe40007f3e0ff */
[----:B0-----:R-:W-:Y:S02]  /*2220*/  IADD3 R2, P2, R13, R26, RZ ;  /* 0x0000001a0d027210 */ /* 0x001fe40007f5e0ff */
[-C--:B------:R-:W-:Y:S02]  /*2230*/  LEA.HI.X.SX32 R7, R7, R27.reuse, 0x1, P1 ;  /* 0x0000001b07077211 */ /* 0x080fe400008f0eff */
[----:B------:R-:W-:-:S03]  /*2240*/  LEA.HI.X.SX32 R3, R10, R27, 0x1, P2 ;  /* 0x0000001b0a037211 */ /* 0x000fc600010f0eff */
[----:B------:R0:W2:Y:S04]  /*2250*/  LDG.E.U16 R20, [R6.64] ;  /* 0x0000000406147981 */ /* 0x0000a8000c1e1500 */
[----:B----4-:R4:W-:Y:S01]  /*2260*/  STL [R1+0x35c], R16 ;  /* 0x00035c1001007387 */ /* 0x0109e20000100800 */
[----:B0-----:R-:W-:-:S03]  /*2270*/  IMAD R7, R0, 0x36, RZ ;  /* 0x0000003600077824 */ /* 0x001fc600078e02ff */
[----:B----4-:R0:W4:Y:S02]  /*2280*/  LDG.E.U16 R16, [R2.64] ;  /* 0x0000000402107981 */ /* 0x010124000c1e1500 */
[----:B-----5:R-:W-:Y:S01]  /*2290*/  IADD3 R4, P0, R7, R26, RZ ;  /* 0x0000001a07047210 */ /* 0x020fe20007f1e0ff */
[C---:B------:R-:W-:Y:S02]  /*22a0*/  IMAD R13, R0.reuse, 0xd8, RZ ;  /* 0x000000d8000d7824 */ /* 0x040fe400078e02ff */
[C---:B------:R-:W-:Y:S02]  /*22b0*/  IMAD R10, R0.reuse, 0x3e, RZ ;  /* 0x0000003e000a7824 */ /* 0x040fe400078e02ff */
[C---:B0-----:R-:W-:Y:S02]  /*22c0*/  IMAD R2, R0.reuse, 0x1b, RZ ;  /* 0x0000001b00027824 */ /* 0x041fe400078e02ff */
[C---:B------:R-:W-:Y:S02]  /*22d0*/  IMAD R3, R0.reuse, 0x6c, RZ ;  /* 0x0000006c00037824 */ /* 0x040fe400078e02ff */
[----:B------:R-:W-:Y:S01]  /*22e0*/  IMAD R11, R0, 0x7c, RZ ;  /* 0x0000007c000b7824 */ /* 0x000fe200078e02ff */
[----:B------:R-:W-:-:S02]  /*22f0*/  LEA.HI.X.SX32 R5, R2, R27, 0x1, P0 ;  /* 0x0000001b02057211 */ /* 0x000fc400000f0eff */
[-C--:B-1----:R-:W-:Y:S01]  /*2300*/  IADD3 R8, P1, R3, R26.reuse, RZ ;  /* 0x0000001a03087210 */ /* 0x082fe20007f3e0ff */
[----:B------:R0:W-:Y:S01]  /*2310*/  STL [R1+0x2f8], R12 ;  /* 0x0002f80c01007387 */ /* 0x0001e20000100800 */
[-C--:B------:R-:W-:Y:S02]  /*2320*/  IADD3 R6, P2, R13, R26.reuse, RZ ;  /* 0x0000001a0d067210 */ /* 0x080fe40007f5e0ff */
[-C--:B------:R-:W-:Y:S01]  /*2330*/  IADD3 R2, P0, R10, R26.reuse, RZ ;  /* 0x0000001a0a027210 */ /* 0x080fe20007f1e0ff */
[----:B---3--:R1:W-:Y:S01]  /*2340*/  STL [R1+0x2f4], R25 ;  /* 0x0002f41901007387 */ /* 0x0083e20000100800 */
[-C--:B------:R-:W-:Y:S01]  /*2350*/  LEA.HI.X.SX32 R9, R7, R27.reuse, 0x1, P1 ;  /* 0x0000001b07097211 */ /* 0x080fe200008f0eff */
[----:B0-----:R-:W-:Y:S01]  /*2360*/  IMAD R12, R0, 0x1f, RZ ;  /* 0x0000001f000c7824 */ /* 0x001fe200078e02ff */
[-C--:B------:R-:W-:Y:S01]  /*2370*/  LEA.HI.X.SX32 R7, R3, R27.reuse, 0x1, P2 ;  /* 0x0000001b03077211 */ /* 0x080fe200010f0eff */
[----:B-1----:R0:W3:Y:S03]  /*2380*/  LDG.E.U16 R25, [R4.64] ;  /* 0x0000000404197981 */ /* 0x0020e6000c1e1500 */
[----:B------:R-:W-:Y:S01]  /*2390*/  LEA.HI.X.SX32 R3, R12, R27, 0x1, P0 ;  /* 0x0000001b0c037211 */ /* 0x000fe200000f0eff */
[----:B------:R1:W-:Y:S01]  /*23a0*/  STL [R1+0x2fc], R24 ;  /* 0x0002fc1801007387 */ /* 0x0003e20000100800 */
[----:B0-----:R-:W-:-:S04]  /*23b0*/  IADD3 R4, P1, R11, R26, RZ ;  /* 0x0000001a0b047210 */ /* 0x001fc80007f3e0ff */
[----:B------:R-:W-:Y:S01]  /*23c0*/  LEA.HI.X.SX32 R5, R10, R27, 0x1, P1 ;  /* 0x0000001b0a057211 */ /* 0x000fe200008f0eff */
[----:B-1----:R0:W5:Y:S04]  /*23d0*/  LDG.E.U16 R24, [R8.64] ;  /* 0x0000000408187981 */ /* 0x002168000c1e1500 */
[----:B--2---:R1:W-:Y:S04]  /*23e0*/  STL [R1+0x2f0], R23 ;  /* 0x0002f01701007387 */ /* 0x0043e80000100800 */
[----:B-1----:R1:W2:Y:S04]  /*23f0*/  LDG.E.U16 R23, [R6.64] ;  /* 0x0000000406177981 */ /* 0x0022a8000c1e1500 */
[----:B------:R0:W-:Y:S04]  /*2400*/  STL [R1+0x2e8], R18 ;  /* 0x0002e81201007387 */ /* 0x0001e80000100800 */
[----:B------:R1:W-:Y:S04]  /*2410*/  STL [R1+0x33c], R15 ;  /* 0x00033c0f01007387 */ /* 0x0003e80000100800 */
[----:B0-----:R0:W2:Y:S04]  /*2420*/  LDG.E.U16 R18, [R2.64] ;  /* 0x0000000402127981 */ /* 0x0010a8000c1e1500 */
[----:B-1----:R1:W2:Y:S01]  /*2430*/  LDG.E.U16 R15, [R4.64] ;  /* 0x00000004040f7981 */ /* 0x0022a2000c1e1500 */
[----:B------:R-:W-:-:S02]  /*2440*/  IMAD R13, R0, 0xf8, RZ ;  /* 0x000000f8000d7824 */ /* 0x000fc400078e02ff */
[----:B0-----:R-:W-:-:S03]  /*2450*/  IMAD R2, R0, 0x104, RZ ;  /* 0x0000010400027824 */ /* 0x001fc600078e02ff */
[-C--:B------:R-:W-:Y:S01]  /*2460*/  IADD3 R8, P1, R13, R26.reuse, RZ ;  /* 0x0000001a0d087210 */ /* 0x080fe20007f3e0ff */
[C---:B------:R-:W-:Y:S01]  /*2470*/  IMAD R3, R0.reuse, 0x114, RZ ;  /* 0x0000011400037824 */ /* 0x040fe200078e02ff */
[-C--:B------:R-:W-:Y:S02]  /*2480*/  LEA R6, P0, R0, R26.reuse, 0x2 ;  /* 0x0000001a00067211 */ /* 0x080fe400078010ff */
[-C--:B-1----:R-:W-:Y:S01]  /*2490*/  IADD3 R4, P2, R2, R26.reuse, RZ ;  /* 0x0000001a02047210 */ /* 0x082fe20007f5e0ff */
[----:B------:R-:W-:Y:S01]  /*24a0*/  IMAD R10, R0, 0x8a, RZ ;  /* 0x0000008a000a7824 */ /* 0x000fe200078e02ff */
[-C--:B------:R-:W-:Y:S02]  /*24b0*/  LEA.HI.X.SX32 R9, R11, R27.reuse, 0x1, P1 ;  /* 0x0000001b0b097211 */ /* 0x080fe400008f0eff */
[----:B------:R-:W-:Y:S02]  /*24c0*/  IADD3 R2, P1, R3, R26, RZ ;  /* 0x0000001a03027210 */ /* 0x000fe40007f3e0ff */
[----:B------:R-:W-:-:S02]  /*24d0*/  LEA.HI.X.SX32 R5, R17, R27, 0x1, P2 ;  /* 0x0000001b11057211 */ /* 0x000fc400010f0eff */
[-C--:B------:R-:W-:Y:S01]  /*24e0*/  LEA.HI.X.SX32 R7, R14, R27.reuse, 0x1, P0 ;  /* 0x0000001b0e077211 */ /* 0x080fe200000f0eff */
[----:B------:R0:W-:Y:S01]  /*24f0*/  STL [R1+0x2ec], R20 ;  /* 0x0002ec1401007387 */ /* 0x0001e20000100800 */
[----:B------:R-:W-:-:S03]  /*2500*/  LEA.HI.X.SX32 R3, R10, R27, 0x1, P1 ;  /* 0x0000001b0a037211 */ /* 0x000fc600008f0eff */
[----:B----4-:R1:W-:Y:S04]  /*2510*/  STL [R1+0x2e4], R16 ;  /* 0x0002e41001007387 */ /* 0x0103e80000100800 */
[----:B------:R4:W2:Y:S04]  /*2520*/  LDG.E.U16 R17, [R6.64] ;  /* 0x0000000406117981 */ /* 0x0008a8000c1e1500 */
[----:B0-----:R0:W2:Y:S04]  /*2530*/  LDG.E.U16 R20, [R8.64] ;  /* 0x0000000408147981 */ /* 0x0010a8000c1e1500 */
[----:B-1----:R1:W2:Y:S04]  /*2540*/  LDG.E.U16 R16, [R4.64] ;  /* 0x0000000404107981 */ /* 0x0022a8000c1e1500 */
[----:B------:R4:W2:Y:S01]  /*2550*/  LDG.E.U16 R13, [R2.64] ;  /* 0x00000004020d7981 */ /* 0x0008a2000c1e1500 */
[----:B-1----:R-:W-:-:S02]  /*2560*/  IMAD R4, R0, 0x124, RZ ;  /* 0x0000012400047824 */ /* 0x002fc400078e02ff */
[----:B0-----:R-:W-:-:S03]  /*2570*/  IMAD R8, R0, 0x134, RZ ;  /* 0x0000013400087824 */ /* 0x001fc600078e02ff */
[-C--:B----4-:R-:W-:Y:S01]  /*2580*/  IADD3 R2, P0, R4, R26.reuse, RZ ;  /* 0x0000001a04027210 */ /* 0x090fe20007f1e0ff */
[----:B------:R-:W-:Y:S01]  /*2590*/  IMAD R5, R0, 0x9a, RZ ;  /* 0x0000009a00057824 */ /* 0x000fe200078e02ff */
[-C--:B------:R-:W-:Y:S01]  /*25a0*/  IADD3 R8, P2, R8, R26.reuse, RZ ;  /* 0x0000001a08087210 */ /* 0x080fe20007f5e0ff */
[C---:B------:R-:W-:Y:S01]  /*25b0*/  IMAD R7, R0.reuse, 0x144, RZ ;  /* 0x0000014400077824 */ /* 0x040fe200078e02ff */
[-C--:B------:R-:W-:Y:S01]  /*25c0*/  LEA.HI.X.SX32 R3, R19, R27.reuse, 0x1, P0 ;  /* 0x0000001b13037211 */ /* 0x080fe200000f0eff */
[----:B------:R-:W-:Y:S01]  /*25d0*/  IMAD R12, R0, 0x45, RZ ;  /* 0x00000045000c7824 */ /* 0x000fe200078e02ff */
[-C--:B------:R-:W-:Y:S01]  /*25e0*/  IADD3 R6, P0, R10, R26.reuse, RZ ;  /* 0x0000001a0a067210 */ /* 0x080fe20007f1e0ff */
[----:B------:R-:W-:Y:S01]  /*25f0*/  IMAD R11, R0, 0x4d, RZ ;  /* 0x0000004d000b7824 */ /* 0x000fe200078e02ff */
[C---:B------:R-:W-:Y:S01]  /*2600*/  IADD3 R4, P1, R5.reuse, R26, RZ ;  /* 0x0000001a05047210 */ /* 0x040fe20007f3e0ff */
[----:B------:R0:W4:Y:S01]  /*2610*/  LDG.E.U16 R19, [R2.64] ;  /* 0x0000000402137981 */ /* 0x000122000c1e1500 */
[----:B------:R-:W-:-:S02]  /*2620*/  LEA.HI.X.SX32 R9, R5, R27, 0x1, P2 ;  /* 0x0000001b05097211 */ /* 0x000fc400010f0eff */
[----:B------:R-:W-:Y:S01]  /*2630*/  LEA.HI.X.SX32 R5, R11, R27, 0x1, P1 ;  /* 0x0000001b0b057211 */ /* 0x000fe200008f0eff */
[----:B---3--:R-:W-:Y:S01]  /*2640*/  STL [R1+0x2e0], R25 ;  /* 0x0002e01901007387 */ /* 0x008fe20000100800 */
[----:B0-----:R-:W-:-:S03]  /*2650*/  IADD3 R2, P2, R7, R26, RZ ;  /* 0x0000001a07027210 */ /* 0x001fc60007f5e0ff */
[----:B-----5:R-:W-:Y:S01]  /*2660*/  STL [R1+0x2dc], R24 ;  /* 0x0002dc1801007387 */ /* 0x020fe20000100800 */
[-C--:B------:R-:W-:Y:S02]  /*2670*/  LEA.HI.X.SX32 R7, R12, R27.reuse, 0x1, P0 ;  /* 0x0000001b0c077211 */ /* 0x080fe400000f0eff */
[----:B------:R-:W-:Y:S01]  /*2680*/  LEA.HI.X.SX32 R3, R21, R27, 0x1, P2 ;  /* 0x0000001b15037211 */ /* 0x000fe200010f0eff */
[----:B------:R0:W3:Y:S04]  /*2690*/  LDG.E.U16 R14, [R4.64] ;  /* 0x00000004040e7981 */ /* 0x0000e8000c1e1500 */
[----:B------:R1:W5:Y:S04]  /*26a0*/  LDG.E.U16 R12, [R2.64] ;  /* 0x00000004020c7981 */ /* 0x000368000c1e1500 */
[----:B--2---:R-:W-:Y:S04]  /*26b0*/  STL [R1+0x2d0], R23 ;  /* 0x0002d01701007387 */ /* 0x004fe80000100800 */
[----:B------:R2:W-:Y:S04]  /*26c0*/  STL [R1+0x320], R18 ;  /* 0x0003201201007387 */ /* 0x0005e80000100800 */
[----:B------:R0:W-:Y:S04]  /*26d0*/  STL [R1+0x2d8], R15 ;  /* 0x0002d80f01007387 */ /* 0x0001e80000100800 */
[----:B--2---:R2:W3:Y:S04]  /*26e0*/  LDG.E.U16 R18, [R8.64] ;  /* 0x0000000408127981 */ /* 0x0044e8000c1e1500 */
[----:B0-----:R0:W5:Y:S01]  /*26f0*/  LDG.E.U16 R15, [R6.64] ;  /* 0x00000004060f7981 */ /* 0x001162000c1e1500 */
[----:B------:R-:W-:-:S02]  /*2700*/  IMAD R5, R0, 0xaa, RZ ;  /* 0x000000aa00057824 */ /* 0x000fc400078e02ff */
[C---:B------:R-:W-:Y:S02]  /*2710*/  IMAD R4, R0.reuse, 0x164, RZ ;  /* 0x0000016400047824 */ /* 0x040fe400078e02ff */
[C---:B-1----:R-:W-:Y:S02]  /*2720*/  IMAD R2, R0.reuse, 0x55, RZ ;  /* 0x0000005500027824 */ /* 0x042fe400078e02ff */
[C---:B0-----:R-:W-:Y:S01]  /*2730*/  IMAD R6, R0.reuse, 0x154, RZ ;  /* 0x0000015400067824 */ /* 0x041fe200078e02ff */
[-C--:B--2---:R-:W-:Y:S01]  /*2740*/  IADD3 R8, P0, R5, R26.reuse, RZ ;  /* 0x0000001a05087210 */ /* 0x084fe20007f1e0ff */
[----:B------:R-:W-:Y:S01]  /*2750*/  IMAD R10, R0, 0xba, RZ ;  /* 0x000000ba000a7824 */ /* 0x000fe200078e02ff */
[-C--:B------:R-:W-:Y:S02]  /*2760*/  IADD3 R4, P2, R4, R26.reuse, RZ ;  /* 0x0000001a04047210 */ /* 0x080fe40007f5e0ff */
[----:B------:R-:W-:Y:S01]  /*2770*/  IADD3 R6, P1, R6, R26, RZ ;  /* 0x0000001a06067210 */ /* 0x000fe20007f3e0ff */
[----:B------:R-:W-:Y:S01]  /*2780*/  IMAD R3, R0, 0x5d, RZ ;  /* 0x0000005d00037824 */ /* 0x000fe200078e02ff */
[----:B------:R-:W-:-:S02]  /*2790*/  LEA.HI.X.SX32 R9, R2, R27, 0x1, P0 ;  /* 0x0000001b02097211 */ /* 0x000fc400000f0eff */
[-C--:B------:R-:W-:Y:S02]  /*27a0*/  LEA.HI.X.SX32 R7, R5, R27.reuse, 0x1, P1 ;  /* 0x0000001b05077211 */ /* 0x080fe400008f0eff */
[----:B------:R-:W-:Y:S01]  /*27b0*/  LEA.HI.X.SX32 R5, R22, R27, 0x1, P2 ;  /* 0x0000001b16057211 */ /* 0x000fe200010f0eff */
[----:B------:R0:W-:Y:S01]  /*27c0*/  STL [R1+0x2cc], R20 ;  /* 0x0002cc1401007387 */ /* 0x0001e20000100800 */
[----:B------:R-:W-:-:S03]  /*27d0*/  IADD3 R2, P0, R10, R26, RZ ;  /* 0x0000001a0a027210 */ /* 0x000fc60007f1e0ff */
[----:B------:R1:W-:Y:S01]  /*27e0*/  STL [R1+0x2d4], R17 ;  /* 0x0002d41101007387 */ /* 0x0003e20000100800 */
[----:B------:R-:W-:-:S03]  /*27f0*/  LEA.HI.X.SX32 R3, R3, R27, 0x1, P0 ;  /* 0x0000001b03037211 */ /* 0x000fc600000f0eff */
[----:B------:R-:W-:Y:S04]  /*2800*/  STL [R1+0x2c8], R16 ;  /* 0x0002c81001007387 */ /* 0x000fe80000100800 */
[----:B------:R2:W-:Y:S04]  /*2810*/  STL [R1+0x2c4], R13 ;  /* 0x0002c40d01007387 */ /* 0x0005e80000100800 */
[----:B0-----:R0:W5:Y:S04]  /*2820*/  LDG.E.U16 R20, [R8.64] ;  /* 0x0000000408147981 */ /* 0x001168000c1e1500 */
[----:B-1----:R1:W5:Y:S04]  /*2830*/  LDG.E.U16 R17, [R6.64] ;  /* 0x0000000406117981 */ /* 0x002368000c1e1500 */
[----:B--2---:R2:W5:Y:S01]  /*2840*/  LDG.E.U16 R13, [R4.64] ;  /* 0x00000004040d7981 */ /* 0x004562000c1e1500 */
[----:B0-----:R-:W-:-:S03]  /*2850*/  IMAD R8, R0, 0x184, RZ ;  /* 0x0000018400087824 */ /* 0x001fc600078e02ff */
[----:B------:R0:W5:Y:S01]  /*2860*/  LDG.E.U16 R16, [R2.64] ;  /* 0x0000000402107981 */ /* 0x000162000c1e1500 */
[C---:B--2---:R-:W-:Y:S02]  /*2870*/  IMAD R4, R0.reuse, 0x174, RZ ;  /* 0x0000017400047824 */ /* 0x044fe400078e02ff */
[----:B------:R-:W-:-:S03]  /*2880*/  IMAD R5, R0, 0xca, RZ ;  /* 0x000000ca00057824 */ /* 0x000fc600078e02ff */
[-C--:B0-----:R-:W-:Y:S01]  /*2890*/  IADD3 R2, P0, R4, R26.reuse, RZ ;  /* 0x0000001a04027210 */ /* 0x081fe20007f1e0ff */
[----:B-1----:R-:W-:Y:S01]  /*28a0*/  IMAD R7, R0, 0x1a4, RZ ;  /* 0x000001a400077824 */ /* 0x002fe200078e02ff */
[-C--:B------:R-:W-:Y:S02]  /*28b0*/  IADD3 R8, P1, R8, R26.reuse, RZ ;  /* 0x0000001a08087210 */ /* 0x080fe40007f3e0ff */
[-C--:B------:R-:W-:Y:S01]  /*28c0*/  LEA.HI.X.SX32 R3, R10, R27.reuse, 0x1, P0 ;  /* 0x0000001b0a037211 */ /* 0x080fe200000f0eff */
[----:B------:R-:W-:Y:S01]  /*28d0*/  IMAD R11, R0, 0x65, RZ ;  /* 0x00000065000b7824 */ /* 0x000fe200078e02ff */
[-C--:B------:R-:W-:Y:S01]  /*28e0*/  IADD3 R6, P0, R5, R26.reuse, RZ ;  /* 0x0000001a05067210 */ /* 0x080fe20007f1e0ff */
[----:B----4-:R0:W-:Y:S01]  /*28f0*/  STL [R1+0x2b8], R19 ;  /* 0x0002b81301007387 */ /* 0x0101e20000100800 */
[----:B------:R-:W-:Y:S01]  /*2900*/  LEA.HI.X.SX32 R9, R28, R27, 0x1, P1 ;  /* 0x0000001b1c097211 */ /* 0x000fe200008f0eff */
[----:B------:R-:W-:Y:S02]  /*2910*/  IMAD R4, R0, 0x194, RZ ;  /* 0x0000019400047824 */ /* 0x000fe400078e02ff */
[----:B0-----:R0:W2:Y:S02]  /*2920*/  LDG.E.U16 R19, [R2.64] ;  /* 0x0000000402137981 */ /* 0x0010a4000c1e1500 */
[----:B0-----:R-:W-:-:S02]  /*2930*/  IADD3 R2, P1, R7, R26, RZ ;  /* 0x0000001a07027210 */ /* 0x001fc40007f3e0ff */
[-C--:B------:R-:W-:Y:S02]  /*2940*/  LEA.HI.X.SX32 R7, R11, R27.reuse, 0x1, P0 ;  /* 0x0000001b0b077211 */ /* 0x080fe400000f0eff */
[----:B------:R-:W-:Y:S02]  /*2950*/  IADD3 R4, P2, R4, R26, RZ ;  /* 0x0000001a04047210 */ /* 0x000fe40007f5e0ff */
[-C--:B------:R-:W-:Y:S02]  /*2960*/  LEA.HI.X.SX32 R3, R29, R27.reuse, 0x1, P1 ;  /* 0x0000001b1d037211 */ /* 0x080fe400008f0eff */
[----:B------:R-:W-:Y:S01]  /*2970*/  LEA.HI.X.SX32 R5, R5, R27, 0x1, P2 ;  /* 0x0000001b05057211 */ /* 0x000fe200010f0eff */
[----:B---3--:R0:W-:Y:S04]  /*2980*/  STL [R1+0x2b4], R18 ;  /* 0x0002b41201007387 */ /* 0x0081e80000100800 */
[----:B-----5:R1:W-:Y:S04]  /*2990*/  STL [R1+0x2c0], R15 ;  /* 0x0002c00f01007387 */ /* 0x0203e80000100800 */
[----:B------:R-:W-:Y:S04]  /*29a0*/  STL [R1+0x2bc], R14 ;  /* 0x0002bc0e01007387 */ /* 0x000fe80000100800 */
[----:B------:R3:W-:Y:S04]  /*29b0*/  STL [R1+0x2a8], R12 ;  /* 0x0002a80c01007387 */ /* 0x0007e80000100800 */
[----:B0-----:R0:W4:Y:S04]  /*29c0*/  LDG.E.U16 R18, [R8.64] ;  /* 0x0000000408127981 */ /* 0x001128000c1e1500 */
[----:B-1----:R1:W5:Y:S04]  /*29d0*/  LDG.E.U16 R15, [R4.64] ;  /* 0x00000004040f7981 */ /* 0x002368000c1e1500 */
[----:B---3--:R3:W5:Y:S04]  /*29e0*/  LDG.E.U16 R12, [R6.64] ;  /* 0x00000004060c7981 */ /* 0x008768000c1e1500 */
[----:B------:R0:W5:Y:S01]  /*29f0*/  LDG.E.U16 R14, [R2.64] ;  /* 0x00000004020e7981 */ /* 0x000162000c1e1500 */
[----:B-1----:R-:W-:-:S02]  /*2a00*/  IMAD R5, R0, 0xda, RZ ;  /* 0x000000da00057824 */ /* 0x002fc400078e02ff */
[C---:B------:R-:W-:Y:S02]  /*2a10*/  IMAD R4, R0.reuse, 0x1c4, RZ ;  /* 0x000001c400047824 */ /* 0x040fe400078e02ff */
[C---:B---3--:R-:W-:Y:S01]  /*2a20*/  IMAD R6, R0.reuse, 0x1b4, RZ ;  /* 0x000001b400067824 */ /* 0x048fe200078e02ff */
[CC--:B0-----:R-:W-:Y:S01]  /*2a30*/  IADD3 R8, P0, R5.reuse, R26.reuse, RZ ;  /* 0x0000001a05087210 */ /* 0x0c1fe20007f1e0ff */
[----:B------:R-:W-:Y:S01]  /*2a40*/  IMAD R10, R0, 0xea, RZ ;  /* 0x000000ea000a7824 */ /* 0x000fe200078e02ff */
[-C--:B------:R-:W-:Y:S01]  /*2a50*/  IADD3 R4, P2, R4, R26.reuse, RZ ;  /* 0x0000001a04047210 */ /* 0x080fe20007f5e0ff */
[----:B------:R-:W-:Y:S01]  /*2a60*/  IMAD R2, R0, 0x6d, RZ ;  /* 0x0000006d00027824 */ /* 0x000fe200078e02ff */
[-C--:B------:R-:W-:Y:S01]  /*2a70*/  IADD3 R6, P1, R6, R26.reuse, RZ ;  /* 0x0000001a06067210 */ /* 0x080fe20007f3e0ff */
[----:B------:R-:W-:Y:S04]  /*2a80*/  STL [R1+0x2b0], R20 ;  /* 0x0002b01401007387 */ /* 0x000fe80000100800 */
[----:B------:R-:W-:Y:S04]  /*2a90*/  STL [R1+0x2a4], R17 ;  /* 0x0002a41101007387 */ /* 0x000fe80000100800 */
[----:B------:R0:W-:Y:S01]  /*2aa0*/  STL [R1+0x2a0], R13 ;  /* 0x0002a00d01007387 */ /* 0x0001e20000100800 */
[-C--:B------:R-:W-:Y:S01]  /*2ab0*/  LEA.HI.X.SX32 R7, R5, R27.reuse, 0x1, P1 ;  /* 0x0000001b05077211 */ /* 0x080fe200008f0eff */
[----:B------:R-:W-:Y:S01]  /*2ac0*/  IMAD R3, R0, 0x75, RZ ;  /* 0x0000007500037824 */ /* 0x000fe200078e02ff */
[-C--:B------:R-:W-:Y:S01]  /*2ad0*/  LEA.HI.X.SX32 R9, R2, R27.reuse, 0x1, P0 ;  /* 0x0000001b02097211 */ /* 0x080fe200000f0eff */
[----:B0-----:R-:W-:Y:S01]  /*2ae0*/  IMAD R13, R0, 0xe2, RZ ;  /* 0x000000e2000d7824 */ /* 0x001fe200078e02ff */
[----:B------:R-:W-:Y:S01]  /*2af0*/  IADD3 R2, P0, R10, R26, RZ ;  /* 0x0000001a0a027210 */ /* 0x000fe20007f1e0ff */
[----:B------:R0:W-:Y:S03]  /*2b00*/  STL [R1+0x2ac], R16 ;  /* 0x0002ac1001007387 */ /* 0x0001e60000100800 */
[-C--:B------:R-:W-:Y:S01]  /*2b10*/  LEA.HI.X.SX32 R5, R13, R27.reuse, 0x1, P2 ;  /* 0x0000001b0d057211 */ /* 0x080fe200010f0eff */
[----:B------:R1:W3:Y:S01]  /*2b20*/  LDG.E.U16 R22, [R8.64] ;  /* 0x0000000408167981 */ /* 0x0002e2000c1e1500 */
[----:B------:R-:W-:-:S03]  /*2b30*/  LEA.HI.X.SX32 R3, R3, R27, 0x1, P0 ;  /* 0x0000001b03037211 */ /* 0x000fc600000f0eff */
[----:B------:R2:W3:Y:S04]  /*2b40*/  LDG.E.U16 R17, [R6.64] ;  /* 0x0000000406117981 */ /* 0x0004e8000c1e1500 */
[----:B0-----:R0:W3:Y:S01]  /*2b50*/  LDG.E.U16 R16, [R4.64] ;  /* 0x0000000404107981 */ /* 0x0010e2000c1e1500 */
[----:B-1----:R-:W-:-:S03]  /*2b60*/  IMAD R8, R0, 0x1e4, RZ ;  /* 0x000001e400087824 */ /* 0x002fc600078e02ff */
[----:B------:R1:W3:Y:S01]  /*2b70*/  LDG.E.U16 R11, [R2.64] ;  /* 0x00000004020b7981 */ /* 0x0002e2000c1e1500 */
[----:B0-----:R-:W-:-:S03]  /*2b80*/  IMAD R4, R0, 0x1d4, RZ ;  /* 0x000001d400047824 */ /* 0x001fc600078e02ff */
[----:B--2---:R0:W-:Y:S01]  /*2b90*/  STL [R1+0x298], R19 ;  /* 0x0002981301007387 */ /* 0x0041e20000100800 */
[----:B------:R-:W-:Y:S01]  /*2ba0*/  IMAD R5, R0, 0xfa, RZ ;  /* 0x000000fa00057824 */ /* 0x000fe200078e02ff */
[-C--:B-1----:R-:W-:Y:S01]  /*2bb0*/  IADD3 R2, P0, R4, R26.reuse, RZ ;  /* 0x0000001a04027210 */ /* 0x082fe20007f1e0ff */
[----:B------:R-:W-:Y:S01]  /*2bc0*/  IMAD R13, R0, 0xf2, RZ ;  /* 0x000000f2000d7824 */ /* 0x000fe200078e02ff */
[-C--:B------:R-:W-:Y:S01]  /*2bd0*/  IADD3 R8, P2, R8, R26.reuse, RZ ;  /* 0x0000001a08087210 */ /* 0x080fe20007f5e0ff */
[----:B------:R-:W-:Y:S01]  /*2be0*/  IMAD R4, R0, 0x1f4, RZ ;  /* 0x000001f400047824 */ /* 0x000fe200078e02ff */
[-C--:B------:R-:W-:Y:S01]  /*2bf0*/  LEA.HI.X.SX32 R3, R10, R27.reuse, 0x1, P0 ;  /* 0x0000001b0a037211 */ /* 0x080fe200000f0eff */
[C---:B------:R-:W-:Y:S01]  /*2c00*/  IMAD R7, R0.reuse, 0x7d, RZ ;  /* 0x0000007d00077824 */ /* 0x040fe200078e02ff */
[-C--:B------:R-:W-:Y:S02]  /*2c10*/  IADD3 R6, P1, R5, R26.reuse, RZ ;  /* 0x0000001a05067210 */ /* 0x080fe40007f3e0ff */
[----:B------:R-:W-:Y:S01]  /*2c20*/  LEA.HI.X.SX32 R9, R13, R27, 0x1, P2 ;  /* 0x0000001b0d097211 */ /* 0x000fe200010f0eff */
[----:B------:R-:W-:Y:S01]  /*2c30*/  IMAD R13, R0, 0x42, RZ ;  /* 0x00000042000d7824 */ /* 0x000fe200078e02ff */
[----:B------:R-:W-:-:S02]  /*2c40*/  IADD3 R4, P3, R4, R26, RZ ;  /* 0x0000001a04047210 */ /* 0x000fc40007f7e0ff */
[-C--:B------:R-:W-:Y:S01]  /*2c50*/  LEA.HI.X.SX32 R7, R7, R27.reuse, 0x1, P1 ;  /* 0x0000001b07077211 */ /* 0x080fe200008f0eff */
[----:B------:R1:W2:Y:S01]  /*2c60*/  LDG.E.U16 R21, [R8.64] ;  /* 0x0000000408157981 */ /* 0x0002a2000c1e1500 */
[----:B------:R-:W-:-:S03]  /*2c70*/  LEA.HI.X.SX32 R5, R5, R27, 0x1, P3 ;  /* 0x0000001b05057211 */ /* 0x000fc600018f0eff */
[----:B------:R1:W2:Y:S04]  /*2c80*/  LDG.E.U16 R20, [R6.64] ;  /* 0x0000000406147981 */ /* 0x0002a8000c1e1500 */
[----:B0-----:R0:W2:Y:S04]  /*2c90*/  LDG.E.U16 R19, [R4.64] ;  /* 0x0000000404137981 */ /* 0x0010a8000c1e1500 */
[----:B----4-:R4:W-:Y:S04]  /*2ca0*/  STL [R1+0x294], R18 ;  /* 0x0002941201007387 */ /* 0x0109e80000100800 */
[----:B-----5:R5:W-:Y:S04]  /*2cb0*/  STL [R1+0x29c], R12 ;  /* 0x00029c0c01007387 */ /* 0x020be80000100800 */
[----:B----4-:R4:W2:Y:S01]  /*2cc0*/  LDG.E.U16 R18, [R2.64] ;  /* 0x0000000402127981 */ /* 0x0108a2000c1e1500 */
[----:B-----5:R-:W-:-:S05]  /*2cd0*/  IMAD R12, R0, 0x84, RZ ;  /* 0x00000084000c7824 */ /* 0x020fca00078e02ff */
[----:B----4-:R-:W-:Y:S01]  /*2ce0*/  IADD3 R2, P0, R12, R26, RZ ;  /* 0x0000001a0c027210 */ /* 0x010fe20007f1e0ff */
[----:B------:R-:W-:Y:S03]  /*2cf0*/  STL [R1+0x290], R15 ;  /* 0x0002900f01007387 */ /* 0x000fe60000100800 */
[----:B------:R-:W-:Y:S01]  /*2d00*/  LEA.HI.X.SX32 R3, R13, R27, 0x1, P0 ;  /* 0x0000001b0d037211 */ /* 0x000fe200000f0eff */
[----:B------:R4:W-:Y:S04]  /*2d10*/  STL [R1+0x284], R14 ;  /* 0x0002840e01007387 */ /* 0x0009e80000100800 */
[----:B----4-:R4:W5:Y:S01]  /*2d20*/  LDG.E.U16 R14, [R2.64] ;  /* 0x00000004020e7981 */ /* 0x010962000c1e1500 */
[----:B0-----:R-:W-:-:S02]  /*2d30*/  IMAD R5, R0, 0x4a, RZ ;  /* 0x0000004a00057824 */ /* 0x001fc400078e02ff */
[----:B------:R-:W-:-:S03]  /*2d40*/  IMAD R10, R0, 0x5a, RZ ;  /* 0x0000005a000a7824 */ /* 0x000fc600078e02ff */
[-C--:B-1----:R-:W-:Y:S01]  /*2d50*/  IADD3 R8, P0, R5, R26.reuse, RZ ;  /* 0x0000001a05087210 */ /* 0x082fe20007f1e0ff */
[C---:B----4-:R-:W-:Y:S02]  /*2d60*/  IMAD R2, R0.reuse, 0x25, RZ ;  /* 0x0000002500027824 */ /* 0x050fe400078e02ff */
[C---:B------:R-:W-:Y:S02]  /*2d70*/  IMAD R3, R0.reuse, 0x2d, RZ ;  /* 0x0000002d00037824 */ /* 0x040fe400078e02ff */
[----:B------:R-:W-:Y:S01]  /*2d80*/  IMAD R13, R0, 0x94, RZ ;  /* 0x00000094000d7824 */ /* 0x000fe200078e02ff */
[-C--:B------:R-:W-:Y:S01]  /*2d90*/  LEA.HI.X.SX32 R9, R2, R27.reuse, 0x1, P0 ;  /* 0x0000001b02097211 */ /* 0x080fe200000f0eff */
[----:B------:R-:W-:Y:S01]  /*2da0*/  IMAD R15, R0, 0xa4, RZ ;  /* 0x000000a4000f7824 */ /* 0x000fe200078e02ff */
[-C--:B------:R-:W-:Y:S01]  /*2db0*/  IADD3 R2, P0, R10, R26.reuse, RZ ;  /* 0x0000001a0a027210 */ /* 0x080fe20007f1e0ff */
[----:B---3--:R0:W-:Y:S01]  /*2dc0*/  STL [R1+0x28c], R22 ;  /* 0x00028c1601007387 */ /* 0x0081e20000100800 */
[-C--:B------:R-:W-:Y:S01]  /*2dd0*/  IADD3 R6, P1, R13, R26.reuse, RZ ;  /* 0x0000001a0d067210 */ /* 0x080fe20007f3e0ff */
[----:B------:R-:W-:Y:S01]  /*2de0*/  IMAD R23, R0, 0x52, RZ ;  /* 0x0000005200177824 */ /* 0x000fe200078e02ff */
[----:B------:R-:W-:Y:S01]  /*2df0*/  LEA.HI.X.SX32 R3, R3, R27, 0x1, P0 ;  /* 0x0000001b03037211 */ /* 0x000fe200000f0eff */
[----:B------:R-:W-:Y:S01]  /*2e00*/  STL [R1+0x280], R17 ;  /* 0x0002801101007387 */ /* 0x000fe20000100800 */
[----:B------:R-:W-:-:S03]  /*2e10*/  IADD3 R4, P2, R15, R26, RZ ;  /* 0x0000001a0f047210 */ /* 0x000fc60007f5e0ff */
[----:B------:R1:W-:Y:S04]  /*2e20*/  STL [R1+0x270], R16 ;  /* 0x0002701001007387 */ /* 0x0003e80000100800 */
[----:B------:R3:W-:Y:S01]  /*2e30*/  STL [R1+0x288], R11 ;  /* 0x0002880b01007387 */ /* 0x0007e20000100800 */
[----:B------:R-:W-:-:S03]  /*2e40*/  LEA.HI.X.SX32 R7, R5, R27, 0x1, P1 ;  /* 0x0000001b05077211 */ /* 0x000fc600008f0eff */
[----:B0-----:R0:W4:Y:S01]  /*2e50*/  LDG.E.U16 R22, [R2.64] ;  /* 0x0000000402167981 */ /* 0x001122000c1e1500 */
[----:B-1----:R-:W-:-:S03]  /*2e60*/  IMAD R16, R0, 0xb4, RZ ;  /* 0x000000b400107824 */ /* 0x002fc600078e02ff */
[----:B---3--:R1:W3:Y:S01]  /*2e70*/  LDG.E.U16 R11, [R8.64] ;  /* 0x00000004080b7981 */ /* 0x0082e2000c1e1500 */
[-C--:B------:R-:W-:Y:S02]  /*2e80*/  LEA.HI.X.SX32 R5, R23, R27.reuse, 0x1, P2 ;  /* 0x0000001b17057211 */ /* 0x080fe400010f0eff */
[----:B0-----:R-:W-:Y:S01]  /*2e90*/  IADD3 R2, P0, R16, R26, RZ ;  /* 0x0000001a10027210 */ /* 0x001fe20007f1e0ff */
[----:B------:R0:W3:Y:S03]  /*2ea0*/  LDG.E.U16 R25, [R6.64] ;  /* 0x0000000406197981 */ /* 0x0000e6000c1e1500 */
[----:B------:R-:W-:Y:S01]  /*2eb0*/  LEA.HI.X.SX32 R3, R10, R27, 0x1, P0 ;  /* 0x0000001b0a037211 */ /* 0x000fe200000f0eff */
[----:B------:R0:W3:Y:S04]  /*2ec0*/  LDG.E.U16 R24, [R4.64] ;  /* 0x0000000404187981 */ /* 0x0000e8000c1e1500 */
[----:B--2---:R-:W-:Y:S04]  /*2ed0*/  STL [R1+0x1f0], R18 ;  /* 0x0001f01201007387 */ /* 0x004fe80000100800 */
[----:B------:R-:W-:Y:S04]  /*2ee0*/  STL [R1+0x13c], R21 ;  /* 0x00013c1501007387 */ /* 0x000fe80000100800 */
[----:B------:R-:W-:Y:S04]  /*2ef0*/  STL [R1+0x274], R20 ;  /* 0x0002741401007387 */ /* 0x000fe80000100800 */
[----:B------:R-:W-:Y:S04]  /*2f00*/  STL [R1+0x124], R19 ;  /* 0x0001241301007387 */ /* 0x000fe80000100800 */
[----:B-----5:R2:W-:Y:S04]  /*2f10*/  STL [R1+0x278], R14 ;  /* 0x0002780e01007387 */ /* 0x0205e80000100800 */
[----:B--2---:R2:W5:Y:S01]  /*2f20*/  LDG.E.U16 R14, [R2.64] ;  /* 0x00000004020e7981 */ /* 0x004562000c1e1500 */
[----:B------:R-:W-:-:S02]  /*2f30*/  IMAD R17, R0, 0xc4, RZ ;  /* 0x000000c400117824 */ /* 0x000fc400078e02ff */
[C---:B0-----:R-:W-:Y:S02]  /*2f40*/  IMAD R5, R0.reuse, 0x6a, RZ ;  /* 0x0000006a00057824 */ /* 0x041fe400078e02ff */
[C---:B------:R-:W-:Y:S01]  /*2f50*/  IMAD R23, R0.reuse, 0x62, RZ ;  /* 0x0000006200177824 */ /* 0x040fe200078e02ff */
[-C--:B-1----:R-:W-:Y:S01]  /*2f60*/  IADD3 R8, P1, R17, R26.reuse, RZ ;  /* 0x0000001a11087210 */ /* 0x082fe20007f3e0ff */
[C---:B------:R-:W-:Y:S02]  /*2f70*/  IMAD R18, R0.reuse, 0xd4, RZ ;  /* 0x000000d400127824 */ /* 0x040fe400078e02ff */
[C---:B------:R-:W-:Y:S01]  /*2f80*/  IMAD R20, R0.reuse, 0xe4, RZ ;  /* 0x000000e400147824 */ /* 0x040fe200078e02ff */
[-C--:B------:R-:W-:Y:S01]  /*2f90*/  IADD3 R6, P0, R5, R26.reuse, RZ ;  /* 0x0000001a05067210 */ /* 0x080fe20007f1e0ff */
[C---:B------:R-:W-:Y:S01]  /*2fa0*/  IMAD R7, R0.reuse, 0x35, RZ ;  /* 0x0000003500077824 */ /* 0x040fe200078e02ff */
[----:B------:R-:W-:Y:S01]  /*2fb0*/  LEA.HI.X.SX32 R9, R23, R27, 0x1, P1 ;  /* 0x0000001b17097211 */ /* 0x000fe200008f0eff */
[----:B------:R-:W-:Y:S01]  /*2fc0*/  IMAD R23, R0, 0x72, RZ ;  /* 0x0000007200177824 */ /* 0x000fe200078e02ff */
[----:B------:R-:W-:-:S02]  /*2fd0*/  IADD3 R4, P2, R18, R26, RZ ;  /* 0x0000001a12047210 */ /* 0x000fc40007f5e0ff */
[----:B--2---:R-:W-:Y:S01]  /*2fe0*/  IADD3 R2, P1, R20, R26, RZ ;  /* 0x0000001a14027210 */ /* 0x004fe20007f3e0ff */
[----:B------:R0:W2:Y:S01]  /*2ff0*/  LDG.E.U16 R29, [R8.64] ;  /* 0x00000004081d7981 */ /* 0x0000a2000c1e1500 */
[-C--:B------:R-:W-:Y:S02]  /*3000*/  LEA.HI.X.SX32 R7, R7, R27.reuse, 0x1, P0 ;  /* 0x0000001b07077211 */ /* 0x080fe400000f0eff */
[-C--:B------:R-:W-:Y:S02]  /*3010*/  LEA.HI.X.SX32 R5, R5, R27.reuse, 0x1, P2 ;  /* 0x0000001b05057211 */ /* 0x080fe400010f0eff */
[----:B------:R-:W-:Y:S01]  /*3020*/  LEA.HI.X.SX32 R3, R23, R27, 0x1, P1 ;  /* 0x0000001b17037211 */ /* 0x000fe200008f0eff */
[----:B------:R1:W2:Y:S04]  /*3030*/  LDG.E.U16 R28, [R6.64] ;  /* 0x00000004061c7981 */ /* 0x0002a8000c1e1500 */
[----:B------:R0:W2:Y:S04]  /*3040*/  LDG.E.U16 R23, [R4.64] ;  /* 0x0000000404177981 */ /* 0x0000a8000c1e1500 */
[----:B------:R1:W2:Y:S01]  /*3050*/  LDG.E.U16 R21, [R2.64] ;  /* 0x0000000402157981 */ /* 0x0002a2000c1e1500 */
[----:B------:R-:W-:-:S02]  /*3060*/  IMAD R19, R0, 0xf4, RZ ;  /* 0x000000f400137824 */ /* 0x000fc400078e02ff */
[C---:B0-----:R-:W-:Y:S02]  /*3070*/  IMAD R4, R0.reuse, 0x106, RZ ;  /* 0x0000010600047824 */ /* 0x041fe400078e02ff */
[C---:B-1----:R-:W-:Y:S01]  /*3080*/  IMAD R3, R0.reuse, 0x7a, RZ ;  /* 0x0000007a00037824 */ /* 0x042fe200078e02ff */
[----:B---3--:R0:W-:Y:S01]  /*3090*/  STL [R1+0x268], R11 ;  /* 0x0002680b01007387 */ /* 0x0081e20000100800 */
[C---:B------:R-:W-:Y:S01]  /*30a0*/  IMAD R5, R0.reuse, 0x3d, RZ ;  /* 0x0000003d00057824 */ /* 0x040fe200078e02ff */
[-C--:B------:R-:W-:Y:S01]  /*30b0*/  IADD3 R6, P1, R19, R26.reuse, RZ ;  /* 0x0000001a13067210 */ /* 0x080fe20007f3e0ff */
[----:B------:R-:W-:Y:S01]  /*30c0*/  IMAD R2, R0, 0x116, RZ ;  /* 0x0000011600027824 */ /* 0x000fe200078e02ff */
[-C--:B------:R-:W-:Y:S02]  /*30d0*/  IADD3 R8, P0, R3, R26.reuse, RZ ;  /* 0x0000001a03087210 */ /* 0x080fe40007f1e0ff */
[----:B------:R-:W-:Y:S01]  /*30e0*/  IADD3 R4, P2, R4, R26, RZ ;  /* 0x0000001a04047210 */ /* 0x000fe20007f5e0ff */
[----:B------:R-:W-:-:S02]  /*30f0*/  IMAD R10, R0, 0x8b, RZ ;  /* 0x0000008b000a7824 */ /* 0x000fc400078e02ff */
[----:B0-----:R-:W-:Y:S01]  /*3100*/  IMAD R11, R0, 0x83, RZ ;  /* 0x00000083000b7824 */ /* 0x001fe200078e02ff */
[-C--:B------:R-:W-:Y:S02]  /*3110*/  LEA.HI.X.SX32 R9, R5, R27.reuse, 0x1, P0 ;  /* 0x0000001b05097211 */ /* 0x080fe400000f0eff */
[----:B------:R-:W-:Y:S02]  /*3120*/  IADD3 R2, P0, R2, R26, RZ ;  /* 0x0000001a02027210 */ /* 0x000fe40007f1e0ff */
[-C--:B------:R-:W-:Y:S02]  /*3130*/  LEA.HI.X.SX32 R7, R3, R27.reuse, 0x1, P1 ;  /* 0x0000001b03077211 */ /* 0x080fe400008f0eff */
[-C--:B------:R-:W-:Y:S01]  /*3140*/  LEA.HI.X.SX32 R5, R11, R27.reuse, 0x1, P2 ;  /* 0x0000001b0b057211 */ /* 0x080fe200010f0eff */
[----:B------:R0:W-:Y:S01]  /*3150*/  STL [R1+0x260], R25 ;  /* 0x0002601901007387 */ /* 0x0001e20000100800 */
[----:B------:R-:W-:-:S03]  /*3160*/  LEA.HI.X.SX32 R3, R10, R27, 0x1, P0 ;  /* 0x0000001b0a037211 */ /* 0x000fc600000f0eff */
[----:B------:R1:W-:Y:S04]  /*3170*/  STL [R1+0x25c], R24 ;  /* 0x00025c1801007387 */ /* 0x0003e80000100800 */
[----:B----4-:R3:W-:Y:S04]  /*3180*/  STL [R1+0x264], R22 ;  /* 0x0002641601007387 */ /* 0x0107e80000100800 */
[----:B0-----:R0:W2:Y:S04]  /*3190*/  LDG.E.U16 R25, [R8.64] ;  /* 0x0000000408197981 */ /* 0x0010a8000c1e1500 */
[----:B-1----:R1:W2:Y:S04]  /*31a0*/  LDG.E.U16 R24, [R6.64] ;  /* 0x0000000406187981 */ /* 0x0022a8000c1e1500 */
[----:B---3--:R3:W2:Y:S04]  /*31b0*/  LDG.E.U16 R22, [R4.64] ;  /* 0x0000000404167981 */ /* 0x0086a8000c1e1500 */
[----:B-----5:R5:W-:Y:S04]  /*31c0*/  STL [R1+0x258], R14 ;  /* 0x0002580e01007387 */ /* 0x020be80000100800 */
[----:B-----5:R5:W4:Y:S01]  /*31d0*/  LDG.E.U16 R14, [R2.64] ;  /* 0x00000004020e7981 */ /* 0x020b22000c1e1500 */
[----:B0-----:R-:W-:-:S02]  /*31e0*/  IMAD R8, R0, 0x126, RZ ;  /* 0x0000012600087824 */ /* 0x001fc400078e02ff */
[C---:B-1----:R-:W-:Y:S02]  /*31f0*/  IMAD R6, R0.reuse, 0x136, RZ ;  /* 0x0000013600067824 */ /* 0x042fe400078e02ff */
[----:B------:R-:W-:Y:S01]  /*3200*/  IMAD R7, R0, 0x9b, RZ ;  /* 0x0000009b00077824 */ /* 0x000fe200078e02ff */
[-C--:B------:R-:W-:Y:S01]  /*3210*/  IADD3 R8, P0, R8, R26.reuse, RZ ;  /* 0x0000001a08087210 */ /* 0x080fe20007f1e0ff */
[----:B---3--:R-:W-:Y:S01]  /*3220*/  IMAD R4, R0, 0x146, RZ ;  /* 0x0000014600047824 */ /* 0x008fe200078e02ff */
[-C--:B------:R-:W-:Y:S01]  /*3230*/  IADD3 R6, P1, R6, R26.reuse, RZ ;  /* 0x0000001a06067210 */ /* 0x080fe20007f3e0ff */
[C---:B-----5:R-:W-:Y:S02]  /*3240*/  IMAD R3, R0.reuse, 0x93, RZ ;  /* 0x0000009300037824 */ /* 0x060fe400078e02ff */
[C---:B------:R-:W-:Y:S01]  /*3250*/  IMAD R2, R0.reuse, 0x156, RZ ;  /* 0x0000015600027824 */ /* 0x040fe200078e02ff */
[-C--:B------:R-:W-:Y:S02]  /*3260*/  LEA.HI.X.SX32 R7, R7, R27.reuse, 0x1, P1 ;  /* 0x0000001b07077211 */ /* 0x080fe400008f0eff */
[-C--:B------:R-:W-:Y:S01]  /*3270*/  LEA.HI.X.SX32 R9, R3, R27.reuse, 0x1, P0 ;  /* 0x0000001b03097211 */ /* 0x080fe200000f0eff */
[----:B------:R-:W-:Y:S01]  /*3280*/  IMAD R5, R0, 0xa3, RZ ;  /* 0x000000a300057824 */ /* 0x000fe200078e02ff */
[----:B--2---:R-:W-:Y:S01]  /*3290*/  STL [R1+0x250], R29 ;  /* 0x0002501d01007387 */ /* 0x004fe20000100800 */
[-C--:B------:R-:W-:Y:S01]  /*32a0*/  IADD3 R4, P2, R4, R26.reuse, RZ ;  /* 0x0000001a04047210 */ /* 0x080fe20007f5e0ff */
[----:B------:R-:W-:Y:S01]  /*32b0*/  IMAD R3, R0, 0xab, RZ ;  /* 0x000000ab00037824 */ /* 0x000fe200078e02ff */
[----:B------:R-:W-:Y:S01]  /*32c0*/  IADD3 R2, P0, R2, R26, RZ ;  /* 0x0000001a02027210 */ /* 0x000fe20007f1e0ff */
[----:B------:R-:W-:Y:S01]  /*32d0*/  STL [R1+0x254], R28 ;  /* 0x0002541c01007387 */ /* 0x000fe20000100800 */
[----:B------:R-:W-:-:S03]  /*32e0*/  LEA.HI.X.SX32 R5, R5, R27, 0x1, P2 ;  /* 0x0000001b05057211 */ /* 0x000fc600010f0eff */
[----:B------:R0:W-:Y:S01]  /*32f0*/  STL [R1+0x24c], R23 ;  /* 0x00024c1701007387 */ /* 0x0001e20000100800 */
[----:B------:R-:W-:-:S03]  /*3300*/  LEA.HI.X.SX32 R3, R3, R27, 0x1, P0 ;  /* 0x0000001b03037211 */ /* 0x000fc600000f0eff */
[----:B------:R1:W-:Y:S04]  /*3310*/  STL [R1+0x248], R21 ;  /* 0x0002481501007387 */ /* 0x0003e80000100800 */
[----:B------:R2:W2:Y:S04]  /*3320*/  LDG.E.U16 R11, [R4.64] ;  /* 0x00000004040b7981 */ /* 0x0004a8000c1e1500 */
[----:B0-----:R0:W5:Y:S04]  /*3330*/  LDG.E.U16 R23, [R8.64] ;  /* 0x0000000408177981 */ /* 0x001168000c1e1500 */
[----:B-1----:R1:W2:Y:S04]  /*3340*/  LDG.E.U16 R21, [R6.64] ;  /* 0x0000000406157981 */ /* 0x0022a8000c1e1500 */
[----:B------:R2:W2:Y:S01]  /*3350*/  LDG.E.U16 R10, [R2.64] ;  /* 0x00000004020a7981 */ /* 0x0004a2000c1e1500 */
[----:B0-----:R-:W-:-:S02]  /*3360*/  IMAD R8, R0, 0x166, RZ ;  /* 0x0000016600087824 */ /* 0x001fc400078e02ff */
[C---:B--2---:R-:W-:Y:S02]  /*3370*/  IMAD R4, R0.reuse, 0x186, RZ ;  /* 0x0000018600047824 */ /* 0x044fe400078e02ff */
[----:B-1----:R-:W-:Y:S01]  /*3380*/  IMAD R6, R0, 0x176, RZ ;  /* 0x0000017600067824 */ /* 0x002fe200078e02ff */
[-C--:B------:R-:W-:Y:S01]  /*3390*/  IADD3 R8, P0, R8, R26.reuse, RZ ;  /* 0x0000001a08087210 */ /* 0x080fe20007f1e0ff */
[C---:B------:R-:W-:Y:S02]  /*33a0*/  IMAD R3, R0.reuse, 0xb3, RZ ;  /* 0x000000b300037824 */ /* 0x040fe400078e02ff */
[----:B------:R-:W-:Y:S01]  /*33b0*/  IMAD R2, R0, 0x196, RZ ;  /* 0x0000019600027824 */ /* 0x000fe200078e02ff */
[-C--:B------:R-:W-:Y:S01]  /*33c0*/  IADD3 R6, P1, R6, R26.reuse, RZ ;  /* 0x0000001a06067210 */ /* 0x080fe20007f3e0ff */
[C---:B------:R-:W-:Y:S01]  /*33d0*/  IMAD R7, R0.reuse, 0xbb, RZ ;  /* 0x000000bb00077824 */ /* 0x040fe200078e02ff */
[-C--:B------:R-:W-:Y:S01]  /*33e0*/  LEA.HI.X.SX32 R9, R3, R27.reuse, 0x1, P0 ;  /* 0x0000001b03097211 */ /* 0x080fe200000f0eff */
[----:B------:R-:W-:Y:S01]  /*33f0*/  IMAD R5, R0, 0xc3, RZ ;  /* 0x000000c300057824 */ /* 0x000fe200078e02ff */
[-C--:B------:R-:W-:Y:S01]  /*3400*/  IADD3 R4, P2, R4, R26.reuse, RZ ;  /* 0x0000001a04047210 */ /* 0x080fe20007f5e0ff */
[----:B------:R-:W-:Y:S01]  /*3410*/  IMAD R3, R0, 0xcb, RZ ;  /* 0x000000cb00037824 */ /* 0x000fe200078e02ff */
[----:B------:R-:W-:Y:S01]  /*3420*/  IADD3 R2, P0, R2, R26, RZ ;  /* 0x0000001a02027210 */ /* 0x000fe20007f1e0ff */
[----:B------:R0:W-:Y:S01]  /*3430*/  STL [R1+0x244], R25 ;  /* 0x0002441901007387 */ /* 0x0001e20000100800 */
[----:B------:R-:W-:-:S02]  /*3440*/  LEA.HI.X.SX32 R7, R7, R27, 0x1, P1 ;  /* 0x0000001b07077211 */ /* 0x000fc400008f0eff */
[-C--:B------:R-:W-:Y:S01]  /*3450*/  LEA.HI.X.SX32 R5, R5, R27.reuse, 0x1, P2 ;  /* 0x0000001b05057211 */ /* 0x080fe200010f0eff */
[----:B------:R-:W-:Y:S01]  /*3460*/  STL [R1+0x240], R24 ;  /* 0x0002401801007387 */ /* 0x000fe20000100800 */
[----:B------:R-:W-:-:S03]  /*3470*/  LEA.HI.X.SX32 R3, R3, R27, 0x1, P0 ;  /* 0x0000001b03037211 */ /* 0x000fc600000f0eff */
[----:B------:R1:W-:Y:S04]  /*3480*/  STL [R1+0x23c], R22 ;  /* 0x00023c1601007387 */ /* 0x0003e80000100800 */
[----:B------:R2:W2:Y:S04]  /*3490*/  LDG.E.U16 R29, [R6.64] ;  /* 0x00000004061d7981 */ /* 0x0004a8000c1e1500 */
[----:B0-----:R0:W2:Y:S04]  /*34a0*/  LDG.E.U16 R25, [R4.64] ;  /* 0x0000000404197981 */ /* 0x0010a8000c1e1500 */
[----:B-1----:R1:W2:Y:S04]  /*34b0*/  LDG.E.U16 R22, [R8.64] ;  /* 0x0000000408167981 */ /* 0x0022a8000c1e1500 */
[----:B----4-:R4:W-:Y:S04]  /*34c0*/  STL [R1+0x238], R14 ;  /* 0x0002380e01007387 */ /* 0x0109e80000100800 */
[----:B----4-:R4:W3:Y:S01]  /*34d0*/  LDG.E.U16 R14, [R2.64] ;  /* 0x00000004020e7981 */ /* 0x0108e2000c1e1500 */
[----:B-1----:R-:W-:-:S02]  /*34e0*/  IMAD R8, R0, 0x1a6, RZ ;  /* 0x000001a600087824 */ /* 0x002fc400078e02ff */
[C---:B--2---:R-:W-:Y:S02]  /*34f0*/  IMAD R6, R0.reuse, 0x1b6, RZ ;  /* 0x000001b600067824 */ /* 0x044fe400078e02ff */
[----:B0-----:R-:W-:Y:S01]  /*3500*/  IMAD R4, R0, 0x1c6, RZ ;  /* 0x000001c600047824 */ /* 0x001fe200078e02ff */
[-C--:B------:R-:W-:Y:S01]  /*3510*/  IADD3 R8, P0, R8, R26.reuse, RZ ;  /* 0x0000001a08087210 */ /* 0x080fe20007f1e0ff */
[C---:B------:R-:W-:Y:S02]  /*3520*/  IMAD R7, R0.reuse, 0xdb, RZ ;  /* 0x000000db00077824 */ /* 0x040fe400078e02ff */
[C---:B----4-:R-:W-:Y:S02]  /*3530*/  IMAD R3, R0.reuse, 0xd3, RZ ;  /* 0x000000d300037824 */ /* 0x050fe400078e02ff */
[----:B------:R-:W-:Y:S01]  /*3540*/  IMAD R2, R0, 0x1d6, RZ ;  /* 0x000001d600027824 */ /* 0x000fe200078e02ff */
[-C--:B------:R-:W-:Y:S01]  /*3550*/  IADD3 R6, P1, R6, R26.reuse, RZ ;  /* 0x0000001a06067210 */ /* 0x080fe20007f3e0ff */
[----:B------:R-:W-:Y:S01]  /*3560*/  IMAD R5, R0, 0xe3, RZ ;  /* 0x000000e300057824 */ /* 0x000fe200078e02ff */
[----:B------:R-:W-:-:S02]  /*3570*/  IADD3 R4, P2, R4, R26, RZ ;  /* 0x0000001a04047210 */ /* 0x000fc40007f5e0ff */
[-C--:B------:R-:W-:Y:S01]  /*3580*/  LEA.HI.X.SX32 R9, R3, R27.reuse, 0x1, P0 ;  /* 0x0000001b03097211 */ /* 0x080fe200000f0eff */
[----:B------:R-:W-:Y:S01]  /*3590*/  IMAD R3, R0, 0xeb, RZ ;  /* 0x000000eb00037824 */ /* 0x000fe200078e02ff */
[----:B------:R-:W-:Y:S02]  /*35a0*/  IADD3 R2, P0, R2, R26, RZ ;  /* 0x0000001a02027210 */ /* 0x000fe40007f1e0ff */
[-C--:B------:R-:W-:Y:S02]  /*35b0*/  LEA.HI.X.SX32 R7, R7, R27.reuse, 0x1, P1 ;  /* 0x0000001b07077211 */ /* 0x080fe400008f0eff */
[-C--:B------:R-:W-:Y:S01]  /*35c0*/  LEA.HI.X.SX32 R5, R5, R27.reuse, 0x1, P2 ;  /* 0x0000001b05057211 */ /* 0x080fe200010f0eff */
[----:B-----5:R0:W-:Y:S01]  /*35d0*/  STL [R1+0x234], R23 ;  /* 0x0002341701007387 */ /* 0x0201e20000100800 */
[----:B------:R-:W-:-:S03]  /*35e0*/  LEA.HI.X.SX32 R3, R3, R27, 0x1, P0 ;  /* 0x0000001b03037211 */ /* 0x000fc600000f0eff */
[----:B------:R1:W-:Y:S04]  /*35f0*/  STL [R1+0x230], R21 ;  /* 0x0002301501007387 */ /* 0x0003e80000100800 */
[----:B------:R2:W4:Y:S04]  /*3600*/  LDG.E.U16 R24, [R4.64] ;  /* 0x0000000404187981 */ /* 0x000528000c1e1500 */
[----:B0-----:R0:W5:Y:S04]  /*3610*/  LDG.E.U16 R23, [R6.64] ;  /* 0x0000000406177981 */ /* 0x001168000c1e1500 */
[----:B-1----:R1:W4:Y:S04]  /*3620*/  LDG.E.U16 R21, [R8.64] ;  /* 0x0000000408157981 */ /* 0x002328000c1e1500 */
[----:B------:R-:W-:Y:S01]  /*3630*/  STL [R1+0x22c], R11 ;  /* 0x00022c0b01007387 */ /* 0x000fe20000100800 */
[----:B0-----:R-:W-:-:S03]  /*3640*/  IMAD R6, R0, 0x1f6, RZ ;  /* 0x000001f600067824 */ /* 0x001fc600078e02ff */
[----:B------:R0:W5:Y:S01]  /*3650*/  LDG.E.U16 R28, [R2.64] ;  /* 0x00000004021c7981 */ /* 0x000162000c1e1500 */
[----:B-1----:R-:W-:-:S03]  /*3660*/  IMAD R8, R0, 0x1e6, RZ ;  /* 0x000001e600087824 */ /* 0x002fc600078e02ff */
[----:B------:R1:W-:Y:S01]  /*3670*/  STL [R1+0x228], R10 ;  /* 0x0002280a01007387 */ /* 0x0003e20000100800 */
[----:B--2---:R-:W-:Y:S01]  /*3680*/  IMAD R5, R0, 0xfb, RZ ;  /* 0x000000fb00057824 */ /* 0x004fe200078e02ff */
[-C--:B------:R-:W-:Y:S01]  /*3690*/  IADD3 R8, P1, R8, R26.reuse, RZ ;  /* 0x0000001a08087210 */ /* 0x080fe20007f3e0ff */
[C---:B0-----:R-:W-:Y:S02]  /*36a0*/  IMAD R2, R0.reuse, 0xf3, RZ ;  /* 0x000000f300027824 */ /* 0x041fe400078e02ff */
[----:B-1----:R-:W-:Y:S01]  /*36b0*/  IMAD R10, R0, 0x46, RZ ;  /* 0x00000046000a7824 */ /* 0x002fe200078e02ff */
[-C--:B------:R-:W-:Y:S01]  /*36c0*/  IADD3 R6, P2, R6, R26.reuse, RZ ;  /* 0x0000001a06067210 */ /* 0x080fe20007f5e0ff */
[----:B------:R-:W-:Y:S01]  /*36d0*/  IMAD R11, R0, 0x23, RZ ;  /* 0x00000023000b7824 */ /* 0x000fe200078e02ff */
[----:B------:R-:W-:Y:S02]  /*36e0*/  LEA.HI.X.SX32 R9, R2, R27, 0x1, P1 ;  /* 0x0000001b02097211 */ /* 0x000fe400008f0eff */
[----:B------:R-:W-:-:S02]  /*36f0*/  IADD3 R4, P0, R10, R26, RZ ;  /* 0x0000001a0a047210 */ /* 0x000fc40007f1e0ff */
[-C--:B------:R-:W-:Y:S02]  /*3700*/  LEA.HI.X.SX32 R7, R5, R27.reuse, 0x1, P2 ;  /* 0x0000001b05077211 */ /* 0x080fe400010f0eff */
[----:B------:R-:W-:Y:S02]  /*3710*/  LEA.HI.X.SX32 R5, R11, R27, 0x1, P0 ;  /* 0x0000001b0b057211 */ /* 0x000fe400000f0eff */
[----:B------:R0:W2:Y:S04]  /*3720*/  LDG.E.U16 R11, [R8.64] ;  /* 0x00000004080b7981 */ /* 0x0000a8000c1e1500 */
[----:B------:R1:W-:Y:S04]  /*3730*/  STL [R1+0x224], R22 ;  /* 0x0002241601007387 */ /* 0x0003e80000100800 */
[----:B------:R-:W-:Y:S04]  /*3740*/  STL [R1+0x220], R29 ;  /* 0x0002201d01007387 */ /* 0x000fe80000100800 */
[----:B------:R0:W-:Y:S01]  /*3750*/  STL [R1+0x21c], R25 ;  /* 0x00021c1901007387 */ /* 0x0001e20000100800 */
[----:B-1----:R-:W-:-:S02]  /*3760*/  IMAD R22, R0, 0x56, RZ ;  /* 0x0000005600167824 */ /* 0x002fc400078e02ff */
[----:B------:R-:W-:Y:S01]  /*3770*/  IMAD R3, R0, 0x2b, RZ ;  /* 0x0000002b00037824 */ /* 0x000fe200078e02ff */
[----:B0-----:R0:W2:Y:S04]  /*3780*/  LDG.E.U16 R25, [R4.64] ;  /* 0x0000000404197981 */ /* 0x0010a8000c1e1500 */
[----:B---3--:R1:W-:Y:S04]  /*3790*/  STL [R1+0x218], R14 ;  /* 0x0002180e01007387 */ /* 0x0083e80000100800 */
[----:B-1----:R1:W3:Y:S01]  /*37a0*/  LDG.E.U16 R14, [R6.64] ;  /* 0x00000004060e7981 */ /* 0x0022e2000c1e1500 */
[----:B------:R-:W-:-:S04]  /*37b0*/  IADD3 R2, P1, R22, R26, RZ ;  /* 0x0000001a16027210 */ /* 0x000fc80007f3e0ff */
[----:B------:R-:W-:-:S05]  /*37c0*/  LEA.HI.X.SX32 R3, R3, R27, 0x1, P1 ;  /* 0x0000001b03037211 */ /* 0x000fca00008f0eff */
[----:B------:R0:W3:Y:S01]  /*37d0*/  LDG.E.U16 R29, [R2.64] ;  /* 0x00000004021d7981 */ /* 0x0000e2000c1e1500 */
[C---:B-1----:R-:W-:Y:S02]  /*37e0*/  IMAD R7, R0.reuse, 0x3b, RZ ;  /* 0x0000003b00077824 */ /* 0x042fe400078e02ff */
[C---:B0-----:R-:W-:Y:S02]  /*37f0*/  IMAD R5, R0.reuse, 0x43, RZ ;  /* 0x0000004300057824 */ /* 0x041fe400078e02ff */
[C---:B------:R-:W-:Y:S01]  /*3800*/  IMAD R2, R0.reuse, 0x33, RZ ;  /* 0x0000003300027824 */ /* 0x040fe200078e02ff */
[----:B----4-:R0:W-:Y:S04]  /*3810*/  STL [R1+0x20c], R21 ;  /* 0x00020c1501007387 */ /* 0x0101e80000100800 */
[----:B-----5:R1:W-:Y:S01]  /*3820*/  STL [R1+0x208], R23 ;  /* 0x0002081701007387 */ /* 0x0203e20000100800 */
[----:B0-----:R-:W-:-:S03]  /*3830*/  IMAD R21, R0, 0x66, RZ ;  /* 0x0000006600157824 */ /* 0x001fc600078e02ff */
[----:B------:R0:W-:Y:S01]  /*3840*/  STL [R1+0x204], R24 ;  /* 0x0002041801007387 */ /* 0x0001e20000100800 */
[C---:B-1----:R-:W-:Y:S01]  /*3850*/  IMAD R23, R0.reuse, 0x76, RZ ;  /* 0x0000007600177824 */ /* 0x042fe200078e02ff */
[----:B------:R-:W-:Y:S01]  /*3860*/  IADD3 R8, P0, R21, R26, RZ ;  /* 0x0000001a15087210 */ /* 0x000fe20007f1e0ff */
[----:B0-----:R-:W-:-:S03]  /*3870*/  IMAD R24, R0, 0x86, RZ ;  /* 0x0000008600187824 */ /* 0x001fc600078e02ff */
[-C--:B------:R-:W-:Y:S02]  /*3880*/  IADD3 R6, P1, R23, R26.reuse, RZ ;  /* 0x0000001a17067210 */ /* 0x080fe40007f3e0ff */
[-C--:B------:R-:W-:Y:S02]  /*3890*/  LEA.HI.X.SX32 R9, R2, R27.reuse, 0x1, P0 ;  /* 0x0000001b02097211 */ /* 0x080fe400000f0eff */
[----:B------:R-:W-:Y:S01]  /*38a0*/  IADD3 R4, P2, R24, R26, RZ ;  /* 0x0000001a18047210 */ /* 0x000fe20007f5e0ff */
[----:B------:R0:W-:Y:S01]  /*38b0*/  STL [R1+0x1ec], R28 ;  /* 0x0001ec1c01007387 */ /* 0x0001e20000100800 */
[-C--:B------:R-:W-:Y:S02]  /*38c0*/  LEA.HI.X.SX32 R7, R7, R27.reuse, 0x1, P1 ;  /* 0x0000001b07077211 */ /* 0x080fe400008f0eff */
[----:B------:R-:W-:Y:S01]  /*38d0*/  LEA.HI.X.SX32 R5, R5, R27, 0x1, P2 ;  /* 0x0000001b05057211 */ /* 0x000fe200010f0eff */
[----:B------:R1:W4:Y:S01]  /*38e0*/  LDG.E.U16 R9, [R8.64] ;  /* 0x0000000408097981 */ /* 0x000322000c1e1500 */
[----:B------:R-:W-:-:S02]  /*38f0*/  IMAD R3, R0, 0x4b, RZ ;  /* 0x0000004b00037824 */ /* 0x000fc400078e02ff */
[----:B0-----:R-:W-:Y:S01]  /*3900*/  IMAD R28, R0, 0x96, RZ ;  /* 0x00000096001c7824 */ /* 0x001fe200078e02ff */
[----:B--2---:R0:W-:Y:S04]  /*3910*/  STL [R1+0x138], R11 ;  /* 0x0001380b01007387 */ /* 0x0041e80000100800 */
[----:B------:R-:W-:Y:S01]  /*3920*/  IADD3 R2, P0, R28, R26, RZ ;  /* 0x0000001a1c027210 */ /* 0x000fe20007f1e0ff */
[----:B0-----:R0:W2:Y:S03]  /*3930*/  LDG.E.U16 R11, [R6.64] ;  /* 0x00000004060b7981 */ /* 0x0010a6000c1e1500 */
[----:B------:R-:W-:Y:S01]  /*3940*/  LEA.HI.X.SX32 R3, R3, R27, 0x1, P0 ;  /* 0x0000001b03037211 */ /* 0x000fe200000f0eff */
[----:B0-----:R0:W2:Y:S04]  /*3950*/  LDG.E.U16 R6, [R4.64] ;  /* 0x0000000404067981 */ /* 0x0010a8000c1e1500 */
[----:B---3--:R3:W-:Y:S04]  /*3960*/  STL [R1+0x120], R14 ;  /* 0x0001200e01007387 */ /* 0x0087e80000100800 */
[----:B---3--:R3:W5:Y:S04]  /*3970*/  LDG.E.U16 R14, [R2.64] ;  /* 0x00000004020e7981 */ /* 0x008768000c1e1500 */
[----:B------:R0:W-:Y:S04]  /*3980*/  STL [R1+0x1f8], R25 ;  /* 0x0001f81901007387 */ /* 0x0001e80000100800 */
[----:B------:R1:W-:Y:S01]  /*3990*/  STL [R1+0x1f4], R29 ;  /* 0x0001f41d01007387 */ /* 0x0003e20000100800 */
[----:B---3--:R-:W-:-:S02]  /*39a0*/  IMAD R2, R0, 0x53, RZ ;  /* 0x0000005300027824 */ /* 0x008fc400078e02ff */
[C---:B0-----:R-:W-:Y:S02]  /*39b0*/  IMAD R25, R0.reuse, 0xa6, RZ ;  /* 0x000000a600197824 */ /* 0x041fe400078e02ff */
[----:B-1----:R-:W-:-:S03]  /*39c0*/  IMAD R29, R0, 0xb6, RZ ;  /* 0x000000b6001d7824 */ /* 0x002fc600078e02ff */
[-C--:B------:R-:W-:Y:S01]  /*39d0*/  IADD3 R8, P0, R25, R26.reuse, RZ ;  /* 0x0000001a19087210 */ /* 0x080fe20007f1e0ff */
[C---:B------:R-:W-:Y:S02]  /*39e0*/  IMAD R7, R0.reuse, 0x5b, RZ ;  /* 0x0000005b00077824 */ /* 0x040fe400078e02ff */
[C---:B------:R-:W-:Y:S02]  /*39f0*/  IMAD R4, R0.reuse, 0xc6, RZ ;  /* 0x000000c600047824 */ /* 0x040fe400078e02ff */
[C---:B------:R-:W-:Y:S02]  /*3a00*/  IMAD R3, R0.reuse, 0x6b, RZ ;  /* 0x0000006b00037824 */ /* 0x040fe400078e02ff */
[----:B------:R-:W-:Y:S01]  /*3a10*/  IMAD R5, R0, 0x63, RZ ;  /* 0x0000006300057824 */ /* 0x000fe200078e02ff */
[----:B------:R-:W-:-:S04]  /*3a20*/  IADD3 R4, P2, R4, R26, RZ ;  /* 0x0000001a04047210 */ /* 0x000fc80007f5e0ff */
[-C--:B------:R-:W-:Y:S01]  /*3a30*/  LEA.HI.X.SX32 R5, R5, R27.reuse, 0x1, P2 ;  /* 0x0000001b05057211 */ /* 0x080fe200010f0eff */
[----:B----4-:R0:W-:Y:S04]  /*3a40*/  STL [R1+0x1e8], R9 ;  /* 0x0001e80901007387 */ /* 0x0101e80000100800 */
[----:B------:R-:W-:Y:S01]  /*3a50*/  STL.64 [R1+0xdc0], R24 ;  /* 0x000dc01801007387 */ /* 0x000fe20000100a00 */
[----:B0-----:R-:W-:-:S03]  /*3a60*/  LEA.HI.X.SX32 R9, R2, R27, 0x1, P0 ;  /* 0x0000001b02097211 */ /* 0x001fc600000f0eff */
[----:B--2---:R0:W-:Y:S04]  /*3a70*/  STL [R1+0x1e4], R11 ;  /* 0x0001e40b01007387 */ /* 0x0041e80000100800 */
[----:B------:R1:W-:Y:S01]  /*3a80*/  STL [R1+0x1e0], R6 ;  /* 0x0001e00601007387 */ /* 0x0003e20000100800 */
[----:B0-----:R-:W-:-:S03]  /*3a90*/  IMAD R11, R0, 0xd6, RZ ;  /* 0x000000d6000b7824 */ /* 0x001fc600078e02ff */
[----:B------:R0:W-:Y:S01]  /*3aa0*/  STL.64 [R1+0xdb8], R28 ;  /* 0x000db81c01007387 */ /* 0x0001e20000100a00 */
[----:B-1----:R-:W-:-:S04]  /*3ab0*/  IADD3 R6, P1, R29, R26, RZ ;  /* 0x0000001a1d067210 */ /* 0x002fc80007f3e0ff */
[----:B------:R-:W-:Y:S01]  /*3ac0*/  LEA.HI.X.SX32 R7, R7, R27, 0x1, P1 ;  /* 0x0000001b07077211 */ /* 0x000fe200008f0eff */
[----:B0-----:R0:W2:Y:S01]  /*3ad0*/  LDG.E.U16 R29, [R8.64] ;  /* 0x00000004081d7981 */ /* 0x0010a2000c1e1500 */
[----:B------:R-:W-:-:S03]  /*3ae0*/  IADD3 R2, P0, R11, R26, RZ ;  /* 0x0000001a0b027210 */ /* 0x000fc60007f1e0ff */
[----:B------:R1:W3:Y:S01]  /*3af0*/  LDG.E.U16 R28, [R4.64] ;  /* 0x00000004041c7981 */ /* 0x0002e2000c1e1500 */
[----:B------:R-:W-:-:S05]  /*3b00*/  LEA.HI.X.SX32 R3, R3, R27, 0x1, P0 ;  /* 0x0000001b03037211 */ /* 0x000fca00000f0eff */
[----:B------:R4:W3:Y:S02]  /*3b10*/  LDG.E.U16 R25, [R2.64] ;  /* 0x0000000402197981 */ /* 0x0008e4000c1e1500 */
[C---:B----4-:R-:W-:Y:S02]  /*3b20*/  IMAD R3, R0.reuse, 0x73, RZ ;  /* 0x0000007300037824 */ /* 0x050fe400078e02ff */
[----:B-----5:R4:W-:Y:S04]  /*3b30*/  STL [R1+0x1dc], R14 ;  /* 0x0001dc0e01007387 */ /* 0x0209e80000100800 */
[----:B----4-:R4:W5:Y:S02]  /*3b40*/  LDG.E.U16 R14, [R6.64] ;  /* 0x00000004060e7981 */ /* 0x010964000c1e1500 */
[----:B----4-:R-:W-:-:S05]  /*3b50*/  IMAD R7, R0, 0xe6, RZ ;  /* 0x000000e600077824 */ /* 0x010fca00078e02ff */
[----:B------:R-:W-:-:S04]  /*3b60*/  IADD3 R2, P0, R7, R26, RZ ;  /* 0x0000001a07027210 */ /* 0x000fc80007f1e0ff */
[----:B------:R-:W-:-:S05]  /*3b70*/  LEA.HI.X.SX32 R3, R3, R27, 0x1, P0 ;  /* 0x0000001b03037211 */ /* 0x000fca00000f0eff */
[----:B------:R4:W3:Y:S01]  /*3b80*/  LDG.E.U16 R24, [R2.64] ;  /* 0x0000000402187981 */ /* 0x0008e2000c1e1500 */
[C---:B------:R-:W-:Y:S02]  /*3b90*/  IMAD R6, R0.reuse, 0xf6, RZ ;  /* 0x000000f600067824 */ /* 0x040fe400078e02ff */
[----:B-1----:R-:W-:-:S03]  /*3ba0*/  IMAD R5, R0, 0x7b, RZ ;  /* 0x0000007b00057824 */ /* 0x002fc600078e02ff */
[-C--:B0-----:R-:W-:Y:S01]  /*3bb0*/  IADD3 R8, P1, R6, R26.reuse, RZ ;  /* 0x0000001a06087210 */ /* 0x081fe20007f3e0ff */
[C---:B------:R-:W-:Y:S01]  /*3bc0*/  IMAD.SHL.U32 R7, R0.reuse, 0x4, RZ ;  /* 0x0000000400077824 */ /* 0x040fe200078e00ff */
[C---:B------:R-:W-:Y:S02]  /*3bd0*/  LEA R6, P0, R0.reuse, R26, 0x3 ;  /* 0x0000001a00067211 */ /* 0x040fe400078018ff */
[-C--:B------:R-:W-:Y:S01]  /*3be0*/  LEA.HI.X.SX32 R9, R5, R27.reuse, 0x1, P1 ;  /* 0x0000001b05097211 */ /* 0x080fe200008f0eff */
[----:B------:R-:W-:Y:S01]  /*3bf0*/  IMAD R4, R0, 0x108, RZ ;  /* 0x0000010800047824 */ /* 0x000fe200078e02ff */
[----:B------:R-:W-:-:S04]  /*3c00*/  LEA.HI.X.SX32 R7, R7, R27, 0x1, P0 ;  /* 0x0000001b07077211 */ /* 0x000fc800000f0eff */
[----:B------:R-:W-:Y:S01]  /*3c10*/  IADD3 R4, P2, R4, R26, RZ ;  /* 0x0000001a04047210 */ /* 0x000fe20007f5e0ff */
[----:B------:R-:W-:-:S03]  /*3c20*/  IMAD R11, R0, 0x8c, RZ ;  /* 0x0000008c000b7824 */ /* 0x000fc600078e02ff */
[----:B------:R-:W-:Y:S02]  /*3c30*/  LEA.HI.X.SX32 R5, R12, R27, 0x1, P2 ;  /* 0x0000001b0c057211 */ /* 0x000fe400010f0eff */
[----:B----4-:R-:W-:-:S04]  /*3c40*/  IADD3 R2, P1, R11, R26, RZ ;  /* 0x0000001a0b027210 */ /* 0x010fc80007f3e0ff */
[----:B------:R-:W-:Y:S01]  /*3c50*/  LEA.HI.X.SX32 R3, R10, R27, 0x1, P1 ;  /* 0x0000001b0a037211 */ /* 0x000fe200008f0eff */
[----:B--2---:R0:W-:Y:S04]  /*3c60*/  STL [R1+0x1d8], R29 ;  /* 0x0001d81d01007387 */ /* 0x0041e80000100800 */
[----:B0-----:R0:W2:Y:S04]  /*3c70*/  LDG.E.U16 R29, [R8.64] ;  /* 0x00000004081d7981 */ /* 0x0010a8000c1e1500 */
[----:B-----5:R1:W-:Y:S04]  /*3c80*/  STL [R1+0x1d4], R14 ;  /* 0x0001d40e01007387 */ /* 0x0203e80000100800 */
[----:B-1----:R1:W4:Y:S04]  /*3c90*/  LDG.E.U16 R14, [R6.64] ;  /* 0x00000004060e7981 */ /* 0x002328000c1e1500 */
[----:B---3--:R3:W-:Y:S01]  /*3ca0*/  STL [R1+0x1d0], R28 ;  /* 0x0001d01c01007387 */ /* 0x0087e20000100800 */
[----:B-1----:R-:W-:-:S03]  /*3cb0*/  IMAD R6, R0, 0x118, RZ ;  /* 0x0000011800067824 */ /* 0x002fc600078e02ff */
[----:B---3--:R1:W3:Y:S02]  /*3cc0*/  LDG.E.U16 R28, [R4.64] ;  /* 0x00000004041c7981 */ /* 0x0082e4000c1e1500 */
[----:B------:R-:W-:-:S04]  /*3cd0*/  IADD3 R6, P0, R6, R26, RZ ;  /* 0x0000001a06067210 */ /* 0x000fc80007f1e0ff */
[----:B------:R-:W-:Y:S01]  /*3ce0*/  LEA.HI.X.SX32 R7, R11, R27, 0x1, P0 ;  /* 0x0000001b0b077211 */ /* 0x000fe200000f0eff */
[----:B------:R5:W-:Y:S04]  /*3cf0*/  STL [R1+0x1cc], R25 ;  /* 0x0001cc1901007387 */ /* 0x000be80000100800 */
[----:B------:R0:W-:Y:S04]  /*3d00*/  STL [R1+0x1c8], R24 ;  /* 0x0001c81801007387 */ /* 0x0001e80000100800 */
[----:B-----5:R5:W3:Y:S04]  /*3d10*/  LDG.E.U16 R25, [R2.64] ;  /* 0x0000000402197981 */ /* 0x020ae8000c1e1500 */
[----:B0-----:R0:W3:Y:S01]  /*3d20*/  LDG.E.U16 R24, [R6.64] ;  /* 0x0000000406187981 */ /* 0x0010e2000c1e1500 */
[----:B------:R-:W-:-:S02]  /*3d30*/  IMAD R8, R0, 0x128, RZ ;  /* 0x0000012800087824 */ /* 0x000fc400078e02ff */
[----:B-1----:R-:W-:-:S03]  /*3d40*/  IMAD R5, R0, 0x4e, RZ ;  /* 0x0000004e00057824 */ /* 0x002fc600078e02ff */
[-C--:B------:R-:W-:Y:S01]  /*3d50*/  IADD3 R8, P2, R8, R26.reuse, RZ ;  /* 0x0000001a08087210 */ /* 0x080fe20007f5e0ff */
[C---:B-----5:R-:W-:Y:S01]  /*3d60*/  IMAD R3, R0.reuse, 0x138, RZ ;  /* 0x0000013800037824 */ /* 0x060fe200078e02ff */
[-C--:B------:R-:W-:Y:S01]  /*3d70*/  IADD3 R2, P0, R5, R26.reuse, RZ ;  /* 0x0000001a05027210 */ /* 0x080fe20007f1e0ff */
[C---:B------:R-:W-:Y:S01]  /*3d80*/  IMAD R12, R0.reuse, 0x27, RZ ;  /* 0x00000027000c7824 */ /* 0x040fe200078e02ff */
[-C--:B------:R-:W-:Y:S01]  /*3d90*/  LEA.HI.X.SX32 R9, R13, R27.reuse, 0x1, P2 ;  /* 0x0000001b0d097211 */ /* 0x080fe200010f0eff */
[----:B------:R-:W-:Y:S01]  /*3da0*/  IMAD R10, R0, 0x9c, RZ ;  /* 0x0000009c000a7824 */ /* 0x000fe200078e02ff */
[-C--:B0-----:R-:W-:Y:S02]  /*3db0*/  IADD3 R6, P2, R3, R26.reuse, RZ ;  /* 0x0000001a03067210 */ /* 0x081fe40007f5e0ff */
[-C--:B------:R-:W-:Y:S02]  /*3dc0*/  LEA.HI.X.SX32 R3, R12, R27.reuse, 0x1, P0 ;  /* 0x0000001b0c037211 */ /* 0x080fe400000f0eff */
[C---:B------:R-:W-:Y:S01]  /*3dd0*/  IADD3 R4, P1, R10.reuse, R26, RZ ;  /* 0x0000001a0a047210 */ /* 0x040fe20007f3e0ff */
[----:B------:R0:W5:Y:S01]  /*3de0*/  LDG.E.U16 R12, [R8.64] ;  /* 0x00000004080c7981 */ /* 0x000162000c1e1500 */
[----:B------:R-:W-:-:S02]  /*3df0*/  LEA.HI.X.SX32 R7, R10, R27, 0x1, P2 ;  /* 0x0000001b0a077211 */ /* 0x000fc400010f0eff */
[----:B------:R-:W-:Y:S01]  /*3e00*/  LEA.HI.X.SX32 R5, R5, R27, 0x1, P1 ;  /* 0x0000001b05057211 */ /* 0x000fe200008f0eff */
[----:B------:R1:W5:Y:S04]  /*3e10*/  LDG.E.U16 R13, [R2.64] ;  /* 0x00000004020d7981 */ /* 0x000368000c1e1500 */
[----:B------:R1:W5:Y:S01]  /*3e20*/  LDG.E.U16 R10, [R6.64] ;  /* 0x00000004060a7981 */ /* 0x000362000c1e1500 */
[C---:B0-----:R-:W-:Y:S02]  /*3e30*/  IMAD R8, R0.reuse, 0x148, RZ ;  /* 0x0000014800087824 */ /* 0x041fe400078e02ff */
[----:B-1----:R-:W-:-:S03]  /*3e40*/  IMAD R6, R0, 0x158, RZ ;  /* 0x0000015800067824 */ /* 0x002fc600078e02ff */
[-C--:B------:R-:W-:Y:S02]  /*3e50*/  IADD3 R8, P0, R8, R26.reuse, RZ ;  /* 0x0000001a08087210 */ /* 0x080fe40007f1e0ff */
[-C--:B------:R-:W-:Y:S02]  /*3e60*/  IADD3 R6, P1, R6, R26.reuse, RZ ;  /* 0x0000001a06067210 */ /* 0x080fe40007f3e0ff */
[----:B------:R-:W-:Y:S01]  /*3e70*/  LEA.HI.X.SX32 R9, R15, R27, 0x1, P0 ;  /* 0x0000001b0f097211 */ /* 0x000fe200000f0eff */
[----:B--2---:R0:W-:Y:S01]  /*3e80*/  STL [R1+0x1c0], R29 ;  /* 0x0001c01d01007387 */ /* 0x0041e20000100800 */
[C---:B------:R-:W-:Y:S02]  /*3e90*/  IMAD R2, R0.reuse, 0x178, RZ ;  /* 0x0000017800027824 */ /* 0x040fe400078e02ff */
[----:B------:R-:W-:Y:S01]  /*3ea0*/  IMAD R15, R0, 0xbc, RZ ;  /* 0x000000bc000f7824 */ /* 0x000fe200078e02ff */
[----:B------:R1:W2:Y:S04]  /*3eb0*/  LDG.E.U16 R11, [R8.64] ;  /* 0x00000004080b7981 */ /* 0x0002a8000c1e1500 */
[----:B0-----:R0:W2:Y:S01]  /*3ec0*/  LDG.E.U16 R29, [R4.64] ;  /* 0x00000004041d7981 */ /* 0x0010a2000c1e1500 */
[----:B------:R-:W-:Y:S01]  /*3ed0*/  IADD3 R2, P0, R2, R26, RZ ;  /* 0x0000001a02027210 */ /* 0x000fe20007f1e0ff */
[----:B0-----:R-:W-:-:S05]  /*3ee0*/  IMAD R4, R0, 0x168, RZ ;  /* 0x0000016800047824 */ /* 0x001fca00078e02ff */
[----:B------:R-:W-:Y:S02]  /*3ef0*/  IADD3 R4, P2, R4, R26, RZ ;  /* 0x0000001a04047210 */ /* 0x000fe40007f5e0ff */
[-C--:B------:R-:W-:Y:S02]  /*3f00*/  LEA.HI.X.SX32 R3, R15, R27.reuse, 0x1, P0 ;  /* 0x0000001b0f037211 */ /* 0x080fe400000f0eff */
[----:B------:R-:W-:Y:S01]  /*3f10*/  LEA.HI.X.SX32 R5, R16, R27, 0x1, P2 ;  /* 0x0000001b10057211 */ /* 0x000fe200010f0eff */
[----:B----4-:R0:W-:Y:S02]  /*3f20*/  STL [R1+0x1c4], R14 ;  /* 0x0001c40e01007387 */ /* 0x0101e40000100800 */
[----:B0-----:R-:W-:-:S05]  /*3f30*/  IMAD R14, R0, 0xac, RZ ;  /* 0x000000ac000e7824 */ /* 0x001fca00078e02ff */
[----:B------:R-:W-:Y:S01]  /*3f40*/  LEA.HI.X.SX32 R7, R14, R27, 0x1, P1 ;  /* 0x0000001b0e077211 */ /* 0x000fe200008f0eff */
[----:B---3--:R0:W-:Y:S04]  /*3f50*/  STL [R1+0x1bc], R28 ;  /* 0x0001bc1c01007387 */ /* 0x0081e80000100800 */
[----:B0-----:R0:W3:Y:S04]  /*3f60*/  LDG.E.U16 R28, [R6.64] ;  /* 0x00000004061c7981 */ /* 0x0010e8000c1e1500 */
[----:B------:R4:W-:Y:S04]  /*3f70*/  STL [R1+0x214], R25 ;  /* 0x0002141901007387 */ /* 0x0009e80000100800 */
[----:B------:R0:W-:Y:S04]  /*3f80*/  STL [R1+0x1b8], R24 ;  /* 0x0001b81801007387 */ /* 0x0001e80000100800 */
[----:B----4-:R4:W3:Y:S04]  /*3f90*/  LDG.E.U16 R25, [R4.64] ;  /* 0x0000000404197981 */ /* 0x0108e8000c1e1500 */
[----:B0-----:R0:W3:Y:S01]  /*3fa0*/  LDG.E.U16 R24, [R2.64] ;  /* 0x0000000402187981 */ /* 0x0010e2000c1e1500 */
[----:B-1----:R-:W-:-:S02]  /*3fb0*/  IMAD R8, R0, 0x188, RZ ;  /* 0x0000018800087824 */ /* 0x002fc400078e02ff */
[C---:B------:R-:W-:Y:S02]  /*3fc0*/  IMAD R6, R0.reuse, 0x198, RZ ;  /* 0x0000019800067824 */ /* 0x040fe400078e02ff */
[----:B----4-:R-:W-:Y:S01]  /*3fd0*/  IMAD R4, R0, 0x1a8, RZ ;  /* 0x000001a800047824 */ /* 0x010fe200078e02ff */
[----:B-----5:R1:W-:Y:S01]  /*3fe0*/  STL [R1+0x1b4], R12 ;  /* 0x0001b40c01007387 */ /* 0x0203e20000100800 */
[-C--:B------:R-:W-:Y:S01]  /*3ff0*/  IADD3 R8, P0, R8, R26.reuse, RZ ;  /* 0x0000001a08087210 */ /* 0x080fe20007f1e0ff */
[----:B0-----:R-:W-:Y:S01]  /*4000*/  IMAD R2, R0, 0x1b8, RZ ;  /* 0x000001b800027824 */ /* 0x001fe200078e02ff */
[-C--:B------:R-:W-:Y:S01]  /*4010*/  IADD3 R6, P1, R6, R26.reuse, RZ ;  /* 0x0000001a06067210 */ /* 0x080fe20007f3e0ff */
[----:B------:R0:W-:Y:S01]  /*4020*/  STL [R1+0x210], R13 ;  /* 0x0002100d01007387 */ /* 0x0001e20000100800 */
[----:B------:R-:W-:Y:S01]  /*4030*/  IADD3 R4, P2, R4, R26, RZ ;  /* 0x0000001a04047210 */ /* 0x000fe20007f5e0ff */
[----:B-1----:R-:W-:Y:S01]  /*4040*/  IMAD R12, R0, 0xcc, RZ ;  /* 0x000000cc000c7824 */ /* 0x002fe200078e02ff */
[----:B------:R-:W-:-:S02]  /*4050*/  LEA.HI.X.SX32 R9, R17, R27, 0x1, P0 ;  /* 0x0000001b11097211 */ /* 0x000fc400000f0eff */
[----:B------:R-:W-:Y:S01]  /*4060*/  IADD3 R2, P0, R2, R26, RZ ;  /* 0x0000001a02027210 */ /* 0x000fe20007f1e0ff */
[----:B0-----:R-:W-:Y:S01]  /*4070*/  IMAD R13, R0, 0xdc, RZ ;  /* 0x000000dc000d7824 */ /* 0x001fe200078e02ff */
[-C--:B------:R-:W-:Y:S02]  /*4080*/  LEA.HI.X.SX32 R7, R12, R27.reuse, 0x1, P1 ;  /* 0x0000001b0c077211 */ /* 0x080fe400008f0eff */
[-C--:B------:R-:W-:Y:S02]  /*4090*/  LEA.HI.X.SX32 R5, R18, R27.reuse, 0x1, P2 ;  /* 0x0000001b12057211 */ /* 0x080fe400010f0eff */
[----:B------:R-:W-:Y:S01]  /*40a0*/  LEA.HI.X.SX32 R3, R13, R27, 0x1, P0 ;  /* 0x0000001b0d037211 */ /* 0x000fe200000f0eff */
[----:B------:R0:W4:Y:S04]  /*40b0*/  LDG.E.U16 R18, [R6.64] ;  /* 0x0000000406127981 */ /* 0x000128000c1e1500 */
[----:B------:R1:W5:Y:S04]  /*40c0*/  LDG.E.U16 R17, [R4.64] ;  /* 0x0000000404117981 */ /* 0x000368000c1e1500 */
[----:B------:R1:W4:Y:S01]  /*40d0*/  LDG.E.U16 R16, [R2.64] ;  /* 0x0000000402107981 */ /* 0x000322000c1e1500 */
[----:B0-----:R-:W-:-:S03]  /*40e0*/  IMAD R6, R0, 0x1d8, RZ ;  /* 0x000001d800067824 */ /* 0x001fc600078e02ff */
[----:B--2---:R0:W-:Y:S04]  /*40f0*/  STL [R1+0x1fc], R29 ;  /* 0x0001fc1d01007387 */ /* 0x0041e80000100800 */
[----:B0-----:R0:W2:Y:S02]  /*4100*/  LDG.E.U16 R29, [R8.64] ;  /* 0x00000004081d7981 */ /* 0x0010a4000c1e1500 */
[----:B0-----:R-:W-:-:S05]  /*4110*/  IMAD R8, R0, 0x1c8, RZ ;  /* 0x000001c800087824 */ /* 0x001fca00078e02ff */
[-C--:B------:R-:W-:Y:S01]  /*4120*/  IADD3 R8, P0, R8, R26.reuse, RZ ;  /* 0x0000001a08087210 */ /* 0x080fe20007f1e0ff */
[----:B-1----:R-:W-:Y:S01]  /*4130*/  IMAD R4, R0, 0x1e8, RZ ;  /* 0x000001e800047824 */ /* 0x002fe200078e02ff */
[----:B------:R0:W-:Y:S02]  /*4140*/  STL [R1+0x1b0], R10 ;  /* 0x0001b00a01007387 */ /* 0x0001e40000100800 */
[----:B------:R-:W-:Y:S02]  /*4150*/  LEA.HI.X.SX32 R9, R20, R27, 0x1, P0 ;  /* 0x0000001b14097211 */ /* 0x000fe400000f0eff */
[----:B------:R-:W-:Y:S01]  /*4160*/  STL [R1+0x1ac], R11 ;  /* 0x0001ac0b01007387 */ /* 0x000fe20000100800 */
[-C--:B------:R-:W-:Y:S02]  /*4170*/  IADD3 R6, P1, R6, R26.reuse, RZ ;  /* 0x0000001a06067210 */ /* 0x080fe40007f3e0ff */
[----:B------:R-:W-:Y:S01]  /*4180*/  IADD3 R4, P2, R4, R26, RZ ;  /* 0x0000001a04047210 */ /* 0x000fe20007f5e0ff */
[----:B0-----:R-:W-:-:S03]  /*4190*/  IMAD R10, R0, 0xec, RZ ;  /* 0x000000ec000a7824 */ /* 0x001fc600078e02ff */
[-C--:B------:R-:W-:Y:S02]  /*41a0*/  LEA.HI.X.SX32 R5, R19, R27.reuse, 0x1, P2 ;  /* 0x0000001b13057211 */ /* 0x080fe400010f0eff */
[----:B------:R-:W-:Y:S01]  /*41b0*/  LEA.HI.X.SX32 R7, R10, R27, 0x1, P1 ;  /* 0x0000001b0a077211 */ /* 0x000fe200008f0eff */
[----:B---3--:R0:W-:Y:S04]  /*41c0*/  STL [R1+0x1a8], R28 ;  /* 0x0001a81c01007387 */ /* 0x0081e80000100800 */
[----:B0-----:R0:W3:Y:S04]  /*41d0*/  LDG.E.U16 R28, [R8.64] ;  /* 0x00000004081c7981 */ /* 0x0010e8000c1e1500 */
[----:B------:R1:W-:Y:S04]  /*41e0*/  STL [R1+0x1a4], R25 ;  /* 0x0001a41901007387 */ /* 0x0003e80000100800 */
[----:B------:R0:W-:Y:S04]  /*41f0*/  STL [R1+0x1a0], R24 ;  /* 0x0001a01801007387 */ /* 0x0001e80000100800 */
[----:B-1----:R1:W3:Y:S04]  /*4200*/  LDG.E.U16 R25, [R6.64] ;  /* 0x0000000406197981 */ /* 0x0022e8000c1e1500 */
[----:B0-----:R0:W3:Y:S01]  /*4210*/  LDG.E.U16 R24, [R4.64] ;  /* 0x0000000404187981 */ /* 0x0010e2000c1e1500 */
[----:B------:R-:W-:-:S02]  /*4220*/  IMAD R2, R0, 0x1f8, RZ ;  /* 0x000001f800027824 */ /* 0x000fc400078e02ff */
[----:B------:R-:W-:-:S03]  /*4230*/  IMAD R11, R0, 0xfc, RZ ;  /* 0x000000fc000b7824 */ /* 0x000fc600078e02ff */
[----:B------:R-:W-:Y:S01]  /*4240*/  IADD3 R2, P0, R2, R26, RZ ;  /* 0x0000001a02027210 */ /* 0x000fe20007f1e0ff */
[----:B------:R-:W-:-:S03]  /*4250*/  IMAD R8, R0, 0x10a, RZ ;  /* 0x0000010a00087824 */ /* 0x000fc600078e02ff */
[----:B------:R-:W-:Y:S01]  /*4260*/  LEA.HI.X.SX32 R3, R11, R27, 0x1, P0 ;  /* 0x0000001b0b037211 */ /* 0x000fe200000f0eff */
[----:B-1----:R-:W-:Y:S01]  /*4270*/  IMAD R6, R0, 0x11a, RZ ;  /* 0x0000011a00067824 */ /* 0x002fe200078e02ff */
[-C--:B------:R-:W-:Y:S01]  /*4280*/  IADD3 R8, P0, R8, R26.reuse, RZ ;  /* 0x0000001a08087210 */ /* 0x080fe20007f1e0ff */
[C---:B0-----:R-:W-:Y:S02]  /*4290*/  IMAD R4, R0.reuse, 0x12a, RZ ;  /* 0x0000012a00047824 */ /* 0x041fe400078e02ff */
[----:B------:R0:W3:Y:S01]  /*42a0*/  LDG.E.U16 R20, [R2.64] ;  /* 0x0000000402147981 */ /* 0x0000e2000c1e1500 */
[----:B------:R-:W-:Y:S01]  /*42b0*/  IMAD R7, R0, 0x8d, RZ ;  /* 0x0000008d00077824 */ /* 0x000fe200078e02ff */
[-C--:B------:R-:W-:Y:S01]  /*42c0*/  IADD3 R6, P1, R6, R26.reuse, RZ ;  /* 0x0000001a06067210 */ /* 0x080fe20007f3e0ff */
[----:B------:R-:W-:Y:S01]  /*42d0*/  IMAD R5, R0, 0x95, RZ ;  /* 0x0000009500057824 */ /* 0x000fe200078e02ff */
[----:B------:R-:W-:Y:S01]  /*42e0*/  IADD3 R4, P2, R4, R26, RZ ;  /* 0x0000001a04047210 */ /* 0x000fe20007f5e0ff */
[----:B0-----:R-:W-:-:S02]  /*42f0*/  IMAD R3, R0, 0x85, RZ ;  /* 0x0000008500037824 */ /* 0x001fc400078e02ff */
[----:B------:R-:W-:-:S03]  /*4300*/  IMAD R2, R0, 0x13a, RZ ;  /* 0x0000013a00027824 */ /* 0x000fc600078e02ff */
[-C--:B------:R-:W-:Y:S01]  /*4310*/  LEA.HI.X.SX32 R9, R3, R27.reuse, 0x1, P0 ;  /* 0x0000001b03097211 */ /* 0x080fe200000f0eff */
[----:B------:R-:W-:Y:S01]  /*4320*/  IMAD R3, R0, 0x9d, RZ ;  /* 0x0000009d00037824 */ /* 0x000fe200078e02ff */
[-C--:B------:R-:W-:Y:S02]  /*4330*/  IADD3 R2, P0, R2, R26.reuse, RZ ;  /* 0x0000001a02027210 */ /* 0x080fe40007f1e0ff */
[-C--:B------:R-:W-:Y:S01]  /*4340*/  LEA.HI.X.SX32 R7, R7, R27.reuse, 0x1, P1 ;  /* 0x0000001b07077211 */ /* 0x080fe200008f0eff */
[----:B------:R0:W3:Y:S01]  /*4350*/  LDG.E.U16 R19, [R8.64] ;  /* 0x0000000408137981 */ /* 0x0000e2000c1e1500 */
[-C--:B------:R-:W-:Y:S02]  /*4360*/  LEA.HI.X.SX32 R5, R5, R27.reuse, 0x1, P2 ;  /* 0x0000001b05057211 */ /* 0x080fe400010f0eff */
[----:B------:R-:W-:Y:S01]  /*4370*/  LEA.HI.X.SX32 R3, R3, R27, 0x1, P0 ;  /* 0x0000001b03037211 */ /* 0x000fe200000f0eff */
[----:B0-----:R-:W-:Y:S01]  /*4380*/  IMAD R8, R0, 0x14a, RZ ;  /* 0x0000014a00087824 */ /* 0x001fe200078e02ff */
[----:B--2---:R-:W-:Y:S04]  /*4390*/  STL [R1+0x19c], R29 ;  /* 0x00019c1d01007387 */ /* 0x004fe80000100800 */
[----:B----4-:R0:W-:Y:S04]  /*43a0*/  STL [R1+0x198], R18 ;  /* 0x0001981201007387 */ /* 0x0101e80000100800 */
[----:B-----5:R1:W-:Y:S04]  /*43b0*/  STL [R1+0x194], R17 ;  /* 0x0001941101007387 */ /* 0x0203e80000100800 */
[----:B------:R2:W-:Y:S04]  /*43c0*/  STL [R1+0x190], R16 ;  /* 0x0001901001007387 */ /* 0x0005e80000100800 */
[----:B0-----:R0:W4:Y:S04]  /*43d0*/  LDG.E.U16 R18, [R6.64] ;  /* 0x0000000406127981 */ /* 0x001128000c1e1500 */
[----:B-1----:R1:W5:Y:S01]  /*43e0*/  LDG.E.U16 R17, [R4.64] ;  /* 0x0000000404117981 */ /* 0x002362000c1e1500 */
[----:B------:R-:W-:-:S03]  /*43f0*/  IADD3 R8, P0, R8, R26, RZ ;  /* 0x0000001a08087210 */ /* 0x000fc60007f1e0ff */
[----:B--2---:R2:W5:Y:S01]  /*4400*/  LDG.E.U16 R16, [R2.64] ;  /* 0x0000000402107981 */ /* 0x004562000c1e1500 */
[C---:B0-----:R-:W-:Y:S02]  /*4410*/  IMAD R6, R0.reuse, 0x15a, RZ ;  /* 0x0000015a00067824 */ /* 0x041fe400078e02ff */
[C---:B--2---:R-:W-:Y:S02]  /*4420*/  IMAD R3, R0.reuse, 0xa5, RZ ;  /* 0x000000a500037824 */ /* 0x044fe400078e02ff */
[----:B-1----:R-:W-:-:S03]  /*4430*/  IMAD R4, R0, 0x16a, RZ ;  /* 0x0000016a00047824 */ /* 0x002fc600078e02ff */
[-C--:B------:R-:W-:Y:S01]  /*4440*/  LEA.HI.X.SX32 R9, R3, R27.reuse, 0x1, P0 ;  /* 0x0000001b03097211 */ /* 0x080fe200000f0eff */
[----:B------:R-:W-:Y:S01]  /*4450*/  IMAD R7, R0, 0xad, RZ ;  /* 0x000000ad00077824 */ /* 0x000fe200078e02ff */
[-C--:B------:R-:W-:Y:S01]  /*4460*/  IADD3 R6, P1, R6, R26.reuse, RZ ;  /* 0x0000001a06067210 */ /* 0x080fe20007f3e0ff */
[----:B------:R-:W-:Y:S01]  /*4470*/  IMAD R5, R0, 0xb5, RZ ;  /* 0x000000b500057824 */ /* 0x000fe200078e02ff */
[----:B------:R-:W-:Y:S02]  /*4480*/  IADD3 R4, P2, R4, R26, RZ ;  /* 0x0000001a04047210 */ /* 0x000fe40007f5e0ff */
[-C--:B------:R-:W-:Y:S02]  /*4490*/  LEA.HI.X.SX32 R7, R7, R27.reuse, 0x1, P1 ;  /* 0x0000001b07077211 */ /* 0x080fe400008f0eff */
[----:B------:R-:W-:Y:S01]  /*44a0*/  LEA.HI.X.SX32 R5, R5, R27, 0x1, P2 ;  /* 0x0000001b05057211 */ /* 0x000fe200010f0eff */
[----:B---3--:R0:W-:Y:S04]  /*44b0*/  STL [R1+0x184], R28 ;  /* 0x0001841c01007387 */ /* 0x0081e80000100800 */
[----:B0-----:R0:W2:Y:S04]  /*44c0*/  LDG.E.U16 R28, [R8.64] ;  /* 0x00000004081c7981 */ /* 0x0010a8000c1e1500 */
[----:B------:R1:W-:Y:S04]  /*44d0*/  STL [R1+0x180], R25 ;  /* 0x0001801901007387 */ /* 0x0003e80000100800 */
[----:B------:R3:W-:Y:S04]  /*44e0*/  STL [R1+0x134], R24 ;  /* 0x0001341801007387 */ /* 0x0007e80000100800 */
[----:B-1----:R1:W2:Y:S04]  /*44f0*/  LDG.E.U16 R25, [R6.64] ;  /* 0x0000000406197981 */ /* 0x0022a8000c1e1500 */
[----:B---3--:R3:W2:Y:S01]  /*4500*/  LDG.E.U16 R24, [R4.64] ;  /* 0x0000000404187981 */ /* 0x0086a2000c1e1500 */
[----:B------:R-:W-:-:S02]  /*4510*/  IMAD R2, R0, 0x17a, RZ ;  /* 0x0000017a00027824 */ /* 0x000fc400078e02ff */
[----:B------:R-:W-:-:S03]  /*4520*/  IMAD R3, R0, 0xbd, RZ ;  /* 0x000000bd00037824 */ /* 0x000fc600078e02ff */
[----:B------:R-:W-:Y:S01]  /*4530*/  IADD3 R2, P0, R2, R26, RZ ;  /* 0x0000001a02027210 */ /* 0x000fe20007f1e0ff */
[----:B0-----:R-:W-:-:S03]  /*4540*/  IMAD R8, R0, 0x18a, RZ ;  /* 0x0000018a00087824 */ /* 0x001fc600078e02ff */
[----:B------:R-:W-:Y:S01]  /*4550*/  LEA.HI.X.SX32 R3, R3, R27, 0x1, P0 ;  /* 0x0000001b03037211 */ /* 0x000fe200000f0eff */
[----:B------:R0:W-:Y:S01]  /*4560*/  STL [R1+0x11c], R20 ;  /* 0x00011c1401007387 */ /* 0x0001e20000100800 */
[----:B-1----:R-:W-:Y:S01]  /*4570*/  IMAD R6, R0, 0x19a, RZ ;  /* 0x0000019a00067824 */ /* 0x002fe200078e02ff */
[-C--:B------:R-:W-:Y:S01]  /*4580*/  IADD3 R8, P0, R8, R26.reuse, RZ ;  /* 0x0000001a08087210 */ /* 0x080fe20007f1e0ff */
[----:B------:R-:W-:Y:S01]  /*4590*/  IMAD R7, R0, 0xcd, RZ ;  /* 0x000000cd00077824 */ /* 0x000fe200078e02ff */
[----:B0-----:R0:W2:Y:S02]  /*45a0*/  LDG.E.U16 R20, [R2.64] ;  /* 0x0000000402147981 */ /* 0x0010a4000c1e1500 */
[----:B------:R-:W-:Y:S01]  /*45b0*/  IADD3 R6, P1, R6, R26, RZ ;  /* 0x0000001a06067210 */ /* 0x000fe20007f3e0ff */
[C---:B0-----:R-:W-:Y:S02]  /*45c0*/  IMAD R3, R0.reuse, 0xc5, RZ ;  /* 0x000000c500037824 */ /* 0x041fe400078e02ff */
[----:B------:R-:W-:-:S03]  /*45d0*/  IMAD R2, R0, 0x1ba, RZ ;  /* 0x000001ba00027824 */ /* 0x000fc600078e02ff */
[-C--:B------:R-:W-:Y:S01]  /*45e0*/  LEA.HI.X.SX32 R9, R3, R27.reuse, 0x1, P0 ;  /* 0x0000001b03097211 */ /* 0x080fe200000f0eff */
[----:B------:R-:W-:Y:S01]  /*45f0*/  IMAD R3, R0, 0xdd, RZ ;  /* 0x000000dd00037824 */ /* 0x000fe200078e02ff */
[-C--:B------:R-:W-:Y:S01]  /*4600*/  IADD3 R2, P0, R2, R26.reuse, RZ ;  /* 0x0000001a02027210 */ /* 0x080fe20007f1e0ff */
[C---:B---3--:R-:W-:Y:S01]  /*4610*/  IMAD R4, R0.reuse, 0x1aa, RZ ;  /* 0x000001aa00047824 */ /* 0x048fe200078e02ff */
[-C--:B------:R-:W-:Y:S01]  /*4620*/  LEA.HI.X.SX32 R7, R7, R27.reuse, 0x1, P1 ;  /* 0x0000001b07077211 */ /* 0x080fe200008f0eff */
[----:B------:R0:W-:Y:S01]  /*4630*/  STL [R1+0x174], R19 ;  /* 0x0001741301007387 */ /* 0x0001e20000100800 */
[-C--:B------:R-:W-:Y:S01]  /*4640*/  LEA.HI.X.SX32 R3, R3, R27.reuse, 0x1, P0 ;  /* 0x0000001b03037211 */ /* 0x080fe200000f0eff */
[----:B------:R-:W-:Y:S01]  /*4650*/  IMAD R5, R0, 0xd5, RZ ;  /* 0x000000d500057824 */ /* 0x000fe200078e02ff */
[----:B------:R-:W-:Y:S01]  /*4660*/  IADD3 R4, P2, R4, R26, RZ ;  /* 0x0000001a04047210 */ /* 0x000fe20007f5e0ff */
[----:B0-----:R0:W3:Y:S03]  /*4670*/  LDG.E.U16 R19, [R8.64] ;  /* 0x0000000408137981 */ /* 0x0010e6000c1e1500 */
[----:B------:R-:W-:Y:S01]  /*4680*/  LEA.HI.X.SX32 R5, R5, R27, 0x1, P2 ;  /* 0x0000001b05057211 */ /* 0x000fe200010f0eff */
[----:B----4-:R1:W-:Y:S01]  /*4690*/  STL [R1+0x170], R18 ;  /* 0x0001701201007387 */ /* 0x0103e20000100800 */
[----:B0-----:R-:W-:-:S03]  /*46a0*/  IMAD R8, R0, 0x1ca, RZ ;  /* 0x000001ca00087824 */ /* 0x001fc600078e02ff */
[----:B-----5:R0:W-:Y:S04]  /*46b0*/  STL [R1+0x16c], R17 ;  /* 0x00016c1101007387 */ /* 0x0201e80000100800 */
[----:B------:R4:W-:Y:S04]  /*46c0*/  STL [R1+0x168], R16 ;  /* 0x0001681001007387 */ /* 0x0009e80000100800 */
[----:B-1----:R1:W5:Y:S01]  /*46d0*/  LDG.E.U16 R18, [R6.64] ;  /* 0x0000000406127981 */ /* 0x002362000c1e1500 */
[----:B------:R-:W-:-:S03]  /*46e0*/  IADD3 R8, P0, R8, R26, RZ ;  /* 0x0000001a08087210 */ /* 0x000fc60007f1e0ff */
[----:B0-----:R0:W5:Y:S04]  /*46f0*/  LDG.E.U16 R17, [R4.64] ;  /* 0x0000000404117981 */ /* 0x001168000c1e1500 */
[----:B----4-:R4:W5:Y:S01]  /*4700*/  LDG.E.U16 R16, [R2.64] ;  /* 0x0000000402107981 */ /* 0x010962000c1e1500 */
[C---:B-1----:R-:W-:Y:S02]  /*4710*/  IMAD R6, R0.reuse, 0x1da, RZ ;  /* 0x000001da00067824 */ /* 0x042fe400078e02ff */
[----:B------:R-:W-:-:S03]  /*4720*/  IMAD R7, R0, 0xed, RZ ;  /* 0x000000ed00077824 */ /* 0x000fc600078e02ff */
[----:B------:R-:W-:Y:S01]  /*4730*/  IADD3 R6, P1, R6, R26, RZ ;  /* 0x0000001a06067210 */ /* 0x000fe20007f3e0ff */
[----:B----4-:R-:W-:-:S03]  /*4740*/  IMAD R3, R0, 0xe5, RZ ;  /* 0x000000e500037824 */ /* 0x010fc600078e02ff */
[-C--:B------:R-:W-:Y:S01]  /*4750*/  LEA.HI.X.SX32 R7, R7, R27.reuse, 0x1, P1 ;  /* 0x0000001b07077211 */ /* 0x080fe200008f0eff */
[C---:B------:R-:W-:Y:S01]  /*4760*/  IMAD R2, R0.reuse, 0x1fa, RZ ;  /* 0x000001fa00027824 */ /* 0x040fe200078e02ff */
[----:B------:R-:W-:Y:S01]  /*4770*/  LEA.HI.X.SX32 R9, R3, R27, 0x1, P0 ;  /* 0x0000001b03097211 */ /* 0x000fe200000f0eff */
[----:B0-----:R-:W-:-:S03]  /*4780*/  IMAD R4, R0, 0x1ea, RZ ;  /* 0x000001ea00047824 */ /* 0x001fc600078e02ff */
[-C--:B------:R-:W-:Y:S01]  /*4790*/  IADD3 R2, P0, R2, R26.reuse, RZ ;  /* 0x0000001a02027210 */ /* 0x080fe20007f1e0ff */
[C---:B------:R-:W-:Y:S01]  /*47a0*/  IMAD R3, R0.reuse, 0xfd, RZ ;  /* 0x000000fd00037824 */ /* 0x040fe200078e02ff */
[----:B------:R0:W4:Y:S01]  /*47b0*/  LDG.E.U16 R29, [R8.64] ;  /* 0x00000004081d7981 */ /* 0x000122000c1e1500 */
[----:B------:R-:W-:Y:S01]  /*47c0*/  IMAD R5, R0, 0xf5, RZ ;  /* 0x000000f500057824 */ /* 0x000fe200078e02ff */
[----:B------:R-:W-:Y:S02]  /*47d0*/  IADD3 R4, P2, R4, R26, RZ ;  /* 0x0000001a04047210 */ /* 0x000fe40007f5e0ff */
[-C--:B------:R-:W-:Y:S02]  /*47e0*/  LEA.HI.X.SX32 R3, R3, R27.reuse, 0x1, P0 ;  /* 0x0000001b03037211 */ /* 0x080fe400000f0eff */
[----:B------:R-:W-:Y:S01]  /*47f0*/  LEA.HI.X.SX32 R5, R5, R27, 0x1, P2 ;  /* 0x0000001b05057211 */ /* 0x000fe200010f0eff */
[----:B--2---:R1:W-:Y:S04]  /*4800*/  STL [R1+0x164], R28 ;  /* 0x0001641c01007387 */ /* 0x0043e80000100800 */
[----:B-1----:R1:W2:Y:S04]  /*4810*/  LDG.E.U16 R28, [R6.64] ;  /* 0x00000004061c7981 */ /* 0x0022a8000c1e1500 */
[----:B------:R0:W-:Y:S04]  /*4820*/  STL [R1+0x160], R25 ;  /* 0x0001601901007387 */ /* 0x0001e80000100800 */
[----:B------:R1:W-:Y:S04]  /*4830*/  STL [R1+0x15c], R24 ;  /* 0x00015c1801007387 */ /* 0x0003e80000100800 */
[----:B0-----:R0:W2:Y:S04]  /*4840*/  LDG.E.U16 R25, [R2.64] ;  /* 0x0000000402197981 */ /* 0x0010a8000c1e1500 */
[----:B-1----:R1:W2:Y:S01]  /*4850*/  LDG.E.U16 R24, [R4.64] ;  /* 0x0000000404187981 */ /* 0x0022a2000c1e1500 */
[----:B------:R-:W-:-:S02]  /*4860*/  IMAD R6, R0, 0x7e, RZ ;  /* 0x0000007e00067824 */ /* 0x000fc400078e02ff */
[C---:B------:R-:W-:Y:S02]  /*4870*/  IMAD R7, R0.reuse, 0x8e, RZ ;  /* 0x0000008e00077824 */ /* 0x040fe400078e02ff */
[C---:B------:R-:W-:Y:S02]  /*4880*/  IMAD R8, R0.reuse, 0x9e, RZ ;  /* 0x0000009e00087824 */ /* 0x040fe400078e02ff */
[C---:B------:R-:W-:Y:S01]  /*4890*/  IMAD R9, R0.reuse, 0xae, RZ ;  /* 0x000000ae00097824 */ /* 0x040fe200078e02ff */
[----:B------:R-:W-:Y:S01]  /*48a0*/  STL [R1+0x158], R20 ;  /* 0x0001581401007387 */ /* 0x000fe20000100800 */
[C---:B-1----:R-:W-:Y:S02]  /*48b0*/  IMAD R4, R0.reuse, 0x1fe, RZ ;  /* 0x000001fe00047824 */ /* 0x042fe400078e02ff */
[C---:B------:R-:W-:Y:S02]  /*48c0*/  IMAD R5, R0.reuse, 0xff, RZ ;  /* 0x000000ff00057824 */ /* 0x040fe400078e02ff */
[----:B0-----:R-:W-:Y:S01]  /*48d0*/  IMAD R2, R0, 0x5e, RZ ;  /* 0x0000005e00027824 */ /* 0x001fe200078e02ff */
[----:B------:R-:W-:-:S04]  /*48e0*/  IADD3 R4, P5, R4, R26, RZ ;  /* 0x0000001a04047210 */ /* 0x000fc80007fbe0ff */
[----:B------:R-:W-:Y:S01]  /*48f0*/  LEA.HI.X.SX32 R5, R5, R27, 0x1, P5 ;  /* 0x0000001b05057211 */ /* 0x000fe200028f0eff */
[----:B---3--:R0:W-:Y:S04]  /*4900*/  STL [R1+0x154], R19 ;  /* 0x0001541301007387 */ /* 0x0081e80000100800 */
[----:B------:R-:W-:Y:S01]  /*4910*/  STL.64 [R1+0xdd8], R6 ;  /* 0x000dd80601007387 */ /* 0x000fe20000100a00 */
[----:B0-----:R-:W-:-:S03]  /*4920*/  IMAD R19, R0, 0xde, RZ ;  /* 0x000000de00137824 */ /* 0x001fc600078e02ff */
[----:B-----5:R0:W-:Y:S04]  /*4930*/  STL [R1+0x150], R18 ;  /* 0x0001501201007387 */ /* 0x0201e80000100800 */
[----:B------:R-:W-:Y:S01]  /*4940*/  STL [R1+0x14c], R17 ;  /* 0x00014c1101007387 */ /* 0x000fe20000100800 */
[----:B0-----:R-:W-:-:S03]  /*4950*/  IMAD R18, R0, 0xce, RZ ;  /* 0x000000ce00127824 */ /* 0x001fc600078e02ff */
[----:B------:R-:W-:Y:S04]  /*4960*/  STL [R1+0x148], R16 ;  /* 0x0001481001007387 */ /* 0x000fe80000100800 */
[----:B------:R0:W-:Y:S04]  /*4970*/  STL.64 [R1+0xdc8], R8 ;  /* 0x000dc80801007387 */ /* 0x0001e80000100a00 */
[----:B------:R-:W-:Y:S04]  /*4980*/  STL.64 [R1+0xdd0], R18 ;  /* 0x000dd01201007387 */ /* 0x000fe80000100a00 */
[----:B----4-:R1:W-:Y:S01]  /*4990*/  STL [R1+0x144], R29 ;  /* 0x0001441d01007387 */ /* 0x0103e20000100800 */
[-C--:B0-----:R-:W-:Y:S01]  /*49a0*/  IADD3 R8, P4, R14, R26.reuse, RZ ;  /* 0x0000001a0e087210 */ /* 0x081fe20007f9e0ff */
[C---:B-1----:R-:W-:Y:S01]  /*49b0*/  IMAD R29, R0.reuse, 0x10e, RZ ;  /* 0x0000010e001d7824 */ /* 0x042fe200078e02ff */
[----:B------:R-:W-:Y:S01]  /*49c0*/  IADD3 R18, P5, R11, R26, RZ ;  /* 0x0000001a0b127210 */ /* 0x000fe20007fbe0ff */
[----:B--2---:R0:W-:Y:S02]  /*49d0*/  STL [R1+0x140], R28 ;  /* 0x0001401c01007387 */ /* 0x0041e40000100800 */
[----:B0-----:R-:W-:-:S05]  /*49e0*/  IMAD R28, R0, 0x11c, RZ ;  /* 0x0000011c001c7824 */ /* 0x001fca00078e02ff */
[----:B------:R0:W-:Y:S04]  /*49f0*/  STL.64 [R1+0xde0], R28 ;  /* 0x000de01c01007387 */ /* 0x0001e80000100a00 */
[----:B------:R-:W-:Y:S04]  /*4a00*/  STL [R1+0xd8], R8 ;  /* 0x0000d80801007387 */ /* 0x000fe80000100800 */
[----:B------:R-:W-:Y:S01]  /*4a10*/  STL [R1+0x118], R25 ;  /* 0x0001181901007387 */ /* 0x000fe20000100800 */
[----:B0-----:R-:W-:-:S03]  /*4a20*/  IADD3 R28, P0, R2, R26, RZ ;  /* 0x0000001a021c7210 */ /* 0x001fc60007f1e0ff */
[----:B------:R0:W-:Y:S04]  /*4a30*/  STL [R1+0x130], R24 ;  /* 0x0001301801007387 */ /* 0x0001e80000100800 */
[----:B------:R1:W-:Y:S04]  /*4a40*/  STL.64 [R1+0xca0], R4 ;  /* 0x000ca00401007387 */ /* 0x0003e80000100a00 */
[----:B------:R2:W-:Y:S01]  /*4a50*/  STL [R1+0x100], R28 ;  /* 0x0001001c01007387 */ /* 0x0005e20000100800 */
[----:B0-----:R-:W-:Y:S02]  /*4a60*/  IADD3 R24, P1, R10, R26, RZ ;  /* 0x0000001a0a187210 */ /* 0x001fe40007f3e0ff */
[----:B-1----:R-:W-:-:S02]  /*4a70*/  MOV R4, R28 ;  /* 0x0000001c00047202 */ /* 0x002fc40000000f00 */
[----:B------:R-:W-:Y:S02]  /*4a80*/  MOV R5, R29 ;  /* 0x0000001d00057202 */ /* 0x000fe40000000f00 */
[----:B--2---:R-:W2:Y:S04]  /*4a90*/  LDL.LU.64 R28, [R1+0xde0] ;  /* 0x000de000011c7983 */ /* 0x004ea80000300a00 */
[----:B------:R0:W3:Y:S01]  /*4aa0*/  LDL.64 R10, [R1+0xd8] ;  /* 0x0000d800010a7983 */ /* 0x0000e20000100a00 */
[C---:B------:R-:W-:Y:S02]  /*4ab0*/  IMAD R20, R0.reuse, 0x2f, RZ ;  /* 0x0000002f00147824 */ /* 0x040fe400078e02ff */
[----:B------:R-:W-:Y:S01]  /*4ac0*/  IMAD R16, R0, 0x10c, RZ ;  /* 0x0000010c00107824 */ /* 0x000fe200078e02ff */
[----:B------:R-:W-:-:S02]  /*4ad0*/  IADD3 R14, P3, R15, R26, RZ ;  /* 0x0000001a0f0e7210 */ /* 0x000fc40007f7e0ff */
[-C--:B------:R-:W-:Y:S02]  /*4ae0*/  IADD3 R6, P2, R12, R26.reuse, RZ ;  /* 0x0000001a0c067210 */ /* 0x080fe40007f5e0ff */
[-C--:B------:R-:W-:Y:S01]  /*4af0*/  LEA.HI.X.SX32 R5, R20, R27.reuse, 0x1, P0 ;  /* 0x0000001b14057211 */ /* 0x080fe200000f0eff */
[----:B------:R-:W-:Y:S01]  /*4b00*/  STL [R1+0x88], R18 ;  /* 0x0000881201007387 */ /* 0x000fe20000100800 */
[-C--:B------:R-:W-:Y:S01]  /*4b10*/  LEA.HI.X.SX32 R15, R2, R27.reuse, 0x1, P3 ;  /* 0x0000001b020f7211 */ /* 0x080fe200018f0eff */
[----:B------:R-:W-:Y:S01]  /*4b20*/  IMAD R3, R0, 0x6e, RZ ;  /* 0x0000006e00037824 */ /* 0x000fe200078e02ff */
[----:B------:R-:W-:Y:S02]  /*4b30*/  LEA.HI.X.SX32 R7, R21, R27, 0x1, P2 ;  /* 0x0000001b15077211 */ /* 0x000fe400010f0eff */
[----:B------:R-:W-:Y:S01]  /*4b40*/  IADD3 R8, P6, R13, R26, RZ ;  /* 0x0000001a0d087210 */ /* 0x000fe20007fde0ff */
[----:B------:R-:W-:Y:S01]  /*4b50*/  IMAD.MOV.U32 R21, RZ, RZ, R19 ;  /* 0x000000ffff157224 */ /* 0x000fe200078e0013 */
[----:B------:R-:W-:-:S02]  /*4b60*/  MOV R20, R18 ;  /* 0x0000001200147202 */ /* 0x000fc40000000f00 */
[-C--:B------:R-:W-:Y:S02]  /*4b70*/  LEA.HI.X.SX32 R9, R3, R27.reuse, 0x1, P6 ;  /* 0x0000001b03097211 */ /* 0x080fe400030f0eff */
[-C--:B------:R-:W-:Y:S02]  /*4b80*/  LEA.HI.X.SX32 R25, R23, R27.reuse, 0x1, P1 ;  /* 0x0000001b17197211 */ /* 0x080fe400008f0eff */
[----:B---3--:R-:W-:Y:S02]  /*4b90*/  LEA.HI.X.SX32 R11, R22, R27, 0x1, P4 ;  /* 0x0000001b160b7211 */ /* 0x008fe400020f0eff */
[----:B------:R-:W-:-:S03]  /*4ba0*/  IADD3 R12, P4, R16, R26, RZ ;  /* 0x0000001a100c7210 */ /* 0x000fc60007f9e0ff */
[----:B------:R-:W-:Y:S04]  /*4bb0*/  STL [R1+0xdc], R11 ;  /* 0x0000dc0b01007387 */ /* 0x000fe80000100800 */
[----:B------:R-:W-:Y:S01]  /*4bc0*/  STL [R1+0x104], R5 ;  /* 0x0001040501007387 */ /* 0x000fe20000100800 */
[----:B------:R-:W-:-:S03]  /*4bd0*/  IADD3 R10, P0, R3, R26, RZ ;  /* 0x0000001a030a7210 */ /* 0x000fc60007f1e0ff */
[----:B------:R-:W-:Y:S04]  /*4be0*/  STL [R1+0x78], R12 ;  /* 0x0000780c01007387 */ /* 0x000fe80000100800 */
[----:B------:R1:W-:Y:S04]  /*4bf0*/  STL.64 [R1+0xc8], R14 ;  /* 0x0000c80e01007387 */ /* 0x0003e80000100a00 */
[----:B------:R3:W-:Y:S01]  /*4c00*/  STL.64 [R1+0xb8], R6 ;  /* 0x0000b80601007387 */ /* 0x0007e20000100a00 */
[----:B-1----:R-:W-:-:S03]  /*4c10*/  IMAD R14, R0, 0x37, RZ ;  /* 0x00000037000e7824 */ /* 0x002fc600078e02ff */
[----:B---3--:R-:W3:Y:S02]  /*4c20*/  LDL.LU.64 R6, [R1+0xdd8] ;  /* 0x000dd80001067983 */ /* 0x008ee40000300a00 */
[----:B------:R-:W-:Y:S02]  /*4c30*/  LEA.HI.X.SX32 R11, R14, R27, 0x1, P0 ;  /* 0x0000001b0e0b7211 */ /* 0x000fe400000f0eff */
[----:B------:R-:W4:Y:S04]  /*4c40*/  LDL.LU.64 R18, [R1+0xdd0] ;  /* 0x000dd00001127983 */ /* 0x000f280000300a00 */
[----:B------:R-:W-:Y:S04]  /*4c50*/  STL.64 [R1+0xf8], R10 ;  /* 0x0000f80a01007387 */ /* 0x000fe80000100a00 */
[----:B------:R1:W-:Y:S04]  /*4c60*/  STL.64 [R1+0xa8], R8 ;  /* 0x0000a80801007387 */ /* 0x0003e80000100a00 */
[----:B-1----:R-:W5:Y:S04]  /*4c70*/  LDL.LU.64 R8, [R1+0xdc8] ;  /* 0x000dc80001087983 */ /* 0x002f680000300a00 */
[----:B------:R1:W-:Y:S04]  /*4c80*/  STL.64 [R1+0x98], R24 ;  /* 0x0000981801007387 */ /* 0x0003e80000100a00 */
[----:B-1----:R-:W4:Y:S01]  /*4c90*/  LDL.LU.64 R24, [R1+0xdc0] ;  /* 0x000dc00001187983 */ /* 0x002f220000300a00 */
[C---:B------:R-:W-:Y:S01]  /*4ca0*/  IMAD R14, R0.reuse, 0x11e, RZ ;  /* 0x0000011e000e7824 */ /* 0x040fe200078e02ff */
[----:B------:R-:W-:Y:S01]  /*4cb0*/  MOV R2, R20 ;  /* 0x0000001400027202 */ /* 0x000fe20000000f00 */
[----:B------:R-:W-:-:S03]  /*4cc0*/  IMAD R15, R0, 0x47, RZ ;  /* 0x00000047000f7824 */ /* 0x000fc600078e02ff */
[----:B------:R-:W-:Y:S01]  /*4cd0*/  IADD3 R20, P6, R14, R26, RZ ;  /* 0x0000001a0e147210 */ /* 0x000fe20007fde0ff */
[C---:B------:R-:W-:Y:S01]  /*4ce0*/  IMAD R14, R0.reuse, 0x3f, RZ ;  /* 0x0000003f000e7824 */ /* 0x040fe200078e02ff */
[----:B------:R-:W-:Y:S01]  /*4cf0*/  MOV R22, R12 ;  /* 0x0000000c00167202 */ /* 0x000fe20000000f00 */
[----:B------:R-:W-:Y:S01]  /*4d00*/  IMAD.MOV.U32 R23, RZ, RZ, R13 ;  /* 0x000000ffff177224 */ /* 0x000fe200078e000d */
[----:B------:R-:W-:Y:S01]  /*4d10*/  MOV R3, R21 ;  /* 0x0000001500037202 */ /* 0x000fe20000000f00 */
[C---:B------:R-:W-:Y:S02]  /*4d20*/  IMAD R17, R0.reuse, 0xbe, RZ ;  /* 0x000000be00117824 */ /* 0x040fe400078e02ff */
[----:B------:R-:W-:Y:S01]  /*4d30*/  IMAD R16, R0, 0x57, RZ ;  /* 0x0000005700107824 */ /* 0x000fe200078e02ff */
[-C--:B--2---:R-:W-:Y:S02]  /*4d40*/  IADD3 R4, P3, R29, R26.reuse, RZ ;  /* 0x0000001a1d047210 */ /* 0x084fe40007f7e0ff */
[----:B------:R-:W-:-:S02]  /*4d50*/  IADD3 R28, P2, R28, R26, RZ ;  /* 0x0000001a1c1c7210 */ /* 0x000fc40007f5e0ff */
[-C--:B---3--:R-:W-:Y:S02]  /*4d60*/  IADD3 R10, P0, R6, R26.reuse, RZ ;  /* 0x0000001a060a7210 */ /* 0x088fe40007f1e0ff */
[----:B------:R-:W-:Y:S02]  /*4d70*/  IADD3 R12, P1, R7, R26, RZ ;  /* 0x0000001a070c7210 */ /* 0x000fe40007f3e0ff */
[-C--:B------:R-:W-:Y:S02]  /*4d80*/  LEA.HI.X.SX32 R11, R14, R27.reuse, 0x1, P0 ;  /* 0x0000001b0e0b7211 */ /* 0x080fe400000f0eff */
[-C--:B------:R-:W-:Y:S02]  /*4d90*/  LEA.HI.X.SX32 R3, R6, R27.reuse, 0x1, P5 ;  /* 0x0000001b06037211 */ /* 0x080fe400028f0eff */
[----:B------:R-:W-:Y:S01]  /*4da0*/  LEA.HI.X.SX32 R13, R15, R27, 0x1, P1 ;  /* 0x0000001b0f0d7211 */ /* 0x000fe200008f0eff */
[----:B------:R5:W-:Y:S01]  /*4db0*/  STL.64 [R1+0xf0], R10 ;  /* 0x0000f00a01007387 */ /* 0x000be20000100a00 */
[----:B------:R-:W-:-:S02]  /*4dc0*/  IMAD R14, R0, 0x4f, RZ ;  /* 0x0000004f000e7824 */ /* 0x000fc400078e02ff */
[----:B------:R-:W-:Y:S01]  /*4dd0*/  IMAD R15, R0, 0x5f, RZ ;  /* 0x0000005f000f7824 */ /* 0x000fe200078e02ff */
[----:B------:R-:W-:Y:S04]  /*4de0*/  STL [R1+0x8c], R3 ;  /* 0x00008c0301007387 */ /* 0x000fe80000100800 */
[----:B------:R1:W-:Y:S01]  /*4df0*/  STL.64 [R1+0xe8], R12 ;  /* 0x0000e80c01007387 */ /* 0x0003e20000100a00 */
[-C--:B-----5:R-:W-:Y:S02]  /*4e00*/  IADD3 R10, P0, R8, R26.reuse, RZ ;  /* 0x0000001a080a7210 */ /* 0x0a0fe40007f1e0ff */
[-C--:B------:R-:W-:Y:S02]  /*4e10*/  IADD3 R2, P5, R9, R26.reuse, RZ ;  /* 0x0000001a09027210 */ /* 0x080fe40007fbe0ff */
[----:B-1----:R-:W-:-:S02]  /*4e20*/  IADD3 R12, P1, R17, R26, RZ ;  /* 0x0000001a110c7210 */ /* 0x002fc40007f3e0ff */
[-C--:B------:R-:W-:Y:S02]  /*4e30*/  LEA.HI.X.SX32 R11, R14, R27.reuse, 0x1, P0 ;  /* 0x0000001b0e0b7211 */ /* 0x080fe400000f0eff */
[-C--:B------:R-:W-:Y:S02]  /*4e40*/  LEA.HI.X.SX32 R3, R16, R27.reuse, 0x1, P5 ;  /* 0x0000001b10037211 */ /* 0x080fe400028f0eff */
[----:B------:R-:W-:Y:S01]  /*4e50*/  LEA.HI.X.SX32 R13, R15, R27, 0x1, P1 ;  /* 0x0000001b0f0d7211 */ /* 0x000fe200008f0eff */
[----:B------:R-:W-:Y:S04]  /*4e60*/  STL [R1+0xdb0], R17 ;  /* 0x000db01101007387 */ /* 0x000fe80000100800 */
[----:B------:R4:W-:Y:S04]  /*4e70*/  STL.64 [R1+0xe0], R10 ;  /* 0x0000e00a01007387 */ /* 0x0009e80000100a00 */
[----:B------:R-:W-:Y:S04]  /*4e80*/  STL.64 [R1+0xd0], R2 ;  /* 0x0000d00201007387 */ /* 0x000fe80000100a00 */
[----:B------:R1:W-:Y:S01]  /*4e90*/  STL.64 [R1+0xc0], R12 ;  /* 0x0000c00c01007387 */ /* 0x0003e20000100a00 */
[----:B------:R-:W-:Y:S01]  /*4ea0*/  IMAD R15, R0, 0x6f, RZ ;  /* 0x0000006f000f7824 */ /* 0x000fe200078e02ff */
[-C--:B----4-:R-:W-:Y:S01]  /*4eb0*/  IADD3 R10, P0, R18, R26.reuse, RZ ;  /* 0x0000001a120a7210 */ /* 0x090fe20007f1e0ff */
[C---:B-1----:R-:W-:Y:S01]  /*4ec0*/  IMAD R13, R0.reuse, 0x67, RZ ;  /* 0x00000067000d7824 */ /* 0x042fe200078e02ff */
[----:B------:R-:W-:Y:S01]  /*4ed0*/  IADD3 R2, P5, R19, R26, RZ ;  /* 0x0000001a13027210 */ /* 0x000fe20007fbe0ff */
[----:B------:R-:W-:-:S03]  /*4ee0*/  IMAD R12, R0, 0xfe, RZ ;  /* 0x000000fe000c7824 */ /* 0x000fc600078e02ff */
[-C--:B------:R-:W-:Y:S01]  /*4ef0*/  LEA.HI.X.SX32 R11, R13, R27.reuse, 0x1, P0 ;  /* 0x0000001b0d0b7211 */ /* 0x080fe200000f0eff */
[C---:B------:R-:W-:Y:S01]  /*4f00*/  IMAD R14, R0.reuse, 0xee, RZ ;  /* 0x000000ee000e7824 */ /* 0x040fe200078e02ff */
[----:B------:R-:W-:Y:S01]  /*4f10*/  LEA.HI.X.SX32 R3, R15, R27, 0x1, P5 ;  /* 0x0000001b0f037211 */ /* 0x000fe200028f0eff */
[C---:B------:R-:W-:Y:S02]  /*4f20*/  IMAD R15, R0.reuse, 0x7f, RZ ;  /* 0x0000007f000f7824 */ /* 0x040fe400078e02ff */
[----:B------:R1:W-:Y:S01]  /*4f30*/  STL.64 [R1+0xb0], R10 ;  /* 0x0000b00a01007387 */ /* 0x0003e20000100a00 */
[----:B------:R-:W-:Y:S01]  /*4f40*/  IMAD R13, R0, 0x77, RZ ;  /* 0x00000077000d7824 */ /* 0x000fe200078e02ff */
[-C--:B------:R-:W-:Y:S02]  /*4f50*/  IADD3 R16, P1, R14, R26.reuse, RZ ;  /* 0x0000001a0e107210 */ /* 0x080fe40007f3e0ff */
[----:B-1----:R-:W-:-:S04]  /*4f60*/  IADD3 R10, P0, R12, R26, RZ ;  /* 0x0000001a0c0a7210 */ /* 0x002fc80007f1e0ff */
[-C--:B------:R-:W-:Y:S01]  /*4f70*/  LEA.HI.X.SX32 R11, R15, R27.reuse, 0x1, P0 ;  /* 0x0000001b0f0b7211 */ /* 0x080fe200000f0eff */
[----:B------:R-:W-:Y:S01]  /*4f80*/  IMAD R15, R0, 0x87, RZ ;  /* 0x00000087000f7824 */ /* 0x000fe200078e02ff */
[-C--:B------:R-:W-:Y:S01]  /*4f90*/  LEA.HI.X.SX32 R17, R13, R27.reuse, 0x1, P1 ;  /* 0x0000001b0d117211 */ /* 0x080fe200008f0eff */
[----:B------:R-:W-:Y:S01]  /*4fa0*/  STL.64 [R1+0xa0], R2 ;  /* 0x0000a00201007387 */ /* 0x000fe20000100a00 */
[-C--:B------:R-:W-:Y:S02]  /*4fb0*/  LEA.HI.X.SX32 R23, R24, R27.reuse, 0x1, P4 ;  /* 0x0000001b18177211 */ /* 0x080fe400020f0eff */
[-C--:B------:R-:W-:Y:S01]  /*4fc0*/  LEA.HI.X.SX32 R5, R15, R27.reuse, 0x1, P3 ;  /* 0x0000001b0f057211 */ /* 0x080fe200018f0eff */
[----:B------:R-:W-:Y:S01]  /*4fd0*/  STL.64 [R1+0x90], R16 ;  /* 0x0000901001007387 */ /* 0x000fe20000100a00 */
[----:B------:R-:W-:-:S03]  /*4fe0*/  LEA.HI.X.SX32 R29, R7, R27, 0x1, P2 ;  /* 0x0000001b071d7211 */ /* 0x000fc600010f0eff */
[----:B------:R-:W-:Y:S04]  /*4ff0*/  STL.64 [R1+0x80], R10 ;  /* 0x0000800a01007387 */ /* 0x000fe80000100a00 */
[----:B------:R-:W-:Y:S04]  /*5000*/  STL.64 [R1+0x70], R4 ;  /* 0x0000700401007387 */ /* 0x000fe80000100a00 */
[----:B------:R-:W-:Y:S04]  /*5010*/  STL [R1+0x7c], R23 ;  /* 0x00007c1701007387 */ /* 0x000fe80000100800 */
[----:B------:R1:W-:Y:S04]  /*5020*/  STL.64 [R1+0x68], R28 ;  /* 0x0000681c01007387 */ /* 0x0003e80000100a00 */
[----:B-1----:R-:W2:Y:S01]  /*5030*/  LDL.LU.64 R28, [R1+0xdb8] ;  /* 0x000db800011c7983 */ /* 0x002ea20000300a00 */
[----:B------:R-:W-:-:S05]  /*5040*/  IMAD R14, R0, 0x12c, RZ ;  /* 0x0000012c000e7824 */ /* 0x000fca00078e02ff */
[----:B------:R-:W-:Y:S01]  /*5050*/  IADD3 R2, P5, R14, R26, RZ ;  /* 0x0000001a0e027210 */ /* 0x000fe20007fbe0ff */
[C---:B------:R-:W-:Y:S02]  /*5060*/  IMAD R14, R0.reuse, 0x13c, RZ ;  /* 0x0000013c000e7824 */ /* 0x040fe400078e02ff */
[----:B------:R-:W-:-:S03]  /*5070*/  IMAD R15, R0, 0x8f, RZ ;  /* 0x0000008f000f7824 */ /* 0x000fc600078e02ff */
[-C--:B------:R-:W-:Y:S01]  /*5080*/  IADD3 R16, P0, R14, R26.reuse, RZ ;  /* 0x0000001a0e107210 */ /* 0x080fe20007f1e0ff */
[C---:B------:R-:W-:Y:S02]  /*5090*/  IMAD R14, R0.reuse, 0x14c, RZ ;  /* 0x0000014c000e7824 */ /* 0x040fe400078e02ff */
[----:B------:R-:W-:Y:S01]  /*50a0*/  IMAD R12, R0, 0x12e, RZ ;  /* 0x0000012e000c7824 */ /* 0x000fe200078e02ff */
[-C--:B------:R-:W-:Y:S02]  /*50b0*/  LEA.HI.X.SX32 R21, R15, R27.reuse, 0x1, P6 ;  /* 0x0000001b0f157211 */ /* 0x080fe400030f0eff */
[-C--:B------:R-:W-:Y:S01]  /*50c0*/  IADD3 R4, P3, R14, R26.reuse, RZ ;  /* 0x0000001a0e047210 */ /* 0x080fe20007f7e0ff */
[----:B------:R-:W-:Y:S01]  /*50d0*/  IMAD R14, R0, 0x15c, RZ ;  /* 0x0000015c000e7824 */ /* 0x000fe200078e02ff */
[----:B------:R-:W-:Y:S01]  /*50e0*/  IADD3 R12, P1, R12, R26, RZ ;  /* 0x0000001a0c0c7210 */ /* 0x000fe20007f3e0ff */
[----:B------:R-:W-:Y:S01]  /*50f0*/  IMAD R15, R0, 0x97, RZ ;  /* 0x00000097000f7824 */ /* 0x000fe200078e02ff */
[----:B------:R-:W-:-:S02]  /*5100*/  LEA.HI.X.SX32 R17, R8, R27, 0x1, P0 ;  /* 0x0000001b08117211 */ /* 0x000fc400000f0eff */
[----:B------:R-:W-:Y:S02]  /*5110*/  IADD3 R6, P6, R14, R26, RZ ;  /* 0x0000001a0e067210 */ /* 0x000fe40007fde0ff */
[-C--:B------:R-:W-:Y:S01]  /*5120*/  LEA.HI.X.SX32 R13, R15, R27.reuse, 0x1, P1 ;  /* 0x0000001b0f0d7211 */ /* 0x080fe200008f0eff */
[----:B------:R-:W-:Y:S01]  /*5130*/  STL.64 [R1+0x108], R20 ;  /* 0x0001081401007387 */ /* 0x000fe20000100a00 */
[----:B--2---:R-:W-:-:S05]  /*5140*/  LEA.HI.X.SX32 R3, R28, R27, 0x1, P5 ;  /* 0x0000001b1c037211 */ /* 0x004fca00028f0eff */
[----:B------:R-:W-:Y:S04]  /*5150*/  STL.64 [R1+0x60], R2 ;  /* 0x0000600201007387 */ /* 0x000fe80000100a00 */
[----:B------:R-:W-:Y:S04]  /*5160*/  STL [R1+0x38], R6 ;  /* 0x0000380601007387 */ /* 0x000fe80000100800 */
[----:B------:R-:W-:Y:S04]  /*5170*/  STL.64 [R1+0x58], R12 ;  /* 0x0000580c01007387 */ /* 0x000fe80000100a00 */
[----:B------:R1:W-:Y:S04]  /*5180*/  STL.64 [R1+0x50], R16 ;  /* 0x0000501001007387 */ /* 0x0003e80000100a00 */
[----:B-1----:R-:W2:Y:S01]  /*5190*/  LDL.LU R17, [R1+0xdb0] ;  /* 0x000db00001117983 */ /* 0x002ea20000300800 */
[----:B------:R-:W-:-:S02]  /*51a0*/  IMAD R10, R0, 0x13e, RZ ;  /* 0x0000013e000a7824 */ /* 0x000fc400078e02ff */
[----:B------:R-:W-:-:S03]  /*51b0*/  IMAD R13, R0, 0x9f, RZ ;  /* 0x0000009f000d7824 */ /* 0x000fc600078e02ff */
[-C--:B------:R-:W-:Y:S02]  /*51c0*/  IADD3 R10, P4, R10, R26.reuse, RZ ;  /* 0x0000001a0a0a7210 */ /* 0x080fe40007f9e0ff */
[-C--:B------:R-:W-:Y:S02]  /*51d0*/  LEA.HI.X.SX32 R5, R25, R27.reuse, 0x1, P3 ;  /* 0x0000001b19057211 */ /* 0x080fe400018f0eff */
[----:B------:R-:W-:Y:S01]  /*51e0*/  LEA.HI.X.SX32 R11, R13, R27, 0x1, P4 ;  /* 0x0000001b0d0b7211 */ /* 0x000fe200020f0eff */
[C---:B------:R-:W-:Y:S02]  /*51f0*/  IMAD R22, R0.reuse, 0x14e, RZ ;  /* 0x0000014e00167824 */ /* 0x040fe400078e02ff */
[----:B------:R-:W-:Y:S02]  /*5200*/  IMAD R20, R0, 0x15e, RZ ;  /* 0x0000015e00147824 */ /* 0x000fe400078e02ff */
[----:B------:R-:W-:Y:S01]  /*5210*/  STL.64 [R1+0x110], R10 ;  /* 0x0001100a01007387 */ /* 0x000fe20000100a00 */
[----:B------:R-:W-:-:S03]  /*5220*/  IADD3 R22, P2, R22, R26, RZ ;  /* 0x0000001a16167210 */ /* 0x000fc60007f5e0ff */
[----:B------:R1:W-:Y:S01]  /*5230*/  STL.64 [R1+0x48], R4 ;  /* 0x0000480401007387 */ /* 0x0003e20000100a00 */
[----:B------:R-:W-:Y:S01]  /*5240*/  IMAD R16, R0, 0xaf, RZ ;  /* 0x000000af00107824 */ /* 0x000fe200078e02ff */
[----:B------:R-:W-:Y:S01]  /*5250*/  IADD3 R2, P5, R20, R26, RZ ;  /* 0x0000001a14027210 */ /* 0x000fe20007fbe0ff */
[C---:B------:R-:W-:Y:S01]  /*5260*/  IMAD R14, R0.reuse, 0x16c, RZ ;  /* 0x0000016c000e7824 */ /* 0x040fe200078e02ff */
[----:B------:R-:W-:Y:S02]  /*5270*/  MOV R25, R7 ;  /* 0x0000000700197202 */ /* 0x000fe40000000f00 */
[-C--:B------:R-:W-:Y:S01]  /*5280*/  LEA.HI.X.SX32 R25, R9, R27.reuse, 0x1, P6 ;  /* 0x0000001b09197211 */ /* 0x080fe200030f0eff */
[----:B-1----:R-:W-:Y:S01]  /*5290*/  IMAD R4, R0, 0xa7, RZ ;  /* 0x000000a700047824 */ /* 0x002fe200078e02ff */
[----:B------:R-:W-:-:S04]  /*52a0*/  LEA.HI.X.SX32 R3, R16, R27, 0x1, P5 ;  /* 0x0000001b10037211 */ /* 0x000fc800028f0eff */
[----:B------:R-:W-:Y:S02]  /*52b0*/  LEA.HI.X.SX32 R23, R4, R27, 0x1, P2 ;  /* 0x0000001b04177211 */ /* 0x000fe400010f0eff */
[----:B------:R-:W-:Y:S01]  /*52c0*/  IADD3 R20, P1, R14, R26, RZ ;  /* 0x0000001a0e147210 */ /* 0x000fe20007f3e0ff */
[C---:B------:R-:W-:Y:S02]  /*52d0*/  IMAD R14, R0.reuse, 0x16e, RZ ;  /* 0x0000016e000e7824 */ /* 0x040fe400078e02ff */
[----:B------:R-:W-:Y:S01]  /*52e0*/  STL.64 [R1+0x40], R22 ;  /* 0x0000401601007387 */ /* 0x000fe20000100a00 */
[----:B------:R-:W-:-:S03]  /*52f0*/  IMAD R12, R0, 0x17c, RZ ;  /* 0x0000017c000c7824 */ /* 0x000fc600078e02ff */
[----:B------:R-:W-:Y:S01]  /*5300*/  STL [R1+0x3c], R25 ;  /* 0x00003c1901007387 */ /* 0x000fe20000100800 */
[----:B------:R-:W-:-:S03]  /*5310*/  IADD3 R14, P0, R14, R26, RZ ;  /* 0x0000001a0e0e7210 */ /* 0x000fc60007f1e0ff */
[----:B------:R1:W-:Y:S01]  /*5320*/  STL.64 [R1+0x30], R2 ;  /* 0x0000300201007387 */ /* 0x0003e20000100a00 */
[----:B------:R-:W-:Y:S01]  /*5330*/  IMAD R10, R0, 0x17e, RZ ;  /* 0x0000017e000a7824 */ /* 0x000fe200078e02ff */
[----:B------:R-:W-:Y:S01]  /*5340*/  IADD3 R12, P4, R12, R26, RZ ;  /* 0x0000001a0c0c7210 */ /* 0x000fe20007f9e0ff */
[C---:B------:R-:W-:Y:S01]  /*5350*/  IMAD R5, R0.reuse, 0x18c, RZ ;  /* 0x0000018c00057824 */ /* 0x040fe200078e02ff */
[----:B------:R-:W-:Y:S02]  /*5360*/  LEA.HI.X.SX32 R21, R29, R27, 0x1, P1 ;  /* 0x0000001b1d157211 */ /* 0x000fe400008f0eff */
[----:B------:R-:W-:Y:S01]  /*5370*/  MOV R24, R6 ;  /* 0x0000000600187202 */ /* 0x000fe20000000f00 */
[----:B-1----:R-:W-:Y:S01]  /*5380*/  IMAD R2, R0, 0xb7, RZ ;  /* 0x000000b700027824 */ /* 0x002fe200078e02ff */
[-C--:B------:R-:W-:Y:S02]  /*5390*/  IADD3 R10, P3, R10, R26.reuse, RZ ;  /* 0x0000001a0a0a7210 */ /* 0x080fe40007f7e0ff */
[----:B------:R-:W-:-:S02]  /*53a0*/  IADD3 R6, P2, R5, R26, RZ ;  /* 0x0000001a05067210 */ /* 0x000fc40007f5e0ff */
[-C--:B------:R-:W-:Y:S01]  /*53b0*/  LEA.HI.X.SX32 R15, R2, R27.reuse, 0x1, P0 ;  /* 0x0000001b020f7211 */ /* 0x080fe200000f0eff */
[C---:B------:R-:W-:Y:S02]  /*53c0*/  IMAD R2, R0.reuse, 0xbf, RZ ;  /* 0x000000bf00027824 */ /* 0x040fe400078e02ff */
[----:B------:R-:W-:Y:S01]  /*53d0*/  IMAD R5, R0, 0x18e, RZ ;  /* 0x0000018e00057824 */ /* 0x000fe200078e02ff */
[----:B------:R-:W-:Y:S02]  /*53e0*/  STL.64 [R1+0x28], R20 ;  /* 0x0000281401007387 */ /* 0x000fe40000100a00 */
[----:B------:R-:W-:Y:S01]  /*53f0*/  LEA.HI.X.SX32 R11, R2, R27, 0x1, P3 ;  /* 0x0000001b020b7211 */ /* 0x000fe200018f0eff */
[C---:B------:R-:W-:Y:S01]  /*5400*/  IMAD R2, R0.reuse, 0xc7, RZ ;  /* 0x000000c700027824 */ /* 0x040fe200078e02ff */
[----:B------:R1:W-:Y:S01]  /*5410*/  STL.64 [R1+0x20], R14 ;  /* 0x0000200e01007387 */ /* 0x0003e20000100a00 */
[----:B------:R-:W-:Y:S01]  /*5420*/  IADD3 R4, P6, R5, R26, RZ ;  /* 0x0000001a05047210 */ /* 0x000fe20007fde0ff */
[----:B------:R-:W-:-:S02]  /*5430*/  IMAD R16, R0, 0x19e, RZ ;  /* 0x0000019e00107824 */ /* 0x000fc400078e02ff */
[----:B------:R-:W-:Y:S01]  /*5440*/  IMAD R22, R0, 0x19c, RZ ;  /* 0x0000019c00167824 */ /* 0x000fe200078e02ff */
[----:B------:R-:W-:Y:S01]  /*5450*/  LEA.HI.X.SX32 R5, R2, R27, 0x1, P6 ;  /* 0x0000001b02057211 */ /* 0x000fe200030f0eff */
[----:B------:R-:W-:Y:S01]  /*5460*/  IMAD R3, R0, 0xcf, RZ ;  /* 0x000000cf00037824 */ /* 0x000fe200078e02ff */
[-C--:B------:R-:W-:Y:S01]  /*5470*/  IADD3 R16, P1, R16, R26.reuse, RZ ;  /* 0x0000001a10107210 */ /* 0x080fe20007f3e0ff */
[----:B------:R-:W-:Y:S01]  /*5480*/  IMAD R24, R0, 0x1ac, RZ ;  /* 0x000001ac00187824 */ /* 0x000fe200078e02ff */
[----:B------:R-:W-:Y:S01]  /*5490*/  IADD3 R28, P5, R22, R26, RZ ;  /* 0x0000001a161c7210 */ /* 0x000fe20007fbe0ff */
[----:B-1----:R-:W-:-:S03]  /*54a0*/  IMAD R14, R0, 0x1ae, RZ ;  /* 0x000001ae000e7824 */ /* 0x002fc600078e02ff */
[-C--:B------:R-:W-:Y:S01]  /*54b0*/  IADD3 R24, P0, R24, R26.reuse, RZ ;  /* 0x0000001a18187210 */ /* 0x080fe20007f1e0ff */
[----:B------:R-:W-:Y:S01]  /*54c0*/  IMAD R22, R0, 0x1bc, RZ ;  /* 0x000001bc00167824 */ /* 0x000fe200078e02ff */
[-C--:B------:R-:W-:Y:S01]  /*54d0*/  LEA.HI.X.SX32 R29, R18, R27.reuse, 0x1, P5 ;  /* 0x0000001b121d7211 */ /* 0x080fe200028f0eff */
[C---:B------:R-:W-:Y:S02]  /*54e0*/  IMAD R20, R0.reuse, 0x1cc, RZ ;  /* 0x000001cc00147824 */ /* 0x040fe400078e02ff */
[----:B------:R-:W-:Y:S01]  /*54f0*/  IMAD R2, R0, 0x1dc, RZ ;  /* 0x000001dc00027824 */ /* 0x000fe200078e02ff */
[-C--:B------:R-:W-:Y:S01]  /*5500*/  IADD3 R22, P3, R22, R26.reuse, RZ ;  /* 0x0000001a16167210 */ /* 0x080fe20007f7e0ff */
[C---:B------:R-:W-:Y:S02]  /*5510*/  IMAD R8, R0.reuse, 0x1de, RZ ;  /* 0x000001de00087824 */ /* 0x040fe400078e02ff */
[C---:B------:R-:W-:Y:S01]  /*5520*/  IMAD R18, R0.reuse, 0x1ec, RZ ;  /* 0x000001ec00127824 */ /* 0x040fe200078e02ff */
[----:B------:R-:W-:Y:S01]  /*5530*/  LEA.HI.X.SX32 R23, R19, R27, 0x1, P3 ;  /* 0x0000001b13177211 */ /* 0x000fe200018f0eff */
[----:B------:R-:W-:Y:S01]  /*5540*/  IMAD R21, R0, 0xe6, RZ ;  /* 0x000000e600157824 */ /* 0x000fe200078e02ff */
[----:B------:R-:W-:-:S04]  /*5550*/  IADD3 R20, P6, R20, R26, RZ ;  /* 0x0000001a14147210 */ /* 0x000fc80007fde0ff */
[-C--:B------:R-:W-:Y:S02]  /*5560*/  LEA.HI.X.SX32 R21, R21, R27.reuse, 0x1, P6 ;  /* 0x0000001b15157211 */ /* 0x080fe400030f0eff */
[----:B--2---:R-:W-:-:S05]  /*5570*/  LEA.HI.X.SX32 R13, R17, R27, 0x1, P4 ;  /* 0x0000001b110d7211 */ /* 0x004fca00020f0eff */
[----:B------:R1:W-:Y:S01]  /*5580*/  STL.64 [R1+0x18], R12 ;  /* 0x0000180c01007387 */ /* 0x0003e20000100a00 */
[----:B------:R-:W-:-:S03]  /*5590*/  LEA.HI.X.SX32 R17, R3, R27, 0x1, P1 ;  /* 0x0000001b03117211 */ /* 0x000fc600008f0eff */
[----:B------:R2:W-:Y:S01]  /*55a0*/  STL.64 [R1+0x10], R10 ;  /* 0x0000100a01007387 */ /* 0x0005e20000100a00 */
[----:B-1----:R-:W-:-:S03]  /*55b0*/  IMAD R13, R0, 0xc6, RZ ;  /* 0x000000c6000d7824 */ /* 0x002fc600078e02ff */
[----:B------:R-:W-:Y:S02]  /*55c0*/  STL.64 [R1+0xca8], R4 ;  /* 0x000ca80401007387 */ /* 0x000fe40000100a00 */
[----:B------:R-:W-:Y:S01]  /*55d0*/  LEA.HI.X.SX32 R7, R13, R27, 0x1, P2 ;  /* 0x0000001b0d077211 */ /* 0x000fe200010f0eff */
[----:B------:R-:W-:Y:S01]  /*55e0*/  IMAD R3, R0, 0xd7, RZ ;  /* 0x000000d700037824 */ /* 0x000fe200078e02ff */
[----:B------:R-:W-:-:S03]  /*55f0*/  IADD3 R14, P4, R14, R26, RZ ;  /* 0x0000001a0e0e7210 */ /* 0x000fc60007f9e0ff */
[----:B------:R1:W-:Y:S01]  /*5600*/  STL.64 [R1+0x8], R6 ;  /* 0x0000080601007387 */ /* 0x0003e20000100a00 */
[C---:B------:R-:W-:Y:S01]  /*5610*/  IMAD R12, R0.reuse, 0x1be, RZ ;  /* 0x000001be000c7824 */ /* 0x040fe200078e02ff */
[----:B------:R-:W-:Y:S01]  /*5620*/  LEA.HI.X.SX32 R15, R3, R27, 0x1, P4 ;  /* 0x0000001b030f7211 */ /* 0x000fe200020f0eff */
[C---:B--2---:R-:W-:Y:S01]  /*5630*/  IMAD R10, R0.reuse, 0x1ce, RZ ;  /* 0x000001ce000a7824 */ /* 0x044fe200078e02ff */
[----:B------:R2:W-:Y:S01]  /*5640*/  STL.64 [R1+0xcb0], R28 ;  /* 0x000cb01c01007387 */ /* 0x0005e20000100a00 */
[C---:B------:R-:W-:Y:S02]  /*5650*/  IMAD R3, R0.reuse, 0x1fc, RZ ;  /* 0x000001fc00037824 */ /* 0x040fe400078e02ff */
[----:B-1----:R-:W-:Y:S01]  /*5660*/  IMAD R6, R0, 0xd6, RZ ;  /* 0x000000d600067824 */ /* 0x002fe200078e02ff */
[----:B------:R-:W-:Y:S01]  /*5670*/  IADD3 R12, P2, R12, R26, RZ ;  /* 0x0000001a0c0c7210 */ /* 0x000fe20007f5e0ff */
[----:B------:R-:W-:-:S03]  /*5680*/  IMAD R7, R0, 0xdf, RZ ;  /* 0x000000df00077824 */ /* 0x000fc600078e02ff */
[----:B------:R-:W-:Y:S01]  /*5690*/  LEA.HI.X.SX32 R25, R6, R27, 0x1, P0 ;  /* 0x0000001b06197211 */ /* 0x000fe200000f0eff */
[----:B------:R-:W-:Y:S01]  /*56a0*/  IMAD R6, R0, 0x1ee, RZ ;  /* 0x000001ee00067824 */ /* 0x000fe200078e02ff */
[----:B------:R-:W-:Y:S01]  /*56b0*/  STL.64 [R1+0xcb8], R16 ;  /* 0x000cb81001007387 */ /* 0x000fe20000100a00 */
[----:B--2---:R-:W-:Y:S02]  /*56c0*/  MOV R28, c[0x0][0x198] ;  /* 0x00006600001c7a02 */ /* 0x004fe40000000f00 */
[-C--:B------:R-:W-:Y:S01]  /*56d0*/  IADD3 R10, P5, R10, R26.reuse, RZ ;  /* 0x0000001a0a0a7210 */ /* 0x080fe20007fbe0ff */
[----:B------:R-:W2:Y:S01]  /*56e0*/  LDL.LU.64 R4, [R1+0xc8] ;  /* 0x0000c80001047983 */ /* 0x000ea20000300a00 */
[-C--:B------:R-:W-:Y:S02]  /*56f0*/  IADD3 R2, P1, R2, R26.reuse, RZ ;  /* 0x0000001a02027210 */ /* 0x080fe40007f3e0ff */
[-C--:B------:R-:W-:Y:S01]  /*5700*/  IADD3 R8, P0, R8, R26.reuse, RZ ;  /* 0x0000001a08087210 */ /* 0x080fe20007f1e0ff */
[----:B------:R-:W3:Y:S01]  /*5710*/  LDL.LU R29, [R1+0x458] ;  /* 0x00045800011d7983 */ /* 0x000ee20000300800 */
[----:B------:R-:W-:-:S02]  /*5720*/  IADD3 R18, P4, R18, R26, RZ ;  /* 0x0000001a12127210 */ /* 0x000fc40007f9e0ff */
[-C--:B------:R-:W-:Y:S01]  /*5730*/  IADD3 R6, P3, R6, R26.reuse, RZ ;  /* 0x0000001a06067210 */ /* 0x080fe20007f7e0ff */
[----:B------:R1:W-:Y:S01]  /*5740*/  STL.64 [R1+0xcc0], R24 ;  /* 0x000cc01801007387 */ /* 0x0003e20000100a00 */
[-C--:B------:R-:W-:Y:S02]  /*5750*/  LEA.HI.X.SX32 R13, R7, R27.reuse, 0x1, P2 ;  /* 0x0000001b070d7211 */ /* 0x080fe400010f0eff */
[----:B------:R-:W-:Y:S01]  /*5760*/  IADD3 R26, P2, R3, R26, RZ ;  /* 0x0000001a031a7210 */ /* 0x000fe20007f5e0ff */
[----:B------:R-:W-:Y:S02]  /*5770*/  IMAD R3, R0, 0xe7, RZ ;  /* 0x000000e700037824 */ /* 0x000fe400078e02ff */
[----:B------:R-:W-:Y:S01]  /*5780*/  IMAD R28, R28, 0xee, RZ ;  /* 0x000000ee1c1c7824 */ /* 0x000fe200078e02ff */
[----:B-1----:R-:W4:Y:S04]  /*5790*/  LDL.LU.64 R24, [R1+0x88] ;  /* 0x0000880001187983 */ /* 0x002f280000300a00 */
[----:B------:R1:W-:Y:S01]  /*57a0*/  STL.64 [R1+0xcc8], R14 ;  /* 0x000cc80e01007387 */ /* 0x0003e20000100a00 */
[----:B------:R-:W-:-:S02]  /*57b0*/  LEA.HI.X.SX32 R11, R3, R27, 0x1, P5 ;  /* 0x0000001b030b7211 */ /* 0x000fc400028f0eff */
[----:B------:R-:W-:Y:S01]  /*57c0*/  LEA.HI.X.SX32 R3, R28, R27, 0x1, P1 ;  /* 0x0000001b1c037211 */ /* 0x000fe200008f0eff */
[----:B-1----:R-:W5:Y:S04]  /*57d0*/  LDL.LU.64 R14, [R1+0xf0] ;  /* 0x0000f000010e7983 */ /* 0x002f680000300a00 */
[----:B------:R1:W-:Y:S01]  /*57e0*/  STL.64 [R1+0xcd0], R22 ;  /* 0x000cd01601007387 */ /* 0x0003e20000100a00 */
[----:B------:R-:W-:-:S03]  /*57f0*/  IMAD R7, R0, 0xef, RZ ;  /* 0x000000ef00077824 */ /* 0x000fc600078e02ff */
[----:B-1----:R-:W2:Y:S04]  /*5800*/  LDL.LU.64 R22, [R1+0x98] ;  /* 0x0000980001167983 */ /* 0x002ea80000300a00 */
[----:B------:R1:W-:Y:S01]  /*5810*/  STL.64 [R1+0xcd8], R12 ;  /* 0x000cd80c01007387 */ /* 0x0003e20000100a00 */
[----:B------:R-:W-:-:S03]  /*5820*/  LEA.HI.X.SX32 R9, R7, R27, 0x1, P0 ;  /* 0x0000001b07097211 */ /* 0x000fc600000f0eff */
[----:B-1----:R-:W3:Y:S04]  /*5830*/  LDL.LU.64 R12, [R1+0xa8] ;  /* 0x0000a800010c7983 */ /* 0x002ee80000300a00 */
[----:B------:R-:W3:Y:S04]  /*5840*/  LDL.LU R16, [R1+0x454] ;  /* 0x0004540001107983 */ /* 0x000ee80000300800 */
[----:B------:R1:W-:Y:S04]  /*5850*/  STL.64 [R1+0xce0], R20 ;  /* 0x000ce01401007387 */ /* 0x0003e80000100a00 */
[----:B-1----:R-:W3:Y:S04]  /*5860*/  LDL.LU.64 R20, [R1+0xf8] ;  /* 0x0000f80001147983 */ /* 0x002ee80000300a00 */
[----:B------:R1:W-:Y:S04]  /*5870*/  STL.64 [R1+0xce8], R10 ;  /* 0x000ce80a01007387 */ /* 0x0003e80000100a00 */
[----:B-1----:R-:W3:Y:S04]  /*5880*/  LDL.LU.64 R10, [R1+0xb8] ;  /* 0x0000b800010a7983 */ /* 0x002ee80000300a00 */
[----:B------:R1:W-:Y:S04]  /*5890*/  STL.64 [R1+0xcf0], R2 ;  /* 0x000cf00201007387 */ /* 0x0003e80000100a00 */
[----:B-1----:R-:W3:Y:S04]  /*58a0*/  LDL.LU.64 R2, [R1+0x100] ;  /* 0x0001000001027983 */ /* 0x002ee80000300a00 */
[----:B------:R1:W-:Y:S04]  /*58b0*/  STL.64 [R1+0xcf8], R8 ;  /* 0x000cf80801007387 */ /* 0x0003e80000100a00 */
[----:B-1----:R-:W3:Y:S01]  /*58c0*/  LDL.LU.64 R8, [R1+0xd8] ;  /* 0x0000d80001087983 */ /* 0x002ee20000300a00 */
[----:B------:R-:W-:-:S04]  /*58d0*/  IMAD.MOV.U32 R28, RZ, RZ, c[0x0][0x198] ;  /* 0x00006600ff1c7624 */ /* 0x000fc800078e00ff */
[----:B------:R-:W-:-:S05]  /*58e0*/  IMAD R28, R28, 0xf6, RZ ;  /* 0x000000f61c1c7824 */ /* 0x000fca00078e02ff */
[----:B------:R-:W-:Y:S02]  /*58f0*/  LEA.HI.X.SX32 R19, R28, R27, 0x1, P4 ;  /* 0x0000001b1c137211 */ /* 0x000fe400020f0eff */
[----:B------:R-:W-:Y:S01]  /*5900*/  MOV R28, c[0x0][0x198] ;  /* 0x00006600001c7a02 */ /* 0x000fe20000000f00 */
[----:B------:R-:W-:-:S04]  /*5910*/  IMAD R0, R0, 0xf7, RZ ;  /* 0x000000f700007824 */ /* 0x000fc800078e02ff */
[----:B------:R-:W-:Y:S01]  /*5920*/  IMAD R28, R28, 0xfe, RZ ;  /* 0x000000fe1c1c7824 */ /* 0x000fe200078e02ff */
[-C--:B------:R-:W-:Y:S01]  /*5930*/  LEA.HI.X.SX32 R7, R0, R27.reuse, 0x1, P3 ;  /* 0x0000001b00077211 */ /* 0x080fe200018f0eff */
[----:B------:R-:W-:Y:S03]  /*5940*/  STL.64 [R1+0xd00], R18 ;  /* 0x000d001201007387 */ /* 0x000fe60000100a00 */
[----:B------:R-:W-:Y:S01]  /*5950*/  LEA.HI.X.SX32 R27, R28, R27, 0x1, P2 ;  /* 0x0000001b1c1b7211 */ /* 0x000fe200010f0eff */
[----:B------:R-:W-:Y:S04]  /*5960*/  STL.64 [R1+0xd08], R6 ;  /* 0x000d080601007387 */ /* 0x000fe80000100a00 */
[----:B------:R-:W-:Y:S04]  /*5970*/  STL.64 [R1+0xd10], R26 ;  /* 0x000d101a01007387 */ /* 0x000fe80000100a00 */
[----:B------:R-:W3:Y:S04]  /*5980*/  LDL.LU R28, [R1+0x44c] ;  /* 0x00044c00011c7983 */ /* 0x000ee80000300800 */
[----:B------:R-:W3:Y:S04]  /*5990*/  LDL.LU R17, [R1+0x42c] ;  /* 0x00042c0001117983 */ /* 0x000ee80000300800 */
[----:B----4-:R1:W4:Y:S04]  /*59a0*/  LDG.E.U16 R25, [R24.64] ;  /* 0x0000000418197981 */ /* 0x010328000c1e1500 */
[----:B-----5:R5:W4:Y:S04]  /*59b0*/  LDG.E.U16 R15, [R14.64] ;  /* 0x000000040e0f7981 */ /* 0x020b28000c1e1500 */
[----:B--2---:R2:W2:Y:S04]  /*59c0*/  LDG.E.U16 R23, [R22.64] ;  /* 0x0000000416177981 */ /* 0x0044a8000c1e1500 */
[----:B---3--:R3:W2:Y:S04]  /*59d0*/  LDG.E.U16 R13, [R12.64] ;  /* 0x000000040c0d7981 */ /* 0x0086a8000c1e1500 */
[----:B------:R0:W2:Y:S04]  /*59e0*/  LDG.E.U16 R21, [R20.64] ;  /* 0x0000000414157981 */ /* 0x0000a8000c1e1500 */
[----:B------:R0:W2:Y:S04]  /*59f0*/  LDG.E.U16 R11, [R10.64] ;  /* 0x000000040a0b7981 */ /* 0x0000a8000c1e1500 */
[----:B------:R0:W2:Y:S04]  /*5a00*/  LDG.E.U16 R2, [R2.64] ;  /* 0x0000000402027981 */ /* 0x0000a8000c1e1500 */
[----:B0-----:R0:W2:Y:S04]  /*5a10*/  LDG.E.U16 R3, [R4.64] ;  /* 0x0000000404037981 */ /* 0x0010a8000c1e1500 */
[----:B------:R1:W2:Y:S04]  /*5a20*/  LDG.E.U16 R9, [R8.64] ;  /* 0x0000000408097981 */ /* 0x0002a8000c1e1500 */
[----:B0-----:R-:W0:Y:S02]  /*5a30*/  S2R R5, SR_TID.X ;  /* 0x0000000000057919 */ /* 0x001e240000002100 */
[----:B0-----:R-:W-:-:S04]  /*5a40*/  LOP3.LUT R5, R5, 0x7f, RZ, 0xc0, !PT ;  /* 0x0000007f05057812 */ /* 0x001fc800078ec0ff */
[----:B------:R-:W-:Y:S01]  /*5a50*/  SHF.L.U32 R4, R5, 0x1, RZ ;  /* 0x0000000105047819 */ /* 0x000fe200000006ff */
[----:B------:R0:W-:Y:S04]  /*5a60*/  STL [R1+0xd78], R5 ;  /* 0x000d780501007387 */ /* 0x0001e80000100800 */
[----:B------:R1:W-:Y:S04]  /*5a70*/  STS.U16 [R4], R29 ;  /* 0x0000001d04007388 */ /* 0x0003e80000000400 */
[----:B0-----:R-:W3:Y:S04]  /*5a80*/  LDL.LU R5, [R1+0x444] ;  /* 0x0004440001057983 */ /* 0x001ee80000300800 */
[----:B-1----:R-:W3:Y:S04]  /*5a90*/  LDL.LU R29, [R1+0x41c] ;  /* 0x00041c00011d7983 */ /* 0x002ee80000300800 */
[----:B------:R-:W3:Y:S04]  /*5aa0*/  LDL.LU R26, [R1+0x40c] ;  /* 0x00040c00011a7983 */ /* 0x000ee80000300800 */
[----:B------:R-:W3:Y:S04]  /*5ab0*/  LDL.LU R27, [R1+0x428] ;  /* 0x00042800011b7983 */ /* 0x000ee80000300800 */
[----:B------:R-:W3:Y:S04]  /*5ac0*/  LDL.LU R6, [R1+0x404] ;  /* 0x0004040001067983 */ /* 0x000ee80000300800 */
[----:B------:R-:W3:Y:S04]  /*5ad0*/  LDL.LU R7, [R1+0x400] ;  /* 0x0004000001077983 */ /* 0x000ee80000300800 */
[----:B------:R-:W3:Y:S04]  /*5ae0*/  LDL.LU R0, [R1+0x430] ;  /* 0x0004300001007983 */ /* 0x000ee80000300800 */
[----:B------:R-:W3:Y:S04]  /*5af0*/  LDL.LU R18, [R1+0x424] ;  /* 0x0004240001127983 */ /* 0x000ee80000300800 */
[----:B------:R-:W3:Y:S04]  /*5b00*/  LDL.LU R19, [R1+0x3fc] ;  /* 0x0003fc0001137983 */ /* 0x000ee80000300800 */
[----:B------:R-:W4:Y:S04]  /*5b10*/  LDL.LU R8, [R1+0x3f0] ;  /* 0x0003f00001087983 */ /* 0x000f280000300800 */
[----:B------:R-:W-:Y:S04]  /*5b20*/  STS.U16 [R4+0x800], R16 ;  /* 0x0008001004007388 */ /* 0x000fe80000000400 */
[----:B------:R-:W-:Y:S04]  /*5b30*/  STS.U16 [R4+0x1000], R28 ;  /* 0x0010001c04007388 */ /* 0x000fe80000000400 */
[----:B--2---:R0:W-:Y:S04]  /*5b40*/  STL [R1+0x18c], R9 ;  /* 0x00018c0901007387 */ /* 0x0041e80000100800 */
[----:B0-----:R-:W2:Y:S04]  /*5b50*/  LDL.LU R9, [R1+0x420] ;  /* 0x0004200001097983 */ /* 0x001ea80000300800 */
[----:B------:R0:W-:Y:S04]  /*5b60*/  STL [R1+0x188], R2 ;  /* 0x0001880201007387 */ /* 0x0001e80000100800 */
[----:B0-----:R-:W2:Y:S04]  /*5b70*/  LDL.LU R2, [R1+0x3ec] ;  /* 0x0003ec0001027983 */ /* 0x001ea80000300800 */
[----:B------:R0:W-:Y:S04]  /*5b80*/  STL [R1+0x104], R3 ;  /* 0x0001040301007387 */ /* 0x0001e80000100800 */
[----:B0-----:R-:W2:Y:S04]  /*5b90*/  LDL.LU R3, [R1+0x3e0] ;  /* 0x0003e00001037983 */ /* 0x001ea80000300800 */
[----:B------:R-:W2:Y:S04]  /*5ba0*/  LDL.LU R10, [R1+0x418] ;  /* 0x00041800010a7983 */ /* 0x000ea80000300800 */
[----:B------:R0:W-:Y:S04]  /*5bb0*/  STL [R1+0x100], R11 ;  /* 0x0001000b01007387 */ /* 0x0001e80000100800 */
[----:B0-----:R-:W2:Y:S04]  /*5bc0*/  LDL.LU R11, [R1+0x414] ;  /* 0x00041400010b7983 */ /* 0x001ea80000300800 */
[----:B------:R-:W2:Y:S04]  /*5bd0*/  LDL.LU R20, [R1+0x410] ;  /* 0x0004100001147983 */ /* 0x000ea80000300800 */
[----:B------:R0:W-:Y:S04]  /*5be0*/  STL [R1+0xdc], R21 ;  /* 0x0000dc1501007387 */ /* 0x0001e80000100800 */
[----:B0-----:R-:W2:Y:S04]  /*5bf0*/  LDL.LU R21, [R1+0x3dc] ;  /* 0x0003dc0001157983 */ /* 0x001ea80000300800 */
[----:B---3--:R-:W3:Y:S04]  /*5c00*/  LDL.LU R12, [R1+0x3b8] ;  /* 0x0003b800010c7983 */ /* 0x008ee80000300800 */
[----:B------:R0:W-:Y:S04]  /*5c10*/  STL [R1+0xd8], R13 ;  /* 0x0000d80d01007387 */ /* 0x0001e80000100800 */
[----:B0-----:R-:W3:Y:S04]  /*5c20*/  LDL.LU R13, [R1+0x408] ;  /* 0x00040800010d7983 */ /* 0x001ee80000300800 */
[----:B------:R-:W3:Y:S04]  /*5c30*/  LDL.LU R22, [R1+0x3b0] ;  /* 0x0003b00001167983 */ /* 0x000ee80000300800 */
[----:B------:R0:W-:Y:S04]  /*5c40*/  STL [R1+0xcc], R23 ;  /* 0x0000cc1701007387 */ /* 0x0001e80000100800 */
[----:B0-----:R-:W3:Y:S04]  /*5c50*/  LDL.LU R23, [R1+0x3a4] ;  /* 0x0003a40001177983 */ /* 0x001ee80000300800 */
[----:B-----5:R-:W5:Y:S04]  /*5c60*/  LDL.LU R14, [R1+0x3f8] ;  /* 0x0003f800010e7983 */ /* 0x020f680000300800 */
[----:B----4-:R0:W-:Y:S04]  /*5c70*/  STL [R1+0xc8], R15 ;  /* 0x0000c80f01007387 */ /* 0x0101e80000100800 */
[----:B------:R-:W-:Y:S04]  /*5c80*/  STS.U16 [R4+0x2000], R5 ;  /* 0x0020000504007388 */ /* 0x000fe80000000400 */
[----:B0-----:R-:W4:Y:S04]  /*5c90*/  LDL.LU R15, [R1+0x3f4] ;  /* 0x0003f400010f7983 */ /* 0x001f280000300800 */
[----:B------:R-:W4:Y:S04]  /*5ca0*/  LDL.LU R24, [R1+0x39c] ;  /* 0x00039c0001187983 */ /* 0x000f280000300800 */
[----:B------:R0:W-:Y:S04]  /*5cb0*/  STL [R1+0xbc], R25 ;  /* 0x0000bc1901007387 */ /* 0x0001e80000100800 */
[----:B------:R1:W-:Y:S04]  /*5cc0*/  STS.U16 [R4+0x4000], R17 ;  /* 0x0040001104007388 */ /* 0x0003e80000000400 */
[----:B0-----:R-:W4:Y:S04]  /*5cd0*/  LDL.LU R25, [R1+0x26c] ;  /* 0x00026c0001197983 */ /* 0x001f280000300800 */
[----:B------:R-:W4:Y:S04]  /*5ce0*/  LDL.LU R16, [R1+0x3e8] ;  /* 0x0003e80001107983 */ /* 0x000f280000300800 */
[----:B------:R-:W4:Y:S04]  /*5cf0*/  LDL.LU R28, [R1+0x17c] ;  /* 0x00017c00011c7983 */ /* 0x000f280000300800 */
[----:B-1----:R-:W4:Y:S04]  /*5d00*/  LDL.LU R17, [R1+0x12c] ;  /* 0x00012c0001117983 */ /* 0x002f280000300800 */
[----:B------:R0:W-:Y:S04]  /*5d10*/  STS.U16 [R4+0x8000], R29 ;  /* 0x0080001d04007388 */ /* 0x0001e80000000400 */
[----:B0-----:R-:W4:Y:S04]  /*5d20*/  LDL.LU R29, [R1+0x450] ;  /* 0x00045000011d7983 */ /* 0x001f280000300800 */
[----:B------:R-:W-:Y:S04]  /*5d30*/  STS.U16 [R4+0x8800], R26 ;  /* 0x0088001a04007388 */ /* 0x000fe80000000400 */
[----:B------:R-:W-:Y:S04]  /*5d40*/  STS.U16 [R4+0x4800], R27 ;  /* 0x0048001b04007388 */ /* 0x000fe80000000400 */
[----:B------:R-:W-:Y:S04]  /*5d50*/  STS.U16 [R4+0x9000], R6 ;  /* 0x0090000604007388 */ /* 0x000fe80000000400 */
[----:B------:R-:W-:Y:S04]  /*5d60*/  STS.U16 [R4+0x9800], R7 ;  /* 0x0098000704007388 */ /* 0x000fe80000000400 */
[----:B------:R-:W-:Y:S04]  /*5d70*/  STS.U16 [R4+0x2800], R0 ;  /* 0x0028000004007388 */ /* 0x000fe80000000400 */
[----:B------:R-:W-:Y:S04]  /*5d80*/  STS.U16 [R4+0x5000], R18 ;  /* 0x0050001204007388 */ /* 0x000fe80000000400 */
[----:B------:R-:W-:Y:S04]  /*5d90*/  STS.U16 [R4+0xa000], R19 ;  /* 0x00a0001304007388 */ /* 0x000fe80000000400 */
[----:B------:R-:W-:Y:S04]  /*5da0*/  STS.U16 [R4+0xa800], R8 ;  /* 0x00a8000804007388 */ /* 0x000fe80000000400 */
[----:B--2---:R-:W-:Y:S04]  /*5db0*/  STS.U16 [R4+0x5800], R9 ;  /* 0x0058000904007388 */ /* 0x004fe80000000400 */
[----:B------:R0:W-:Y:S04]  /*5dc0*/  STS.U16 [R4+0xb000], R2 ;  /* 0x00b0000204007388 */ /* 0x0001e80000000400 */
[----:B------:R-:W-:Y:S04]  /*5dd0*/  STS.U16 [R4+0xb800], R3 ;  /* 0x00b8000304007388 */ /* 0x000fe80000000400 */
[----:B------:R-:W-:Y:S01]  /*5de0*/  STS.U16 [R4+0x1800], R10 ;  /* 0x0018000a04007388 */ /* 0x000fe20000000400 */
[----:B0-----:R-:W-:-:S03]  /*5df0*/  LOP3.LUT R2, R4, 0x10, RZ, 0x3c, !PT ;  /* 0x0000001004027812 */ /* 0x001fc600078e3cff */
[----:B------:R-:W-:Y:S04]  /*5e00*/  STS.U16 [R4+0x3000], R11 ;  /* 0x0030000b04007388 */ /* 0x000fe80000000400 */
[----:B------:R-:W-:Y:S04]  /*5e10*/  STS.U16 [R4+0x6000], R20 ;  /* 0x0060001404007388 */ /* 0x000fe80000000400 */
[----:B------:R-:W-:Y:S04]  /*5e20*/  STS.U16 [R4+0xc000], R21 ;  /* 0x00c0001504007388 */ /* 0x000fe80000000400 */
[----:B---3--:R-:W-:Y:S04]  /*5e30*/  STS.U16 [R4+0xc800], R12 ;  /* 0x00c8000c04007388 */ /* 0x008fe80000000400 */
[----:B------:R-:W-:Y:S04]  /*5e40*/  STS.U16 [R4+0x6800], R13 ;  /* 0x0068000d04007388 */ /* 0x000fe80000000400 */
[----:B------:R-:W-:Y:S04]  /*5e50*/  STS.U16 [R4+0xd000], R22 ;  /* 0x00d0001604007388 */ /* 0x000fe80000000400 */
[----:B------:R-:W-:Y:S04]  /*5e60*/  STS.U16 [R4+0xd800], R23 ;  /* 0x00d8001704007388 */ /* 0x000fe80000000400 */
[----:B-----5:R-:W-:Y:S04]  /*5e70*/  STS.U16 [R4+0x3800], R14 ;  /* 0x0038000e04007388 */ /* 0x020fe80000000400 */
[----:B----4-:R-:W-:Y:S04]  /*5e80*/  STS.U16 [R4+0x7000], R15 ;  /* 0x0070000f04007388 */ /* 0x010fe80000000400 */
[----:B------:R-:W-:Y:S04]  /*5e90*/  STS.U16 [R4+0xe000], R24 ;  /* 0x00e0001804007388 */ /* 0x000fe80000000400 */
[----:B------:R-:W-:Y:S04]  /*5ea0*/  STS.U16 [R4+0xe800], R25 ;  /* 0x00e8001904007388 */ /* 0x000fe80000000400 */
[----:B------:R-:W-:Y:S04]  /*5eb0*/  STS.U16 [R4+0x7800], R16 ;  /* 0x0078001004007388 */ /* 0x000fe80000000400 */
[----:B------:R0:W-:Y:S04]  /*5ec0*/  STS.U16 [R4+0xf000], R28 ;  /* 0x00f0001c04007388 */ /* 0x0001e80000000400 */
[----:B------:R-:W-:Y:S04]  /*5ed0*/  STS.U16 [R4+0xf800], R17 ;  /* 0x00f8001104007388 */ /* 0x000fe80000000400 */
[----:B0-----:R-:W2:Y:S04]  /*5ee0*/  LDL.LU R28, [R1+0x3e4] ;  /* 0x0003e400011c7983 */ /* 0x001ea80000300800 */
[----:B------:R-:W-:Y:S04]  /*5ef0*/  STL [R1+0xda8], R4 ;  /* 0x000da80401007387 */ /* 0x000fe80000100800 */
[----:B------:R0:W-:Y:S04]  /*5f00*/  STS.U16 [R2+0x900], R29 ;  /* 0x0009001d02007388 */ /* 0x0001e80000000400 */
[----:B0-----:R-:W3:Y:S04]  /*5f10*/  LDL.LU R29, [R1+0x3d8] ;  /* 0x0003d800011d7983 */ /* 0x001ee80000300800 */
[----:B------:R-:W4:Y:S04]  /*5f20*/  LDL.LU R4, [R1+0x3d0] ;  /* 0x0003d00001047983 */ /* 0x000f280000300800 */
[----:B----4-:R0:W-:Y:S04]  /*5f30*/  STL [R1+0xdac], R4 ;  /* 0x000dac0401007387 */ /* 0x0101e80000100800 */
[----:B0-----:R-:W4:Y:S04]  /*5f40*/  LDL.LU R4, [R1+0x3d4] ;  /* 0x0003d40001047983 */ /* 0x001f280000300800 */
[----:B------:R-:W5:Y:S04]  /*5f50*/  LDL.LU R5, [R1+0x3cc] ;  /* 0x0003cc0001057983 */ /* 0x000f680000300800 */
        /* <DEDUP_REMOVED lines=23> */
[----:B--2---:R0:W-:Y:S04]  /*60d0*/  STS.U16 [R2+0x8100], R28 ;  /* 0x0081001c02007388 */ /* 0x0041e80000000400 */
[----:B------:R-:W2:Y:S04]  /*60e0*/  LDL.LU R17, [R1+0x368] ;  /* 0x0003680001117983 */ /* 0x000ea80000300800 */
[----:B---3--:R1:W-:Y:S04]  /*60f0*/  STS.U16 [R2+0x8900], R29 ;  /* 0x0089001d02007388 */ /* 0x0083e80000000400 */
[----:B0-----:R-:W3:Y:S04]  /*6100*/  LDL.LU R28, [R1+0x364] ;  /* 0x00036400011c7983 */ /* 0x001ee80000300800 */
[----:B-1----:R-:W2:Y:S04]  /*6110*/  LDL.LU R29, [R1+0x360] ;  /* 0x00036000011d7983 */ /* 0x002ea80000300800 */
[----:B----4-:R0:W-:Y:S04]  /*6120*/  STS.U16 [R2+0x9100], R4 ;  /* 0x0091000402007388 */ /* 0x0101e80000000400 */
[----:B0-----:R-:W4:Y:S04]  /*6130*/  LDL.LU R4, [R1+0xdac] ;  /* 0x000dac0001047983 */ /* 0x001f280000300800 */
[----:B----4-:R0:W-:Y:S04]  /*6140*/  STS.U16 [R2+0x9900], R4 ;  /* 0x0099000402007388 */ /* 0x0101e80000000400 */
[----:B0-----:R-:W4:Y:S04]  /*6150*/  LDL.LU R4, [R1+0xda8] ;  /* 0x000da80001047983 */ /* 0x001f280000300800 */
[----:B-----5:R-:W-:Y:S04]  /*6160*/  STS.U16 [R2+0xa100], R5 ;  /* 0x00a1000502007388 */ /* 0x020fe80000000400 */
        /* <DEDUP_REMOVED lines=24> */
[----:B---3--:R-:W-:Y:S04]  /*62f0*/  STS.U16 [R2+0x7900], R28 ;  /* 0x0079001c02007388 */ /* 0x008fe80000000400 */
[----:B------:R0:W-:Y:S04]  /*6300*/  STS.U16 [R2+0x100], R29 ;  /* 0x0001001d02007388 */ /* 0x0001e80000000400 */
[----:B0-----:R-:W2:Y:S01]  /*6310*/  LDL.LU R29, [R1+0x43c] ;  /* 0x00043c00011d7983 */ /* 0x001ea20000300800 */
[----:B----4-:R-:W-:-:S03]  /*6320*/  LOP3.LUT R0, R4, 0x20, RZ, 0x3c, !PT ;  /* 0x0000002004007812 */ /* 0x010fc600078e3cff */
[----:B------:R0:W-:Y:S04]  /*6330*/  STL [R1+0xd9c], R4 ;  /* 0x000d9c0401007387 */ /* 0x0001e80000100800 */
[----:B0-----:R-:W3:Y:S04]  /*6340*/  LDL.LU R4, [R1+0x350] ;  /* 0x0003500001047983 */ /* 0x001ee80000300800 */
[----:B---3--:R0:W-:Y:S04]  /*6350*/  STL [R1+0xda0], R4 ;  /* 0x000da00401007387 */ /* 0x0081e80000100800 */
[----:B0-----:R-:W3:Y:S04]  /*6360*/  LDL.LU R4, [R1+0x354] ;  /* 0x0003540001047983 */ /* 0x001ee80000300800 */
[----:B---3--:R0:W-:Y:S04]  /*6370*/  STL [R1+0xda4], R4 ;  /* 0x000da40401007387 */ /* 0x0081e80000100800 */
[----:B0-----:R-:W3:Y:S04]  /*6380*/  LDL.LU R4, [R1+0x448] ;  /* 0x0004480001047983 */ /* 0x001ee80000300800 */
[----:B------:R-:W4:Y:S04]  /*6390*/  LDL.LU R5, [R1+0x344] ;  /* 0x0003440001057983 */ /* 0x000f280000300800 */
[----:B------:R-:W5:Y:S04]  /*63a0*/  LDL.LU R26, [R1+0x338] ;  /* 0x00033800011a7983 */ /* 0x000f680000300800 */
[----:B------:R-:W4:Y:S04]  /*63b0*/  LDL.LU R27, [R1+0x32c] ;  /* 0x00032c00011b7983 */ /* 0x000f280000300800 */
        /* <DEDUP_REMOVED lines=22> */
[----:B--2---:R0:W-:Y:S04]  /*6520*/  STS.U16 [R0+0xa00], R29 ;  /* 0x000a001d00007388 */ /* 0x0041e80000000400 */
[----:B------:R-:W2:Y:S04]  /*6530*/  LDL.LU R28, [R1+0x24c] ;  /* 0x00024c00011c7983 */ /* 0x000ea80000300800 */
[----:B0-----:R-:W2:Y:S04]  /*6540*/  LDL.LU R29, [R1+0x248] ;  /* 0x00024800011d7983 */ /* 0x001ea80000300800 */
[----:B---3--:R0:W-:Y:S04]  /*6550*/  STS.U16 [R0+0x1200], R4 ;  /* 0x0012000400007388 */ /* 0x0081e80000000400 */
[----:B0-----:R-:W3:Y:S04]  /*6560*/  LDL.LU R4, [R1+0xda4] ;  /* 0x000da40001047983 */ /* 0x001ee80000300800 */
[----:B---3--:R0:W-:Y:S04]  /*6570*/  STS.U16 [R0+0x1a00], R4 ;  /* 0x001a000400007388 */ /* 0x0081e80000000400 */
[----:B0-----:R-:W3:Y:S04]  /*6580*/  LDL.LU R4, [R1+0xda0] ;  /* 0x000da00001047983 */ /* 0x001ee80000300800 */
[----:B---3--:R0:W-:Y:S04]  /*6590*/  STS.U16 [R0+0x2200], R4 ;  /* 0x0022000400007388 */ /* 0x0081e80000000400 */
[----:B----4-:R-:W-:Y:S04]  /*65a0*/  STS.U16 [R0+0x2a00], R5 ;  /* 0x002a000500007388 */ /* 0x010fe80000000400 */
        /* <DEDUP_REMOVED lines=25> */
[----:B0-----:R-:W2:Y:S04]  /*6740*/  LDL.LU R4, [R1+0xd9c] ;  /* 0x000d9c0001047983 */ /* 0x001ea80000300800 */
[----:B------:R0:W-:Y:S04]  /*6750*/  STS.U16 [R0+0x7200], R29 ;  /* 0x0072001d00007388 */ /* 0x0001e80000000400 */
[----:B0-----:R-:W3:Y:S04]  /*6760*/  LDL.LU R29, [R1+0x240] ;  /* 0x00024000011d7983 */ /* 0x001ee80000300800 */
[----:B------:R-:W4:Y:S04]  /*6770*/  LDL.LU R5, [R1+0x2fc] ;  /* 0x0002fc0001057983 */ /* 0x000f280000300800 */
[----:B----4-:R0:W-:Y:S04]  /*6780*/  STL [R1+0xd90], R5 ;  /* 0x000d900501007387 */ /* 0x0101e80000100800 */
[----:B0-----:R-:W4:Y:S04]  /*6790*/  LDL.LU R5, [R1+0x30c] ;  /* 0x00030c0001057983 */ /* 0x001f280000300800 */
[----:B----4-:R0:W-:Y:S04]  /*67a0*/  STL [R1+0xd94], R5 ;  /* 0x000d940501007387 */ /* 0x0101e80000100800 */
[----:B0-----:R-:W4:Y:S04]  /*67b0*/  LDL.LU R5, [R1+0x31c] ;  /* 0x00031c0001057983 */ /* 0x001f280000300800 */
[----:B----4-:R2:W-:Y:S04]  /*67c0*/  STL [R1+0xd98], R5 ;  /* 0x000d980501007387 */ /* 0x0105e80000100800 */
        /* <DEDUP_REMOVED lines=15> */
[----:B------:R-:W4:Y:S01]  /*68c0*/  LDL.LU R13, [R1+0x138] ;  /* 0x00013800010d7983 */ /* 0x000f220000300800 */
[----:B--2---:R-:W-:-:S03]  /*68d0*/  LOP3.LUT R5, R4, 0x20, RZ, 0x3c, !PT ;  /* 0x0000002004057812 */ /* 0x004fc600078e3cff */
[----:B------:R-:W2:Y:S04]  /*68e0*/  LDL.LU R22, [R1+0x120] ;  /* 0x0001200001167983 */ /* 0x000ea80000300800 */
        /* <DEDUP_REMOVED lines=8> */
[----:B---3--:R0:W-:Y:S04]  /*6970*/  STS.U16 [R5+0x7a00], R29 ;  /* 0x007a001d05007388 */ /* 0x0081e80000000400 */
[----:B0-----:R-:W3:Y:S01]  /*6980*/  LDL.LU R5, [R1+0xd98] ;  /* 0x000d980001057983 */ /* 0x001ee20000300800 */
[----:B------:R-:W-:-:S03]  /*6990*/  LOP3.LUT R2, R4, 0x30, RZ, 0x3c, !PT ;  /* 0x0000003004027812 */ /* 0x000fc600078e3cff */
[----:B------:R-:W2:Y:S04]  /*69a0*/  LDL.LU R29, [R1+0x1d0] ;  /* 0x0001d000011d7983 */ /* 0x000ea80000300800 */
[----:B---3--:R0:W-:Y:S04]  /*69b0*/  STS.U16 [R2+0x300], R5 ;  /* 0x0003000502007388 */ /* 0x0081e80000000400 */
[----:B0-----:R-:W3:Y:S04]  /*69c0*/  LDL.LU R5, [R1+0xd94] ;  /* 0x000d940001057983 */ /* 0x001ee80000300800 */
[----:B---3--:R0:W-:Y:S04]  /*69d0*/  STS.U16 [R2+0xb00], R5 ;  /* 0x000b000502007388 */ /* 0x0081e80000000400 */
[----:B0-----:R-:W3:Y:S04]  /*69e0*/  LDL.LU R5, [R1+0xd90] ;  /* 0x000d900001057983 */ /* 0x001ee80000300800 */
[----:B---3--:R-:W-:Y:S04]  /*69f0*/  STS.U16 [R2+0x1300], R5 ;  /* 0x0013000502007388 */ /* 0x008fe80000000400 */
[----:B----4-:R-:W-:Y:S04]  /*6a00*/  STS.U16 [R2+0x1b00], R26 ;  /* 0x001b001a02007388 */ /* 0x010fe80000000400 */
[----:B-----5:R-:W-:Y:S04]  /*6a10*/  STS.U16 [R2+0x8300], R27 ;  /* 0x0083001b02007388 */ /* 0x020fe80000000400 */
[----:B------:R-:W-:Y:S04]  /*6a20*/  STS.U16 [R2+0x8b00], R6 ;  /* 0x008b000602007388 */ /* 0x000fe80000000400 */
[----:B------:R-:W-:Y:S04]  /*6a30*/  STS.U16 [R2+0x9300], R7 ;  /* 0x0093000702007388 */ /* 0x000fe80000000400 */
[----:B------:R0:W-:Y:S02]  /*6a40*/  STS.U16 [R2+0x9b00], R0 ;  /* 0x009b000002007388 */ /* 0x0001e40000000400 */
[----:B0-----:R-:W-:-:S05]  /*6a50*/  LOP3.LUT R0, R4, 0x40, RZ, 0x3c, !PT ;  /* 0x0000004004007812 */ /* 0x001fca00078e3cff */
[----:B------:R0:W-:Y:S04]  /*6a60*/  STL [R1+0xd8c], R0 ;  /* 0x000d8c0001007387 */ /* 0x0001e80000100800 */
[----:B0-----:R-:W3:Y:S04]  /*6a70*/  LDL.LU R0, [R1+0x1cc] ;  /* 0x0001cc0001007983 */ /* 0x001ee80000300800 */
[----:B------:R-:W4:Y:S04]  /*6a80*/  LDL.LU R5, [R1+0x438] ;  /* 0x0004380001057983 */ /* 0x000f280000300800 */
[----:B----4-:R0:W-:Y:S04]  /*6a90*/  STL [R1+0xd7c], R5 ;  /* 0x000d7c0501007387 */ /* 0x0101e80000100800 */
[----:B0-----:R-:W4:Y:S04]  /*6aa0*/  LDL.LU R5, [R1+0x314] ;  /* 0x0003140001057983 */ /* 0x001f280000300800 */
[----:B----4-:R0:W-:Y:S04]  /*6ab0*/  STL [R1+0xd80], R5 ;  /* 0x000d800501007387 */ /* 0x0101e80000100800 */
[----:B0-----:R-:W4:Y:S04]  /*6ac0*/  LDL.LU R5, [R1+0x1c0] ;  /* 0x0001c00001057983 */ /* 0x001f280000300800 */
[----:B------:R-:W-:Y:S04]  /*6ad0*/  STS.U16 [R2+0xa300], R18 ;  /* 0x00a3001202007388 */ /* 0x000fe80000000400 */
[----:B------:R-:W-:Y:S04]  /*6ae0*/  STS.U16 [R2+0xab00], R19 ;  /* 0x00ab001302007388 */ /* 0x000fe80000000400 */
[----:B----4-:R0:W-:Y:S04]  /*6af0*/  STL [R1+0xd88], R5 ;  /* 0x000d880501007387 */ /* 0x0101e80000100800 */
[----:B0-----:R-:W2:Y:S04]  /*6b00*/  LDL.LU R5, [R1+0x1c8] ;  /* 0x0001c80001057983 */ /* 0x001ea80000300800 */
[----:B------:R-:W5:Y:S04]  /*6b10*/  LDL.LU R26, [R1+0x304] ;  /* 0x00030400011a7983 */ /* 0x000f680000300800 */
[----:B------:R0:W-:Y:S04]  /*6b20*/  STS.U16 [R2+0xb300], R8 ;  /* 0x00b3000802007388 */ /* 0x0001e80000000400 */
[----:B------:R1:W-:Y:S04]  /*6b30*/  STS.U16 [R2+0xbb00], R9 ;  /* 0x00bb000902007388 */ /* 0x0003e80000000400 */
        /* <DEDUP_REMOVED lines=16> */
[----:B------:R2:W-:Y:S04]  /*6c40*/  STS.U16 [R2+0x6300], R29 ;  /* 0x0063001d02007388 */ /* 0x0005e80000000400 */
[----:B-----5:R5:W-:Y:S04]  /*6c50*/  STL [R1+0xd84], R26 ;  /* 0x000d841a01007387 */ /* 0x020be80000100800 */
[----:B------:R-:W4:Y:S04]  /*6c60*/  LDL.LU R27, [R1+0x434] ;  /* 0x00043400011b7983 */ /* 0x000f280000300800 */
[----:B------:R-:W4:Y:S04]  /*6c70*/  LDL.LU R6, [R1+0x300] ;  /* 0x0003000001067983 */ /* 0x000f280000300800 */
[----:B------:R-:W4:Y:S04]  /*6c80*/  LDL.LU R7, [R1+0x34c] ;  /* 0x00034c0001077983 */ /* 0x000f280000300800 */
[----:B------:R-:W4:Y:S04]  /*6c90*/  LDL.LU R18, [R1+0x2f4] ;  /* 0x0002f40001127983 */ /* 0x000f280000300800 */
[----:B------:R-:W4:Y:S04]  /*6ca0*/  LDL.LU R19, [R1+0x340] ;  /* 0x0003400001137983 */ /* 0x000f280000300800 */
[----:B0-----:R-:W4:Y:S04]  /*6cb0*/  LDL.LU R8, [R1+0x2e8] ;  /* 0x0002e80001087983 */ /* 0x001f280000300800 */
[----:B-1----:R-:W4:Y:S04]  /*6cc0*/  LDL.LU R9, [R1+0x334] ;  /* 0x0003340001097983 */ /* 0x002f280000300800 */
[----:B--2---:R-:W2:Y:S04]  /*6cd0*/  LDL.LU R2, [R1+0x2e4] ;  /* 0x0002e40001027983 */ /* 0x004ea80000300800 */
[----:B------:R-:W2:Y:S04]  /*6ce0*/  LDL.LU R3, [R1+0x328] ;  /* 0x0003280001037983 */ /* 0x000ea80000300800 */
[----:B------:R-:W2:Y:S04]  /*6cf0*/  LDL.LU R10, [R1+0x2d0] ;  /* 0x0002d000010a7983 */ /* 0x000ea80000300800 */
[----:B------:R-:W2:Y:S04]  /*6d00*/  LDL.LU R11, [R1+0x324] ;  /* 0x00032400010b7983 */ /* 0x000ea80000300800 */
[----:B------:R-:W2:Y:S04]  /*6d10*/  LDL.LU R20, [R1+0x2cc] ;  /* 0x0002cc0001147983 */ /* 0x000ea80000300800 */
[----:B------:R-:W2:Y:S04]  /*6d20*/  LDL.LU R21, [R1+0x1c4] ;  /* 0x0001c40001157983 */ /* 0x000ea80000300800 */
[----:B------:R-:W2:Y:S04]  /*6d30*/  LDL.LU R12, [R1+0x1bc] ;  /* 0x0001bc00010c7983 */ /* 0x000ea80000300800 */
[----:B------:R-:W2:Y:S04]  /*6d40*/  LDL.LU R13, [R1+0x1b8] ;  /* 0x0001b800010d7983 */ /* 0x000ea80000300800 */
[----:B------:R-:W2:Y:S01]  /*6d50*/  LDL.LU R22, [R1+0x1b4] ;  /* 0x0001b40001167983 */ /* 0x000ea20000300800 */
[----:B-----5:R-:W-:-:S03]  /*6d60*/  LOP3.LUT R26, R4, 0x30, RZ, 0x3c, !PT ;  /* 0x00000030041a7812 */ /* 0x020fc600078e3cff */
[----:B------:R-:W5:Y:S04]  /*6d70*/  LDL.LU R23, [R1+0x1b0] ;  /* 0x0001b00001177983 */ /* 0x000f680000300800 */
        /* <DEDUP_REMOVED lines=9> */
[----:B------:R1:W-:Y:S04]  /*6e10*/  STS.U16 [R26+0x7300], R5 ;  /* 0x007300051a007388 */ /* 0x0003e80000000400 */
[----:B0-----:R-:W3:Y:S04]  /*6e20*/  LDL.LU R0, [R1+0xd8c] ;  /* 0x000d8c0001007983 */ /* 0x001ee80000300800 */
[----:B-1----:R-:W2:Y:S04]  /*6e30*/  LDL.LU R5, [R1+0xd88] ;  /* 0x000d880001057983 */ /* 0x002ea80000300800 */
[----:B--2---:R0:W-:Y:S04]  /*6e40*/  STS.U16 [R26+0x7b00], R5 ;  /* 0x007b00051a007388 */ /* 0x0041e80000000400 */
[----:B0-----:R-:W2:Y:S04]  /*6e50*/  LDL.LU R26, [R1+0xd84] ;  /* 0x000d8400011a7983 */ /* 0x001ea80000300800 */
[----:B------:R-:W3:Y:S04]  /*6e60*/  LDL.LU R5, [R1+0xd80] ;  /* 0x000d800001057983 */ /* 0x000ee80000300800 */
[----:B---3--:R0:W-:Y:S04]  /*6e70*/  STS.U16 [R0+0xc00], R5 ;  /* 0x000c000500007388 */ /* 0x0081e80000000400 */
[----:B0-----:R-:W3:Y:S04]  /*6e80*/  LDL.LU R5, [R1+0xd7c] ;  /* 0x000d7c0001057983 */ /* 0x001ee80000300800 */
[----:B---3--:R0:W-:Y:S04]  /*6e90*/  STS.U16 [R0+0x1400], R5 ;  /* 0x0014000500007388 */ /* 0x0081e80000000400 */
[----:B--2---:R-:W-:Y:S04]  /*6ea0*/  STS.U16 [R0+0x1c00], R26 ;  /* 0x001c001a00007388 */ /* 0x004fe80000000400 */
[----:B----4-:R-:W-:Y:S04]  /*6eb0*/  STS.U16 [R0+0x2400], R27 ;  /* 0x0024001b00007388 */ /* 0x010fe80000000400 */
        /* <DEDUP_REMOVED lines=24> */
[----:B0-----:R-:W2:Y:S01]  /*7040*/  LDL.LU R5, [R1+0xd78] ;  /* 0x000d780001057983 */ /* 0x001ea20000300800 */
[----:B-1----:R-:W-:-:S05]  /*7050*/  LOP3.LUT R0, R4, 0x50, RZ, 0x3c, !PT ;  /* 0x0000005004007812 */ /* 0x002fca00078e3cff */
[----:B------:R0:W-:Y:S04]  /*7060*/  STL [R1+0xd70], R0 ;  /* 0x000d700001007387 */ /* 0x0001e80000100800 */
[----:B0-----:R-:W3:Y:S04]  /*7070*/  LDL.LU R0, [R1+0x180] ;  /* 0x0001800001007983 */ /* 0x001ee80000300800 */
[----:B---3--:R0:W-:Y:S04]  /*7080*/  STL [R1+0xd74], R0 ;  /* 0x000d740001007387 */ /* 0x0081e80000100800 */
[----:B0-----:R-:W3:Y:S04]  /*7090*/  LDL.LU R0, [R1+0x184] ;  /* 0x0001840001007983 */ /* 0x001ee80000300800 */
[----:B------:R-:W4:Y:S04]  /*70a0*/  LDL.LU R26, [R1+0x440] ;  /* 0x00044000011a7983 */ /* 0x000f280000300800 */
[----:B----4-:R0:W-:Y:S04]  /*70b0*/  STL [R1+0xd64], R26 ;  /* 0x000d641a01007387 */ /* 0x0101e80000100800 */
[----:B0-----:R-:W4:Y:S04]  /*70c0*/  LDL.LU R26, [R1+0x11c] ;  /* 0x00011c00011a7983 */ /* 0x001f280000300800 */
[----:B----4-:R0:W-:Y:S04]  /*70d0*/  STL [R1+0xd6c], R26 ;  /* 0x000d6c1a01007387 */ /* 0x0101e80000100800 */
[----:B0-----:R-:W4:Y:S04]  /*70e0*/  LDL.LU R26, [R1+0x134] ;  /* 0x00013400011a7983 */ /* 0x001f280000300800 */
[----:B------:R-:W5:Y:S04]  /*70f0*/  LDL.LU R27, [R1+0x358] ;  /* 0x00035800011b7983 */ /* 0x000f680000300800 */
[----:B-----5:R0:W-:Y:S04]  /*7100*/  STL [R1+0xd68], R27 ;  /* 0x000d681b01007387 */ /* 0x0201e80000100800 */
        /* <DEDUP_REMOVED lines=16> */
[----:B0-----:R-:W-:-:S03]  /*7210*/  LOP3.LUT R27, R4, 0x40, RZ, 0x3c, !PT ;  /* 0x00000040041b7812 */ /* 0x001fc600078e3cff */
        /* <DEDUP_REMOVED lines=10> */
[----:B0-----:R-:W3:Y:S04]  /*72c0*/  LDL.LU R0, [R1+0xd74] ;  /* 0x000d740001007983 */ /* 0x001ee80000300800 */
[----:B---3--:R0:W-:Y:S04]  /*72d0*/  STS.U16 [R27+0xec00], R0 ;  /* 0x00ec00001b007388 */ /* 0x0081e80000000400 */
[----:B----4-:R1:W-:Y:S04]  /*72e0*/  STS.U16 [R27+0xf400], R26 ;  /* 0x00f4001a1b007388 */ /* 0x0103e80000000400 */
[----:B0-----:R-:W3:Y:S04]  /*72f0*/  LDL.LU R0, [R1+0xd70] ;  /* 0x000d700001007983 */ /* 0x001ee80000300800 */
[----:B-1----:R-:W4:Y:S04]  /*7300*/  LDL.LU R26, [R1+0xd6c] ;  /* 0x000d6c00011a7983 */ /* 0x002f280000300800 */
[----:B----4-:R0:W-:Y:S04]  /*7310*/  STS.U16 [R27+0xfc00], R26 ;  /* 0x00fc001a1b007388 */ /* 0x0101e80000000400 */
[----:B0-----:R-:W4:Y:S04]  /*7320*/  LDL.LU R27, [R1+0xd68] ;  /* 0x000d6800011b7983 */ /* 0x001f280000300800 */
[----:B------:R-:W3:Y:S04]  /*7330*/  LDL.LU R26, [R1+0xd64] ;  /* 0x000d6400011a7983 */ /* 0x000ee80000300800 */
[----:B---3--:R-:W-:Y:S04]  /*7340*/  STS.U16 [R0+0x500], R26 ;  /* 0x0005001a00007388 */ /* 0x008fe80000000400 */
[----:B----4-:R-:W-:Y:S04]  /*7350*/  STS.U16 [R0+0xd00], R27 ;  /* 0x000d001b00007388 */ /* 0x010fe80000000400 */
[----:B-----5:R-:W-:Y:S04]  /*7360*/  STS.U16 [R0+0x1500], R6 ;  /* 0x0015000600007388 */ /* 0x020fe80000000400 */
        /* <DEDUP_REMOVED lines=23> */
[----:B------:R1:W-:Y:S04]  /*74e0*/  STS.U16 [R0+0xd500], R4 ;  /* 0x00d5000400007388 */ /* 0x0003e80000000400 */
[----:B0-----:R-:W2:Y:S04]  /*74f0*/  LDL.LU R29, [R1+0x148] ;  /* 0x00014800011d7983 */ /* 0x001ea80000300800 */
[----:B-1----:R-:W3:Y:S04]  /*7500*/  LDL.LU R0, [R1+0x2d8] ;  /* 0x0002d80001007983 */ /* 0x002ee80000300800 */
[----:B---3--:R0:W-:Y:S04]  /*7510*/  STL [R1+0xd34], R0 ;  /* 0x000d340001007387 */ /* 0x0081e80000100800 */
[----:B0-----:R-:W3:Y:S04]  /*7520*/  LDL.LU R0, [R1+0x2dc] ;  /* 0x0002dc0001007983 */ /* 0x001ee80000300800 */
        /* <DEDUP_REMOVED lines=20> */
[----:B------:R-:W4:Y:S04]  /*7670*/  LDL.LU.64 R26, [R1+0xc0] ;  /* 0x0000c000011a7983 */ /* 0x000f280000300a00 */
[----:B----4-:R0:W-:Y:S04]  /*7680*/  STL.64 [R1+0xd18], R26 ;  /* 0x000d181a01007387 */ /* 0x0101e80000100a00 */
[----:B0-----:R-:W4:Y:S04]  /*7690*/  LDL.LU.64 R26, [R1+0xd0] ;  /* 0x0000d000011a7983 */ /* 0x001f280000300a00 */
[----:B----4-:R0:W-:Y:S04]  /*76a0*/  STL.64 [R1+0xd20], R26 ;  /* 0x000d201a01007387 */ /* 0x0101e80000100a00 */
[----:B0-----:R-:W4:Y:S04]  /*76b0*/  LDL.LU.64 R26, [R1+0xe0] ;  /* 0x0000e000011a7983 */ /* 0x001f280000300a00 */
[----:B----4-:R0:W-:Y:S04]  /*76c0*/  STL.64 [R1+0xd28], R26 ;  /* 0x000d281a01007387 */ /* 0x0101e80000100a00 */
[----:B0-----:R-:W4:Y:S04]  /*76d0*/  LDL.LU.64 R26, [R1+0xe8] ;  /* 0x0000e800011a7983 */ /* 0x001f280000300a00 */
[----:B----4-:R-:W-:Y:S04]  /*76e0*/  STL [R1+0xd54], R26 ;  /* 0x000d541a01007387 */ /* 0x010fe80000100800 */
[----:B------:R0:W-:Y:S04]  /*76f0*/  STL [R1+0xd30], R27 ;  /* 0x000d301b01007387 */ /* 0x0001e80000100800 */
[----:B------:R-:W4:Y:S04]  /*7700*/  LDL.LU.64 R6, [R1+0xb0] ;  /* 0x0000b00001067983 */ /* 0x000f280000300a00 */
[----:B------:R-:W5:Y:S01]  /*7710*/  LDL.LU.64 R18, [R1+0xa0] ;  /* 0x0000a00001127983 */ /* 0x000f620000300a00 */
[----:B0-----:R-:W-:-:S03]  /*7720*/  SHF.L.U32 R27, R5, 0x1, RZ ;  /* 0x00000001051b7819 */ /* 0x001fc600000006ff */
[----:B------:R-:W4:Y:S04]  /*7730*/  LDL.LU.64 R4, [R1+0x90] ;  /* 0x0000900001047983 */ /* 0x000f280000300a00 */
[----:B------:R-:W4:Y:S01]  /*7740*/  LDL.LU.64 R8, [R1+0x80] ;  /* 0x0000800001087983 */ /* 0x000f220000300a00 */
[----:B------:R-:W-:-:S03]  /*7750*/  LOP3.LUT R26, R27, 0x50, RZ, 0x3c, !PT ;  /* 0x000000501b1a7812 */ /* 0x000fc600078e3cff */
[----:B------:R-:W4:Y:S04]  /*7760*/  LDL.LU.64 R2, [R1+0x78] ;  /* 0x0000780001027983 */ /* 0x000f280000300a00 */
[----:B------:R-:W4:Y:S04]  /*7770*/  LDL.LU.64 R10, [R1+0x68] ;  /* 0x00006800010a7983 */ /* 0x000f280000300a00 */
[----:B------:R-:W4:Y:S04]  /*7780*/  LDL.LU.64 R20, [R1+0x60] ;  /* 0x0000600001147983 */ /* 0x000f280000300a00 */
[----:B------:R-:W4:Y:S04]  /*7790*/  LDL.LU.64 R12, [R1+0x50] ;  /* 0x00005000010c7983 */ /* 0x000f280000300a00 */
[----:B------:R-:W4:Y:S04]  /*77a0*/  LDL.LU.64 R22, [R1+0x48] ;  /* 0x0000480001167983 */ /* 0x000f280000300a00 */
[----:B------:R-:W4:Y:S04]  /*77b0*/  LDL.LU.64 R14, [R1+0x38] ;  /* 0x00003800010e7983 */ /* 0x000f280000300a00 */
[----:B------:R-:W4:Y:S04]  /*77c0*/  LDL.LU.64 R24, [R1+0x28] ;  /* 0x0000280001187983 */ /* 0x000f280000300a00 */
[----:B--2---:R0:W-:Y:S04]  /*77d0*/  STS.U16 [R26+0xdd00], R29 ;  /* 0x00dd001d1a007388 */ /* 0x0041e80000000400 */
[----:B------:R-:W2:Y:S04]  /*77e0*/  LDL.LU.64 R16, [R1+0x18] ;  /* 0x0000180001107983 */ /* 0x000ea80000300a00 */
[----:B---3--:R1:W-:Y:S04]  /*77f0*/  STS.U16 [R26+0xe500], R0 ;  /* 0x00e500001a007388 */ /* 0x0083e80000000400 */
[----:B0-----:R-:W3:Y:S04]  /*7800*/  LDL.LU.64 R28, [R1+0x8] ;  /* 0x00000800011c7983 */ /* 0x001ee80000300a00 */
[----:B-1----:R-:W2:Y:S04]  /*7810*/  LDL.LU R0, [R1+0xd60] ;  /* 0x000d600001007983 */ /* 0x002ea80000300800 */
[----:B--2---:R0:W-:Y:S04]  /*7820*/  STS.U16 [R26+0xed00], R0 ;  /* 0x00ed00001a007388 */ /* 0x0041e80000000400 */
[----:B0-----:R-:W2:Y:S04]  /*7830*/  LDL.LU R0, [R1+0xd5c] ;  /* 0x000d5c0001007983 */ /* 0x001ea80000300800 */
[----:B--2---:R0:W-:Y:S04]  /*7840*/  STS.U16 [R26+0xf500], R0 ;  /* 0x00f500001a007388 */ /* 0x0041e80000000400 */
[----:B0-----:R-:W2:Y:S01]  /*7850*/  LDL.LU R0, [R1+0xd58] ;  /* 0x000d580001007983 */ /* 0x001ea20000300800 */
[----:B------:R-:W-:-:S03]  /*7860*/  LOP3.LUT R27, R27, 0x60, RZ, 0x3c, !PT ;  /* 0x000000601b1b7812 */ /* 0x000fc600078e3cff */
[----:B--2---:R0:W-:Y:S04]  /*7870*/  STS.U16 [R26+0xfd00], R0 ;  /* 0x00fd00001a007388 */ /* 0x0041e80000000400 */
[----:B0-----:R-:W2:Y:S04]  /*7880*/  LDL.LU R26, [R1+0xd54] ;  /* 0x000d5400011a7983 */ /* 0x001ea80000300800 */
[----:B------:R-:W2:Y:S04]  /*7890*/  LDL.LU R0, [R1+0xd50] ;  /* 0x000d500001007983 */ /* 0x000ea80000300800 */
[----:B--2---:R0:W-:Y:S04]  /*78a0*/  STS.U16 [R27+0x600], R0 ;  /* 0x000600001b007388 */ /* 0x0041e80000000400 */
[----:B0-----:R-:W2:Y:S04]  /*78b0*/  LDL.LU R0, [R1+0xd4c] ;  /* 0x000d4c0001007983 */ /* 0x001ea80000300800 */
        /* <DEDUP_REMOVED lines=14> */
[----:B--2---:R0:W2:Y:S04]  /*79a0*/  LDG.E.U16 R0, [R26.64] ;  /* 0x000000041a007981 */ /* 0x0040a8000c1e1500 */
[----:B0-----:R-:W3:Y:S04]  /*79b0*/  LDL.LU.64 R26, [R1+0xd28] ;  /* 0x000d2800011a7983 */ /* 0x001ee80000300a00 */
[----:B--2---:R3:W-:Y:S04]  /*79c0*/  STL [R1+0xb8], R0 ;  /* 0x0000b80001007387 */ /* 0x0047e80000100800 */
[----:B---3--:R0:W2:Y:S04]  /*79d0*/  LDG.E.U16 R0, [R26.64] ;  /* 0x000000041a007981 */ /* 0x0080a8000c1e1500 */
        /* <DEDUP_REMOVED lines=8> */
[----:B----4-:R0:W2:Y:S04]  /*7a60*/  LDG.E.U16 R0, [R6.64] ;  /* 0x0000000406007981 */ /* 0x0100a8000c1e1500 */
[----:B---3--:R-:W3:Y:S04]  /*7a70*/  LDG.E.U16 R26, [R26.64] ;  /* 0x000000041a1a7981 */ /* 0x008ee8000c1e1500 */
[----:B0-----:R-:W4:Y:S04]  /*7a80*/  LDL.LU.64 R6, [R1+0xd08] ;  /* 0x000d080001067983 */ /* 0x001f280000300a00 */
[----:B--2---:R5:W-:Y:S04]  /*7a90*/  STL [R1+0x98], R0 ;  /* 0x0000980001007387 */ /* 0x004be80000100800 */
[----:B-----5:R0:W2:Y:S04]  /*7aa0*/  LDG.E.U16 R0, [R18.64] ;  /* 0x0000000412007981 */ /* 0x0200a8000c1e1500 */
[----:B----4-:R1:W4:Y:S04]  /*7ab0*/  LDG.E.U16 R6, [R6.64] ;  /* 0x0000000406067981 */ /* 0x010328000c1e1500 */
[----:B0-----:R-:W5:Y:S04]  /*7ac0*/  LDL.LU.64 R18, [R1+0xd00] ;  /* 0x000d000001127983 */ /* 0x001f680000300a00 */
[----:B--2---:R0:W-:Y:S04]  /*7ad0*/  STL [R1+0x8c], R0 ;  /* 0x00008c0001007387 */ /* 0x0041e80000100800 */
[----:B0-----:R0:W2:Y:S04]  /*7ae0*/  LDG.E.U16 R0, [R4.64] ;  /* 0x0000000404007981 */ /* 0x0010a8000c1e1500 */
[----:B0-----:R-:W3:Y:S04]  /*7af0*/  LDL.LU.64 R4, [R1+0x70] ;  /* 0x0000700001047983 */ /* 0x001ee80000300a00 */
[----:B--2---:R0:W-:Y:S04]  /*7b00*/  STL [R1+0x88], R0 ;  /* 0x0000880001007387 */ /* 0x0041e80000100800 */
[----:B0-----:R0:W2:Y:S04]  /*7b10*/  LDG.E.U16 R0, [R8.64] ;  /* 0x0000000408007981 */ /* 0x0010a8000c1e1500 */
[----:B0-----:R-:W3:Y:S04]  /*7b20*/  LDL.LU.64 R8, [R1+0xcf8] ;  /* 0x000cf80001087983 */ /* 0x001ee80000300a00 */
[----:B--2---:R0:W-:Y:S04]  /*7b30*/  STL [R1+0x80], R0 ;  /* 0x0000800001007387 */ /* 0x0041e80000100800 */
[----:B0-----:R0:W2:Y:S04]  /*7b40*/  LDG.E.U16 R0, [R2.64] ;  /* 0x0000000402007981 */ /* 0x0010a8000c1e1500 */
[----:B---3--:R3:W3:Y:S04]  /*7b50*/  LDG.E.U16 R8, [R8.64] ;  /* 0x0000000408087981 */ /* 0x0086e8000c1e1500 */
        /* <DEDUP_REMOVED lines=30> */
[----:B---3--:R0:W2:Y:S04]  /*7d40*/  LDG.E.U16 R0, [R28.64] ;  /* 0x000000041c007981 */ /* 0x0080a8000c1e1500 */
[----:B0-----:R0:W3:Y:S04]  /*7d50*/  LDG.E.U16 R29, [R24.64] ;  /* 0x00000004181d7981 */ /* 0x0010e8000c1e1500 */
[----:B------:R1:W2:Y:S04]  /*7d60*/  LDG.E.U16 R28, [R22.64] ;  /* 0x00000004161c7981 */ /* 0x0002a8000c1e1500 */
[----:B0-----:R5:W4:Y:S04]  /*7d70*/  LDG.E.U16 R24, [R20.64] ;  /* 0x0000000414187981 */ /* 0x001b28000c1e1500 */
[----:B-1----:R0:W4:Y:S04]  /*7d80*/  LDG.E.U16 R22, [R2.64] ;  /* 0x0000000402167981 */ /* 0x002128000c1e1500 */
[----:B-----5:R1:W5:Y:S04]  /*7d90*/  LDG.E.U16 R20, [R18.64] ;  /* 0x0000000412147981 */ /* 0x020368000c1e1500 */
[----:B---3--:R-:W-:Y:S04]  /*7da0*/  STL [R1+0xc84], R29 ;  /* 0x000c841d01007387 */ /* 0x008fe80000100800 */
[----:B--2---:R2:W-:Y:S04]  /*7db0*/  STL [R1+0xc88], R28 ;  /* 0x000c881c01007387 */ /* 0x0045e80000100800 */
[----:B--2---:R-:W2:Y:S04]  /*7dc0*/  LDL.LU.64 R28, [R1+0x10] ;  /* 0x00001000011c7983 */ /* 0x004ea80000300a00 */
[----:B----4-:R3:W-:Y:S04]  /*7dd0*/  STL [R1+0xc8c], R24 ;  /* 0x000c8c1801007387 */ /* 0x0107e80000100800 */
[----:B---3--:R-:W3:Y:S04]  /*7de0*/  LDL.LU.64 R24, [R1+0x20] ;  /* 0x0000200001187983 */ /* 0x008ee80000300a00 */
[----:B0-----:R-:W4:Y:S04]  /*7df0*/  LDL.LU.64 R2, [R1+0x108] ;  /* 0x0001080001027983 */ /* 0x001f280000300a00 */
[----:B------:R0:W-:Y:S04]  /*7e00*/  STL [R1+0xc90], R22 ;  /* 0x000c901601007387 */ /* 0x0001e80000100800 */
[----:B0-----:R-:W2:Y:S04]  /*7e10*/  LDL.LU.64 R22, [R1+0x30] ;  /* 0x0000300001167983 */ /* 0x001ea80000300a00 */
[----:B-1----:R-:W2:Y:S04]  /*7e20*/  LDL.LU.64 R18, [R1+0x110] ;  /* 0x0001100001127983 */ /* 0x002ea80000300a00 */
[----:B-----5:R0:W-:Y:S04]  /*7e30*/  STL [R1+0xc94], R20 ;  /* 0x000c941401007387 */ /* 0x0201e80000100800 */
[----:B0-----:R-:W5:Y:S04]  /*7e40*/  LDL.LU.64 R20, [R1+0x40] ;  /* 0x0000400001147983 */ /* 0x001f680000300a00 */
[----:B------:R0:W-:Y:S04]  /*7e50*/  STL [R1+0xc98], R26 ;  /* 0x000c981a01007387 */ /* 0x0001e80000100800 */
[----:B0-----:R-:W3:Y:S04]  /*7e60*/  LDL.LU.64 R26, [R1+0x58] ;  /* 0x00005800011a7983 */ /* 0x001ee80000300a00 */
[----:B------:R0:W-:Y:S04]  /*7e70*/  STL [R1+0x8], R0 ;  /* 0x0000080001007387 */ /* 0x0001e80000100800 */
[----:B0-----:R0:W3:Y:S04]  /*7e80*/  LDG.E.U16 R0, [R4.64] ;  /* 0x0000000404007981 */ /* 0x0010e8000c1e1500 */
[----:B0-----:R-:W3:Y:S04]  /*7e90*/  LDL.LU.64 R4, [R1+0xca8] ;  /* 0x000ca80001047983 */ /* 0x001ee80000300a00 */
[----:B----4-:R3:W4:Y:S04]  /*7ea0*/  LDG.E.U16 R2, [R2.64] ;  /* 0x0000000402027981 */ /* 0x010728000c1e1500 */
[----:B--2---:R5:W2:Y:S04]  /*7eb0*/  LDG.E.U16 R18, [R18.64] ;  /* 0x0000000412127981 */ /* 0x004aa8000c1e1500 */
[----:B-----5:R0:W5:Y:S04]  /*7ec0*/  LDG.E.U16 R19, [R20.64] ;  /* 0x0000000414137981 */ /* 0x020168000c1e1500 */
[----:B0-----:R0:W2:Y:S04]  /*7ed0*/  LDG.E.U16 R21, [R22.64] ;  /* 0x0000000416157981 */ /* 0x0010a8000c1e1500 */
[----:B---3--:R1:W3:Y:S04]  /*7ee0*/  LDG.E.U16 R3, [R26.64] ;  /* 0x000000041a037981 */ /* 0x0082e8000c1e1500 */
[----:B0-----:R0:W5:Y:S04]  /*7ef0*/  LDG.E.U16 R23, [R24.64] ;  /* 0x0000000418177981 */ /* 0x001168000c1e1500 */
[----:B------:R-:W-:Y:S04]  /*7f00*/  STL [R1+0xc70], R0 ;  /* 0x000c700001007387 */ /* 0x000fe80000100800 */
[----:B0-----:R0:W5:Y:S04]  /*7f10*/  LDG.E.U16 R25, [R28.64] ;  /* 0x000000041c197981 */ /* 0x001168000c1e1500 */
[----:B-1----:R1:W5:Y:S04]  /*7f20*/  LDG.E.U16 R27, [R4.64] ;  /* 0x00000004041b7981 */ /* 0x002368000c1e1500 */
[----:B----4-:R-:W-:Y:S04]  /*7f30*/  STL [R1+0xc74], R2 ;  /* 0x000c740201007387 */ /* 0x010fe80000100800 */
[----:B---3--:R-:W-:Y:S04]  /*7f40*/  STL [R1+0xc78], R3 ;  /* 0x000c780301007387 */ /* 0x008fe80000100800 */
[----:B--2---:R-:W-:Y:S04]  /*7f50*/  STL [R1+0xc7c], R18 ;  /* 0x000c7c1201007387 */ /* 0x004fe80000100800 */
[----:B-----5:R-:W-:Y:S04]  /*7f60*/  STL [R1+0xc80], R19 ;  /* 0x000c801301007387 */ /* 0x020fe80000100800 */
[----:B------:R2:W-:Y:S04]  /*7f70*/  STL [R1+0xc9c], R21 ;  /* 0x000c9c1501007387 */ /* 0x0005e80000100800 */
[----:B--2---:R-:W2:Y:S04]  /*7f80*/  LDL.LU R21, [R1+0x214] ;  /* 0x0002140001157983 */ /* 0x004ea80000300800 */
[----:B------:R-:W3:Y:S04]  /*7f90*/  LDL.LU R18, [R1+0xbc] ;  /* 0x0000bc0001127983 */ /* 0x000ee80000300800 */
[----:B------:R-:W4:Y:S04]  /*7fa0*/  LDL.LU R3, [R1+0x78] ;  /* 0x0000780001037983 */ /* 0x000f280000300800 */
[----:B------:R-:W5:Y:S04]  /*7fb0*/  LDL.LU R2, [R1+0x68] ;  /* 0x0000680001027983 */ /* 0x000f680000300800 */
[----:B------:R-:W2:Y:S04]  /*7fc0*/  LDL.LU R0, [R1+0x60] ;  /* 0x0000600001007983 */ /* 0x000ea80000300800 */
[----:B-1----:R-:W2:Y:S04]  /*7fd0*/  LDL.LU.64 R4, [R1+0xca0] ;  /* 0x000ca00001047983 */ /* 0x002ea80000300a00 */
[----:B0-----:R-:W0:Y:S04]  /*7fe0*/  S2R R29, SR_TID.X ;  /* 0x00000000001d7919 */ /* 0x001e280000002100 */
[----:B------:R-:W3:Y:S04]  /*7ff0*/  LDL.LU R17, [R1+0xcc] ;  /* 0x0000cc0001117983 */ /* 0x000ee80000300800 */
[----:B------:R-:W3:Y:S04]  /*8000*/  LDL.LU R15, [R1+0xd8] ;  /* 0x0000d800010f7983 */ /* 0x000ee80000300800 */
[----:B------:R-:W3:Y:S04]  /*8010*/  LDL.LU R13, [R1+0x100] ;  /* 0x00010000010d7983 */ /* 0x000ee80000300800 */
[----:B------:R-:W3:Y:S04]  /*8020*/  LDL.LU R11, [R1+0x104] ;  /* 0x00010400010b7983 */ /* 0x000ee80000300800 */
[----:B------:R-:W3:Y:S04]  /*8030*/  LDL.LU R9, [R1+0x18c] ;  /* 0x00018c0001097983 */ /* 0x000ee80000300800 */
[----:B------:R-:W3:Y:S01]  /*8040*/  LDL.LU R7, [R1+0x1fc] ;  /* 0x0001fc0001077983 */ /* 0x000ee20000300800 */
[----:B0-----:R-:W-:-:S03]  /*8050*/  LOP3.LUT R29, R29, 0x7f, RZ, 0xc0, !PT ;  /* 0x0000007f1d1d7812 */ /* 0x001fc600078ec0ff */
[----:B------:R-:W4:Y:S02]  /*8060*/  LDL.LU R26, [R1+0x50] ;  /* 0x00005000011a7983 */ /* 0x000f240000300800 */
[----:B------:R-:W-:Y:S02]  /*8070*/  IMAD.SHL.U32 R29, R29, 0x2, RZ ;  /* 0x000000021d1d7824 */ /* 0x000fe400078e00ff */
[----:B------:R-:W4:Y:S04]  /*8080*/  LDL.LU R20, [R1+0x38] ;  /* 0x0000380001147983 */ /* 0x000f280000300800 */
[----:B------:R-:W4:Y:S01]  /*8090*/  LDL.LU R22, [R1+0x28] ;  /* 0x0000280001167983 */ /* 0x000f220000300800 */
[----:B------:R-:W-:-:S03]  /*80a0*/  LOP3.LUT R19, R29, 0x60, RZ, 0x3c, !PT ;  /* 0x000000601d137812 */ /* 0x000fc600078e3cff */
[----:B------:R-:W4:Y:S04]  /*80b0*/  LDL.LU R24, [R1+0x18] ;  /* 0x0000180001187983 */ /* 0x000f280000300800 */
[----:B------:R-:W4:Y:S04]  /*80c0*/  LDL.LU R28, [R1+0xc] ;  /* 0x00000c00011c7983 */ /* 0x000f280000300800 */
[----:B------:R-:W4:Y:S04]  /*80d0*/  LDL.LU R29, [R1+0x8] ;  /* 0x00000800011d7983 */ /* 0x000f280000300800 */
[----:B--2---:R0:W2:Y:S02]  /*80e0*/  LDG.E.U16 R4, [R4.64] ;  /* 0x0000000404047981 */ /* 0x0040a4000c1e1500 */
[----:B0-----:R-:W-:-:S04]  /*80f0*/  MOV R5, c[0x0][0x1d0] ;  /* 0x0000740000057a02 */ /* 0x001fc80000000f00 */
[----:B------:R-:W-:Y:S02]  /*8100*/  ISETP.GE.AND P0, PT, R5, 0x1, PT ;  /* 0x000000010500780c */ /* 0x000fe40003f06270 */
[----:B------:R-:W2:Y:S04]  /*8110*/  LDL.LU R5, [R1+0x48] ;  /* 0x0000480001057983 */ /* 0x000ea80000300800 */
[----:B------:R0:W-:Y:S04]  /*8120*/  STS.U16 [R19+0x4600], R21 ;  /* 0x0046001513007388 */ /* 0x0001e80000000400 */
[----:B---3--:R-:W-:Y:S04]  /*8130*/  STS.U16 [R19+0x4e00], R7 ;  /* 0x004e000713007388 */ /* 0x008fe80000000400 */
[----:B------:R-:W-:Y:S04]  /*8140*/  STS.U16 [R19+0x5600], R9 ;  /* 0x0056000913007388 */ /* 0x000fe80000000400 */
[----:B------:R-:W-:Y:S04]  /*8150*/  STS.U16 [R19+0x5e00], R11 ;  /* 0x005e000b13007388 */ /* 0x000fe80000000400 */
[----:B------:R-:W-:Y:S04]  /*8160*/  STS.U16 [R19+0x6600], R13 ;  /* 0x0066000d13007388 */ /* 0x000fe80000000400 */
[----:B------:R-:W-:Y:S04]  /*8170*/  STS.U16 [R19+0x6e00], R15 ;  /* 0x006e000f13007388 */ /* 0x000fe80000000400 */
[----:B------:R-:W-:Y:S04]  /*8180*/  STS.U16 [R19+0x7600], R17 ;  /* 0x0076001113007388 */ /* 0x000fe80000000400 */
[----:B0-----:R-:W3:Y:S04]  /*8190*/  LDL.LU R21, [R1+0xc9c] ;  /* 0x000c9c0001157983 */ /* 0x001ee80000300800 */
[----:B------:R0:W-:Y:S04]  /*81a0*/  STS.U16 [R19+0x7e00], R18 ;  /* 0x007e001213007388 */ /* 0x0001e80000000400 */
[----:B----4-:R1:W-:Y:S04]  /*81b0*/  STS.U16 [R19+0x8600], R3 ;  /* 0x0086000313007388 */ /* 0x0103e80000000400 */
[----:B-----5:R4:W-:Y:S04]  /*81c0*/  STS.U16 [R19+0x8e00], R2 ;  /* 0x008e000213007388 */ /* 0x0209e80000000400 */
[----:B0-----:R-:W5:Y:S04]  /*81d0*/  LDL.LU R18, [R1+0x378] ;  /* 0x0003780001127983 */ /* 0x001f680000300800 */
[----:B-1----:R-:W3:Y:S04]  /*81e0*/  LDL.LU R3, [R1+0x35c] ;  /* 0x00035c0001037983 */ /* 0x002ee80000300800 */
[----:B------:R0:W-:Y:S04]  /*81f0*/  STS.U16 [R19+0x9600], R0 ;  /* 0x0096000013007388 */ /* 0x0001e80000000400 */
[----:B----4-:R-:W2:Y:S04]  /*8200*/  LDL.LU R2, [R1+0x33c] ;  /* 0x00033c0001027983 */ /* 0x010ea80000300800 */
[----:B0-----:R-:W3:Y:S04]  /*8210*/  LDL.LU R0, [R1+0x320] ;  /* 0x0003200001007983 */ /* 0x001ee80000300800 */
[----:B------:R-:W3:Y:S04]  /*8220*/  LDL.LU R7, [R1+0xa8] ;  /* 0x0000a80001077983 */ /* 0x000ee80000300800 */
[----:B------:R-:W3:Y:S04]  /*8230*/  LDL.LU R9, [R1+0x9c] ;  /* 0x00009c0001097983 */ /* 0x000ee80000300800 */
[----:B------:R-:W3:Y:S04]  /*8240*/  LDL.LU R11, [R1+0x98] ;  /* 0x00009800010b7983 */ /* 0x000ee80000300800 */
[----:B------:R-:W3:Y:S04]  /*8250*/  LDL.LU R13, [R1+0x8c] ;  /* 0x00008c00010d7983 */ /* 0x000ee80000300800 */
[----:B------:R-:W3:Y:S04]  /*8260*/  LDL.LU R15, [R1+0x88] ;  /* 0x00008800010f7983 */ /* 0x000ee80000300800 */
[----:B------:R0:W-:Y:S04]  /*8270*/  STS.U16 [R19+0x9e00], R26 ;  /* 0x009e001a13007388 */ /* 0x0001e80000000400 */
[----:B------:R-:W3:Y:S04]  /*8280*/  LDL.LU R17, [R1+0x80] ;  /* 0x0000800001117983 */ /* 0x000ee80000300800 */
[----:B0-----:R-:W3:Y:S04]  /*8290*/  LDL.LU R26, [R1+0xc98] ;  /* 0x000c9800011a7983 */ /* 0x001ee80000300800 */
[----:B--2---:R-:W-:Y:S04]  /*82a0*/  STS.U16 [R19+0xa600], R5 ;  /* 0x00a6000513007388 */ /* 0x004fe80000000400 */
[----:B------:R0:W-:Y:S04]  /*82b0*/  STS.U16 [R19+0xae00], R20 ;  /* 0x00ae001413007388 */ /* 0x0001e80000000400 */
[----:B------:R1:W-:Y:S04]  /*82c0*/  STS.U16 [R19+0xb600], R22 ;  /* 0x00b6001613007388 */ /* 0x0003e80000000400 */
[----:B------:R2:W-:Y:S04]  /*82d0*/  STS.U16 [R19+0xbe00], R24 ;  /* 0x00be001813007388 */ /* 0x0005e80000000400 */
[----:B0-----:R-:W3:Y:S04]  /*82e0*/  LDL.LU R20, [R1+0xc94] ;  /* 0x000c940001147983 */ /* 0x001ee80000300800 */
[----:B-1----:R-:W3:Y:S04]  /*82f0*/  LDL.LU R22, [R1+0xc90] ;  /* 0x000c900001167983 */ /* 0x002ee80000300800 */
[----:B--2---:R-:W2:Y:S04]  /*8300*/  LDL.LU R24, [R1+0xc8c] ;  /* 0x000c8c0001187983 */ /* 0x004ea80000300800 */
[----:B------:R0:W-:Y:S04]  /*8310*/  STS.U16 [R19+0xc600], R28 ;  /* 0x00c6001c13007388 */ /* 0x0001e80000000400 */
[----:B------:R1:W-:Y:S04]  /*8320*/  STS.U16 [R19+0xce00], R29 ;  /* 0x00ce001d13007388 */ /* 0x0003e80000000400 */
[----:B0-----:R-:W2:Y:S04]  /*8330*/  LDL.LU R28, [R1+0xc88] ;  /* 0x000c8800011c7983 */ /* 0x001ea80000300800 */
[----:B-1----:R-:W2:Y:S04]  /*8340*/  LDL.LU R29, [R1+0xc84] ;  /* 0x000c8400011d7983 */ /* 0x002ea80000300800 */
[----:B------:R-:W0:Y:S02]  /*8350*/  S2R R5, SR_TID.X ;  /* 0x0000000000057919 */ /* 0x000e240000002100 */
[----:B0-----:R-:W-:-:S04]  /*8360*/  LOP3.LUT R5, R5, 0x7f, RZ, 0xc0, !PT ;  /* 0x0000007f05057812 */ /* 0x001fc800078ec0ff */
[----:B------:R-:W-:-:S04]  /*8370*/  SHF.L.U32 R5, R5, 0x1, RZ ;  /* 0x0000000105057819 */ /* 0x000fc800000006ff */
[----:B------:R-:W-:Y:S01]  /*8380*/  LOP3.LUT R5, R5, 0x70, RZ, 0x3c, !PT ;  /* 0x0000007005057812 */ /* 0x000fe200078e3cff */
[----:B--2---:R0:W-:Y:S04]  /*8390*/  STS.U16 [R19+0xd600], R29 ;  /* 0x00d6001d13007388 */ /* 0x0041e80000000400 */
[----:B------:R1:W-:Y:S04]  /*83a0*/  STS.U16 [R19+0xde00], R28 ;  /* 0x00de001c13007388 */ /* 0x0003e80000000400 */
[----:B------:R2:W-:Y:S04]  /*83b0*/  STS.U16 [R19+0xe600], R24 ;  /* 0x00e6001813007388 */ /* 0x0005e80000000400 */
[----:B0-----:R-:W4:Y:S04]  /*83c0*/  LDL.LU R29, [R1+0xac] ;  /* 0x0000ac00011d7983 */ /* 0x001f280000300800 */
[----:B-1----:R-:W4:Y:S04]  /*83d0*/  LDL.LU R28, [R1+0xb8] ;  /* 0x0000b800011c7983 */ /* 0x002f280000300800 */
[----:B--2---:R-:W2:Y:S04]  /*83e0*/  LDL.LU R24, [R1+0xc8] ;  /* 0x0000c80001187983 */ /* 0x004ea80000300800 */
[----:B---3--:R0:W-:Y:S04]  /*83f0*/  STS.U16 [R19+0xee00], R22 ;  /* 0x00ee001613007388 */ /* 0x0081e80000000400 */
[----:B------:R1:W-:Y:S04]  /*8400*/  STS.U16 [R19+0xf600], R20 ;  /* 0x00f6001413007388 */ /* 0x0003e80000000400 */
[----:B------:R3:W-:Y:S04]  /*8410*/  STS.U16 [R19+0xfe00], R26 ;  /* 0x00fe001a13007388 */ /* 0x0007e80000000400 */
[----:B0-----:R-:W2:Y:S04]  /*8420*/  LDL.LU R22, [R1+0xdc] ;  /* 0x0000dc0001167983 */ /* 0x001ea80000300800 */
[----:B-1----:R-:W2:Y:S04]  /*8430*/  LDL.LU R20, [R1+0x188] ;  /* 0x0001880001147983 */ /* 0x002ea80000300800 */
[----:B---3--:R-:W3:Y:S04]  /*8440*/  LDL.LU R19, [R1+0xc80] ;  /* 0x000c800001137983 */ /* 0x008ee80000300800 */
[----:B------:R-:W2:Y:S04]  /*8450*/  LDL.LU R26, [R1+0x210] ;  /* 0x00021000011a7983 */ /* 0x000ea80000300800 */
[----:B-----5:R0:W-:Y:S04]  /*8460*/  STS.U16 [R5+0x700], R18 ;  /* 0x0007001205007388 */ /* 0x0201e80000000400 */
[----:B------:R1:W-:Y:S04]  /*8470*/  STS.U16 [R5+0xf00], R3 ;  /* 0x000f000305007388 */ /* 0x0003e80000000400 */
[----:B------:R5:W-:Y:S04]  /*8480*/  STS.U16 [R5+0x1700], R2 ;  /* 0x0017000205007388 */ /* 0x000be80000000400 */
[----:B0-----:R-:W3:Y:S04]  /*8490*/  LDL.LU R18, [R1+0xc7c] ;  /* 0x000c7c0001127983 */ /* 0x001ee80000300800 */
[----:B-1----:R-:W3:Y:S04]  /*84a0*/  LDL.LU R3, [R1+0xc78] ;  /* 0x000c780001037983 */ /* 0x002ee80000300800 */
[----:B-----5:R-:W5:Y:S04]  /*84b0*/  LDL.LU R2, [R1+0xc74] ;  /* 0x000c740001027983 */ /* 0x020f680000300800 */
[----:B------:R0:W-:Y:S04]  /*84c0*/  STS.U16 [R5+0x1f00], R0 ;  /* 0x001f000005007388 */ /* 0x0001e80000000400 */
[----:B0-----:R-:W3:Y:S04]  /*84d0*/  LDL.LU R0, [R1+0xc70] ;  /* 0x000c700001007983 */ /* 0x001ee80000300800 */
[----:B--2---:R-:W-:Y:S04]  /*84e0*/  STS.U16 [R5+0x2700], R26 ;  /* 0x0027001a05007388 */ /* 0x004fe80000000400 */
[----:B------:R-:W-:Y:S04]  /*84f0*/  STS.U16 [R5+0x2f00], R20 ;  /* 0x002f001405007388 */ /* 0x000fe80000000400 */
[----:B------:R-:W-:Y:S04]  /*8500*/  STS.U16 [R5+0x3700], R22 ;  /* 0x0037001605007388 */ /* 0x000fe80000000400 */
[----:B------:R-:W-:Y:S04]  /*8510*/  STS.U16 [R5+0x3f00], R24 ;  /* 0x003f001805007388 */ /* 0x000fe80000000400 */
        /* <DEDUP_REMOVED lines=8> */
[----:B---3--:R0:W-:Y:S04]  /*85a0*/  STS.U16 [R5+0x8700], R0 ;  /* 0x0087000005007388 */ /* 0x0081e80000000400 */
[----:B-----5:R1:W-:Y:S04]  /*85b0*/  STS.U16 [R5+0x8f00], R2 ;  /* 0x008f000205007388 */ /* 0x0203e80000000400 */
[----:B------:R2:W-:Y:S01]  /*85c0*/  STS.U16 [R5+0x9700], R3 ;  /* 0x0097000305007388 */ /* 0x0005e20000000400 */
[----:B0-----:R-:W-:Y:S01]  /*85d0*/  IMAD.MOV.U32 R0, RZ, RZ, -0x800000 ;  /* 0xff800000ff007424 */ /* 0x001fe200078e00ff */
[----:B-1----:R-:W-:-:S02]  /*85e0*/  MOV R2, 0x3f800000 ;  /* 0x3f80000000027802 */ /* 0x002fc40000000f00 */
[----:B--2---:R-:W-:-:S03]  /*85f0*/  MOV R3, 0xff800000 ;  /* 0xff80000000037802 */ /* 0x004fc60000000f00 */
[----:B------:R0:W-:Y:S04]  /*8600*/  STL [R1+0x804], R2 ;  /* 0x0008040201007387 */ /* 0x0001e80000100800 */
[----:B------:R-:W-:Y:S01]  /*8610*/  STL [R1+0x734], R0 ;  /* 0x0007340001007387 */ /* 0x000fe20000100800 */
[----:B0-----:R-:W-:-:S03]  /*8620*/  MOV R2, 0xff800000 ;  /* 0xff80000000027802 */ /* 0x001fc60000000f00 */
[----:B------:R-:W-:Y:S04]  /*8630*/  STL [R1+0x730], R3 ;  /* 0x0007300301007387 */ /* 0x000fe80000100800 */
        /* <DEDUP_REMOVED lines=11> */
[----:B------:R0:W-:Y:S04]  /*86f0*/  STL [R1+0x6fc], R3 ;  /* 0x0006fc0301007387 */ /* 0x0001e80000100800 */
[----:B------:R1:W-:Y:S04]  /*8700*/  STL [R1+0x6f8], R2 ;  /* 0x0006f80201007387 */ /* 0x0003e80000100800 */
[----:B------:R2:W-:Y:S01]  /*8710*/  STL [R1+0x6f4], R0 ;  /* 0x0006f40001007387 */ /* 0x0005e20000100800 */
[----:B0-----:R-:W-:Y:S01]  /*8720*/  MOV R3, 0x3f800000 ;  /* 0x3f80000000037802 */ /* 0x001fe20000000f00 */
[----:B-1----:R-:W-:-:S04]  /*8730*/  IMAD.MOV.U32 R2, RZ, RZ, 0x3f800000 ;  /* 0x3f800000ff027424 */ /* 0x002fc800078e00ff */
[----:B------:R-:W-:Y:S01]  /*8740*/  STL [R1+0x808], R3 ;  /* 0x0008080301007387 */ /* 0x000fe20000100800 */
[----:B--2---:R-:W-:-:S03]  /*8750*/  MOV R0, 0x3f800000 ;  /* 0x3f80000000007802 */ /* 0x004fc60000000f00 */
        /* <DEDUP_REMOVED lines=13> */
[----:B------:R-:W-:Y:S04]  /*8830*/  STL [R1+0x500], RZ ;  /* 0x000500ff01007387 */ /* 0x000fe80000100800 */
[----:B------:R-:W-:Y:S04]  /*8840*/  STL [R1+0x840], R0 ;  /* 0x0008400001007387 */ /* 0x000fe80000100800 */
[----:B------:R-:W-:Y:S04]  /*8850*/  STL [R1+0x504], RZ ;  /* 0x000504ff01007387 */ /* 0x000fe80000100800 */
        /* <DEDUP_REMOVED lines=250> */
[----:B------:R-:W0:Y:S04]  /*9800*/  S2R R22, SR_TID.X ;  /* 0x0000000000167919 */ /* 0x000e280000002100 */
[----:B------:R-:W-:Y:S04]  /*9810*/  STL [R1+0x6d0], RZ ;  /* 0x0006d0ff01007387 */ /* 0x000fe80000100800 */
[----:B------:R-:W-:Y:S04]  /*9820*/  STL [R1+0x6d4], RZ ;  /* 0x0006d4ff01007387 */ /* 0x000fe80000100800 */
[----:B------:R-:W-:Y:S04]  /*9830*/  STL [R1+0x6d8], RZ ;  /* 0x0006d8ff01007387 */ /* 0x000fe80000100800 */
[----:B------:R-:W-:Y:S04]  /*9840*/  STL [R1+0x6dc], RZ ;  /* 0x0006dcff01007387 */ /* 0x000fe80000100800 */
        /* <DEDUP_REMOVED lines=9> */
[----:B------:R-:W-:Y:S01]  /*98e0*/  STS.U16 [R5+0xe700], R10 ;  /* 0x00e7000a05007388 */ /* 0x000fe20000000400 */
[----:B0-----:R-:W-:-:S03]  /*98f0*/  LOP3.LUT R17, R22, 0x60, RZ, 0xc0, !PT ;  /* 0x0000006016117812 */ /* 0x001fc600078ec0ff */
[----:B------:R-:W-:Y:S04]  /*9900*/  STS.U16 [R5+0xef00], R8 ;  /* 0x00ef000805007388 */ /* 0x000fe80000000400 */
[----:B------:R-:W-:Y:S04]  /*9910*/  STS.U16 [R5+0xf700], R6 ;  /* 0x00f7000605007388 */ /* 0x000fe80000000400 */
[----:B------:R0:W-:Y:S02]  /*9920*/  STS.U16 [R5+0xff00], R4 ;  /* 0x00ff000405007388 */ /* 0x0001e40000000400 */
[----:B0-----:R-:W-:Y:S01]  /*9930*/  SHF.L.U32 R4, R22, 0x2, RZ ;  /* 0x0000000216047819 */ /* 0x001fe200000006ff */
[----:B------:R-:W-:Y:S05]  /*9940*/  @!P0 BRA `(.L_x_0) ;  /* 0x0001d29000008947 */ /* 0x000fea0003800000 */
[----:B------:R-:W-:Y:S01]  /*9950*/  SHF.R.U32.HI R23, RZ, 0x5, R22 ;  /* 0x00000005ff177819 */ /* 0x000fe20000011616 */
[----:B------:R-:W0:Y:S01]  /*9960*/  S2R R15, SR_TID.X ;  /* 0x00000000000f7919 */ /* 0x000e220000002100 */
[----:B------:R-:W-:Y:S01]  /*9970*/  MOV R0, c[0x0][0x1b8] ;  /* 0x00006e0000007a02 */ /* 0x000fe20000000f00 */
[----:B------:R-:W-:Y:S01]  /*9980*/  IMAD.SHL.U32 R21, R22, 0x8, RZ ;  /* 0x0000000816157824 */ /* 0x000fe200078e00ff */
[----:B------:R-:W-:-:S02]  /*9990*/  SGXT.U32 R23, R23, 0x2 ;  /* 0x000000021717781a */ /* 0x000fc40000000000 */
[----:B------:R-:W-:Y:S02]  /*99a0*/  LOP3.LUT R7, R4, 0xc, RZ, 0xc0, !PT ;  /* 0x0000000c04077812 */ /* 0x000fe400078ec0ff */
[C---:B------:R-:W-:Y:S01]  /*99b0*/  SHF.L.U32 R28, R22.reuse, 0x1, RZ ;  /* 0x00000001161c7819 */ /* 0x040fe200000006ff */
[----:B------:R-:W-:Y:S01]  /*99c0*/  IMAD R23, R23, c[0x0][0x1b8], RZ ;  /* 0x00006e0017177a24 */ /* 0x000fe200078e02ff */
[----:B------:R-:W-:Y:S02]  /*99d0*/  SHF.R.U32.HI R6, RZ, 0x1, R17 ;  /* 0x00000001ff067819 */ /* 0x000fe40000011611 */
[----:B------:R-:W-:Y:S01]  /*99e0*/  LOP3.LUT R5, R22, 0x1c, RZ, 0xc0, !PT ;  /* 0x0000001c16057812 */ /* 0x000fe200078ec0ff */
[----:B------:R-:W-:Y:S01]  /*99f0*/  IMAD R24, R0, 0x4, R23 ;  /* 0x0000000400187824 */ /* 0x000fe200078e0217 */
[----:B------:R-:W-:Y:S02]  /*9a00*/  LOP3.LUT R6, R6, 0x30, R28, 0x78, !PT ;  /* 0x0000003006067812 */ /* 0x000fe400078e781c */
[----:B------:R-:W-:-:S02]  /*9a10*/  SHF.L.U32 R9, R5, 0x2, RZ ;  /* 0x0000000205097819 */ /* 0x000fc400000006ff */
[C---:B------:R-:W-:Y:S02]  /*9a20*/  LEA R27, R0.reuse, R24, 0x2 ;  /* 0x00000018001b7211 */ /* 0x040fe400078e10ff */
[----:B------:R-:W-:Y:S02]  /*9a30*/  LEA R7, R5, R7, 0x4 ;  /* 0x0000000705077211 */ /* 0x000fe400078e20ff */
[----:B------:R-:W-:Y:S02]  /*9a40*/  LEA R25, R0, R27, 0x2 ;  /* 0x0000001b00197211 */ /* 0x000fe400078e10ff */
[----:B------:R-:W-:Y:S02]  /*9a50*/  LOP3.LUT R29, R22, 0x1f, RZ, 0xc0, !PT ;  /* 0x0000001f161d7812 */ /* 0x000fe400078ec0ff */
[C---:B------:R-:W-:Y:S02]  /*9a60*/  LEA R26, R0.reuse, R25, 0x2 ;  /* 0x00000019001a7211 */ /* 0x040fe400078e10ff */
[----:B0-----:R-:W-:Y:S01]  /*9a70*/  LOP3.LUT R11, R15, 0x7f, RZ, 0xc0, !PT ;  /* 0x0000007f0f0b7812 */ /* 0x001fe200078ec0ff */
[----:B------:R-:W-:Y:S01]  /*9a80*/  IMAD R29, R29, c[0x0][0x1b4], RZ ;  /* 0x00006d001d1d7a24 */ /* 0x000fe200078e02ff */
[----:B------:R-:W0:Y:S01]  /*9a90*/  S2R R15, SR_CTAID.Y ;  /* 0x00000000000f7919 */ /* 0x000e220000002600 */
[----:B------:R-:W-:Y:S01]  /*9aa0*/  IMAD R2, R0, 0x4, R26 ;  /* 0x0000000400027824 */ /* 0x000fe200078e021a */
[----:B------:R-:W-:Y:S01]  /*9ab0*/  SHF.R.U32.HI R8, RZ, 0x3, R11 ;  /* 0x00000003ff087819 */ /* 0x000fe2000001160b */
[----:B------:R-:W-:Y:S01]  /*9ac0*/  IMAD R12, R11, c[0x0][0x1a8], RZ ;  /* 0x00006a000b0c7a24 */ /* 0x000fe200078e02ff */
[----:B------:R-:W-:-:S02]  /*9ad0*/  MOV R11, c[0x0][0x1a8] ;  /* 0x00006a00000b7a02 */ /* 0x000fc40000000f00 */
[----:B------:R-:W-:Y:S02]  /*9ae0*/  LEA R2, R0, R2, 0x2 ;  /* 0x0000000200027211 */ /* 0x000fe400078e10ff */
[----:B------:R-:W-:Y:S02]  /*9af0*/  LOP3.LUT R8, R8, 0xc, RZ, 0xc0, !PT ;  /* 0x0000000c08087812 */ /* 0x000fe400078ec0ff */
[C---:B------:R-:W-:Y:S02]  /*9b00*/  LEA R3, R0.reuse, R2, 0x2 ;  /* 0x0000000200037211 */ /* 0x040fe400078e10ff */
[----:B------:R-:W-:Y:S02]  /*9b10*/  LEA R11, R11, R12, 0x7 ;  /* 0x0000000c0b0b7211 */ /* 0x000fe400078e38ff */
[----:B------:R-:W-:Y:S01]  /*9b20*/  SHF.L.U32 R14, R29, 0x1, RZ ;  /* 0x000000011d0e7819 */ /* 0x000fe200000006ff */
[----:B------:R-:W-:Y:S01]  /*9b30*/  IMAD R4, R0, 0x4, R3 ;  /* 0x0000000400047824 */ /* 0x000fe200078e0203 */
[----:B------:R1:W-:Y:S01]  /*9b40*/  STL.64 [R1+0xca8], R2 ;  /* 0x000ca80201007387 */ /* 0x0003e20000100a00 */
[----:B------:R-:W-:Y:S01]  /*9b50*/  LOP3.LUT R21, R21, 0x30, RZ, 0xc0, !PT ;  /* 0x0000003015157812 */ /* 0x000fe200078ec0ff */
[----:B------:R-:W-:-:S02]  /*9b60*/  IMAD.HI R29, R29, 0x2, RZ ;  /* 0x000000021d1d7827 */ /* 0x000fc400078e02ff */
[----:B------:R-:W-:Y:S02]  /*9b70*/  LEA R5, R0, R4, 0x2 ;  /* 0x0000000400057211 */ /* 0x000fe400078e10ff */
[C---:B0-----:R-:W-:Y:S02]  /*9b80*/  IMAD R13, R15.reuse, c[0x0][0x1a0], RZ ;  /* 0x000068000f0d7a24 */ /* 0x041fe400078e02ff */
[----:B------:R-:W-:Y:S01]  /*9b90*/  IMAD R15, R15, c[0x0][0x1b0], RZ ;  /* 0x00006c000f0f7a24 */ /* 0x000fe200078e02ff */
[----:B-1----:R-:W-:Y:S01]  /*9ba0*/  IADD3 R2, R6, R7, RZ ;  /* 0x0000000706027210 */ /* 0x002fe20007ffe0ff */
[----:B------:R-:W-:Y:S01]  /*9bb0*/  IMAD.IADD R3, R9, 0x1, R8 ;  /* 0x0000000109037824 */ /* 0x000fe200078e0208 */
[C---:B------:R-:W-:Y:S02]  /*9bc0*/  LEA R6, R0.reuse, R5, 0x2 ;  /* 0x0000000500067211 */ /* 0x040fe400078e10ff */
[C---:B------:R-:W-:Y:S02]  /*9bd0*/  LEA R10, P0, R13.reuse, c[0x0][0x168], 0x1 ;  /* 0x00005a000d0a7a11 */ /* 0x040fe400078008ff */
[----:B------:R0:W-:Y:S01]  /*9be0*/  STL [R1+0x510], R3 ;  /* 0x0005100301007387 */ /* 0x0001e20000100800 */
[----:B------:R-:W-:Y:S01]  /*9bf0*/  IMAD R7, R0, 0x4, R6 ;  /* 0x0000000400077824 */ /* 0x000fe200078e0206 */
[----:B------:R-:W-:-:S02]  /*9c00*/  LEA.HI.X.SX32 R13, R13, c[0x0][0x16c], 0x1, P0 ;  /* 0x00005b000d0d7a11 */ /* 0x000fc400000f0eff */
[-C--:B------:R-:W-:Y:S02]  /*9c10*/  LEA R18, P0, R12, R10.reuse, 0x1 ;  /* 0x0000000a0c127211 */ /* 0x080fe400078008ff */
[----:B------:R-:W-:Y:S02]  /*9c20*/  LEA R8, R0, R7, 0x2 ;  /* 0x0000000700087211 */ /* 0x000fe400078e10ff */
[C---:B------:R-:W-:Y:S02]  /*9c30*/  LEA R2, P1, R11.reuse, R10, 0x1 ;  /* 0x0000000a0b027211 */ /* 0x040fe400078208ff */
[-C--:B------:R-:W-:Y:S01]  /*9c40*/  LEA.HI.X.SX32 R19, R12, R13.reuse, 0x1, P0 ;  /* 0x0000000d0c137211 */ /* 0x080fe200000f0eff */
[----:B------:R-:W-:Y:S01]  /*9c50*/  IMAD R9, R0, 0x4, R8 ;  /* 0x0000000400097824 */ /* 0x000fe200078e0208 */
[----:B0-----:R-:W-:Y:S02]  /*9c60*/  LEA.HI.X.SX32 R3, R11, R13, 0x1, P1 ;  /* 0x0000000d0b037211 */ /* 0x001fe400008f0eff */
[----:B------:R-:W-:-:S02]  /*9c70*/  SHF.L.U32 R16, R15, 0x1, RZ ;  /* 0x000000010f107819 */ /* 0x000fc400000006ff */
[----:B------:R0:W-:Y:S01]  /*9c80*/  STL.64 [R1+0xca0], R8 ;  /* 0x000ca00801007387 */ /* 0x0001e20000100a00 */
[----:B------:R-:W-:Y:S02]  /*9c90*/  LEA R10, R0, R9, 0x2 ;  /* 0x00000009000a7211 */ /* 0x000fe400078e10ff */
[----:B------:R-:W-:Y:S01]  /*9ca0*/  IADD3 R11, P0, P1, R14, c[0x0][0x170], R16 ;  /* 0x00005c000e0b7a10 */ /* 0x000fe2000791e010 */
[----:B------:R1:W-:Y:S01]  /*9cb0*/  STL.64 [R1+0x568], R18 ;  /* 0x0005681201007387 */ /* 0x0003e20000100a00 */
[----:B------:R-:W-:Y:S02]  /*9cc0*/  LOP3.LUT R16, R22, 0x10, RZ, 0xc0, !PT ;  /* 0x0000001016107812 */ /* 0x000fe400078ec0ff */
[C---:B------:R-:W-:Y:S01]  /*9cd0*/  LEA R12, R0.reuse, R10, 0x2 ;  /* 0x0000000a000c7211 */ /* 0x040fe200078e10ff */
[----:B------:R2:W-:Y:S03]  /*9ce0*/  STL.64 [R1+0x560], R2 ;  /* 0x0005600201007387 */ /* 0x0005e60000100a00 */
[----:B------:R-:W-:Y:S01]  /*9cf0*/  LEA R13, R0, R12, 0x2 ;  /* 0x0000000c000d7211 */ /* 0x000fe200078e10ff */
[----:B0-----:R-:W-:-:S03]  /*9d00*/  IMAD.SHL.U32 R8, R16, 0x80, RZ ;  /* 0x0000008010087824 */ /* 0x001fc600078e00ff */
[----:B------:R-:W-:Y:S02]  /*9d10*/  LEA R14, R0, R13, 0x2 ;  /* 0x0000000d000e7211 */ /* 0x000fe400078e10ff */
[----:B-1----:R-:W-:Y:S02]  /*9d20*/  SHF.R.S32.HI R19, RZ, 0x6, R22 ;  /* 0x00000006ff137819 */ /* 0x002fe40000011416 */
[C---:B------:R-:W-:Y:S01]  /*9d30*/  SHF.L.U32 R18, R22.reuse, 0x6, RZ ;  /* 0x0000000616127819 */ /* 0x040fe200000006ff */
[----:B--2---:R-:W-:Y:S01]  /*9d40*/  IMAD.HI R3, R15, 0x2, RZ ;  /* 0x000000020f037827 */ /* 0x004fe200078e02ff */
[----:B------:R-:W-:Y:S02]  /*9d50*/  LOP3.LUT R2, R22, 0x7, RZ, 0xc0, !PT ;  /* 0x0000000716027812 */ /* 0x000fe400078ec0ff */
[----:B------:R-:W-:Y:S02]  /*9d60*/  LOP3.LUT R18, R21, 0x3c0, R18, 0xf8, !PT ;  /* 0x000003c015127812 */ /* 0x000fe400078ef812 */
[----:B------:R-:W-:Y:S01]  /*9d70*/  LEA R20, R17, R2, 0x3 ;  /* 0x0000000211147211 */ /* 0x000fe200078e18ff */
[----:B------:R-:W-:Y:S01]  /*9d80*/  IMAD R22, R2, 0x110, RZ ;  /* 0x0000011002167824 */ /* 0x000fe200078e02ff */
[----:B------:R-:W-:Y:S01]  /*9d90*/  LOP3.LUT R21, R21, 0x30, R28, 0x78, !PT ;  /* 0x0000003015157812 */ /* 0x000fe200078e781c */
[----:B------:R0:W-:Y:S01]  /*9da0*/  STL [R1+0x10], R18 ;  /* 0x0000101201007387 */ /* 0x0001e20000100800 */
[----:B------:R-:W-:-:S02]  /*9db0*/  SHF.L.U32 R20, R20, 0x4, RZ ;  /* 0x0000000414147819 */ /* 0x000fc400000006ff */
[--C-:B------:R-:W-:Y:S02]  /*9dc0*/  LOP3.LUT R22, R22, 0x10, R28.reuse, 0x78, !PT ;  /* 0x0000001016167812 */ /* 0x100fe400078e781c */
[----:B------:R-:W-:Y:S02]  /*9dd0*/  LOP3.LUT R28, R20, 0x30, R28, 0x78, !PT ;  /* 0x00000030141c7812 */ /* 0x000fe400078e781c */
[----:B------:R-:W1:Y:S01]  /*9de0*/  S2R R20, SR_TID.X ;  /* 0x0000000000147919 */ /* 0x000e620000002100 */
[----:B------:R-:W-:Y:S02]  /*9df0*/  LEA R15, R0, R14, 0x2 ;  /* 0x0000000e000f7211 */ /* 0x000fe400078e10ff */
[----:B------:R-:W-:Y:S02]  /*9e00*/  SGXT R19, R19, 0x1 ;  /* 0x000000011313781a */ /* 0x000fe40000000200 */
[----:B------:R-:W-:Y:S01]  /*9e10*/  LEA R9, R2, R17, 0x2 ;  /* 0x0000001102097211 */ /* 0x000fe200078e10ff */
[----:B------:R-:W-:Y:S01]  /*9e20*/  IMAD R16, R0, 0x4, R15 ;  /* 0x0000000400107824 */ /* 0x000fe200078e020f */
[----:B------:R-:W-:-:S02]  /*9e30*/  LOP3.LUT R19, R19, 0x90, RZ, 0xc0, !PT ;  /* 0x0000009013137812 */ /* 0x000fc400078ec0ff */
[----:B------:R-:W-:Y:S02]  /*9e40*/  LEA R2, R2, R28, 0x9 ;  /* 0x0000001c02027211 */ /* 0x000fe400078e48ff */
[----:B------:R-:W-:Y:S02]  /*9e50*/  LEA R17, R0, R16, 0x2 ;  /* 0x0000001000117211 */ /* 0x000fe400078e10ff */
[----:B------:R-:W-:Y:S02]  /*9e60*/  LOP3.LUT R8, R22, R8, RZ, 0xfc, !PT ;  /* 0x0000000816087212 */ /* 0x000fe400078efcff */
[----:B0-----:R-:W-:Y:S02]  /*9e70*/  LEA R18, R0, R17, 0x2 ;  /* 0x0000001100127211 */ /* 0x001fe400078e10ff */
[----:B------:R-:W-:Y:S02]  /*9e80*/  LEA R2, P2, R27, R11, 0x1 ;  /* 0x0000000b1b027211 */ /* 0x000fe400078408ff */
[----:B------:R-:W-:Y:S01]  /*9e90*/  LEA R9, R9, R21, 0x4 ;  /* 0x0000001509097211 */ /* 0x000fe200078e20ff */
[----:B-1----:R-:W-:-:S05]  /*9ea0*/  IMAD.SHL.U32 R20, R20, 0x2, RZ ;  /* 0x0000000214147824 */ /* 0x002fca00078e00ff */
[----:B------:R-:W-:Y:S02]  /*9eb0*/  LOP3.LUT R20, R19, 0x7e, R20, 0x78, !PT ;  /* 0x0000007e13147812 */ /* 0x000fe400078e7814 */
[----:B------:R-:W-:Y:S02]  /*9ec0*/  IADD3.X R20, R29, c[0x0][0x174], R3, P0, P1 ;  /* 0x00005d001d147a10 */ /* 0x000fe400007e2403 */
[CC--:B------:R-:W-:Y:S02]  /*9ed0*/  LEA R28, P0, R23.reuse, R11.reuse, 0x1 ;  /* 0x0000000b171c7211 */ /* 0x0c0fe400078008ff */
[----:B------:R-:W-:Y:S02]  /*9ee0*/  LEA R8, P1, R24, R11, 0x1 ;  /* 0x0000000b18087211 */ /* 0x000fe400078208ff */
[----:B------:R-:W-:Y:S02]  /*9ef0*/  LEA R19, R0, R18, 0x2 ;  /* 0x0000001200137211 */ /* 0x000fe400078e10ff */
[----:B------:R-:W-:-:S02]  /*9f00*/  LEA.HI.X.SX32 R29, R23, R20, 0x1, P0 ;  /* 0x00000014171d7211 */ /* 0x000fc400000f0eff */
[-C--:B------:R-:W-:Y:S01]  /*9f10*/  LEA.HI.X.SX32 R9, R24, R20.reuse, 0x1, P1 ;  /* 0x0000001418097211 */ /* 0x080fe200008f0eff */
[----:B------:R0:W-:Y:S01]  /*9f20*/  STL.64 [R1+0xc98], R18 ;  /* 0x000c981201007387 */ /* 0x0001e20000100a00 */
[----:B------:R-:W-:Y:S01]  /*9f30*/  LEA.HI.X.SX32 R3, R27, R20, 0x1, P2 ;  /* 0x000000141b037211 */ /* 0x000fe200010f0eff */
[C---:B------:R-:W-:Y:S02]  /*9f40*/  IMAD R21, R0.reuse, 0x4, R19 ;  /* 0x0000000400157824 */ /* 0x040fe400078e0213 */
[----:B------:R1:W-:Y:S03]  /*9f50*/  STL.64 [R1+0xa40], R28 ;  /* 0x000a401c01007387 */ /* 0x0003e60000100a00 */
[C---:B------:R-:W-:Y:S01]  /*9f60*/  LEA R22, R0.reuse, R21, 0x2 ;  /* 0x0000001500167211 */ /* 0x040fe200078e10ff */
[----:B------:R2:W-:Y:S03]  /*9f70*/  STL.64 [R1+0xa38], R8 ;  /* 0x000a380801007387 */ /* 0x0005e60000100a00 */
[----:B------:R-:W-:Y:S01]  /*9f80*/  LEA R23, R0, R22, 0x2 ;  /* 0x0000001600177211 */ /* 0x000fe200078e10ff */
[----:B------:R3:W-:Y:S01]  /*9f90*/  STL.64 [R1+0xa30], R2 ;  /* 0x000a300201007387 */ /* 0x0007e20000100a00 */
[----:B0-----:R-:W-:-:S02]  /*9fa0*/  LEA R18, P1, R26, R11, 0x1 ;  /* 0x0000000b1a127211 */ /* 0x001fc400078208ff */
[C---:B-1----:R-:W-:Y:S01]  /*9fb0*/  LEA R29, R0.reuse, R26, 0x2 ;  /* 0x0000001a001d7211 */ /* 0x042fe200078e10ff */
[----:B------:R-:W-:-:S03]  /*9fc0*/  IMAD R24, R0, 0x4, R23 ;  /* 0x0000000400187824 */ /* 0x000fc600078e0217 */
[-C--:B--2---:R-:W-:Y:S02]  /*9fd0*/  LEA R8, P2, R29, R11.reuse, 0x1 ;  /* 0x0000000b1d087211 */ /* 0x084fe400078408ff */
[----:B---3--:R-:W-:-:S04]  /*9fe0*/  LEA R2, P0, R25, R11, 0x1 ;  /* 0x0000000b19027211 */ /* 0x008fc800078008ff */
[----:B------:R-:W-:-:S05]  /*9ff0*/  LEA.HI.X.SX32 R3, R25, R20, 0x1, P0 ;  /* 0x0000001419037211 */ /* 0x000fca00000f0eff */
[----:B------:R0:W-:Y:S04]  /*a000*/  STL.64 [R1+0xa28], R2 ;  /* 0x000a280201007387 */ /* 0x0001e80000100a00 */
[----:B0-----:R-:W2:Y:S01]  /*a010*/  LDL.LU.64 R2, [R1+0xca8] ;  /* 0x000ca80001027983 */ /* 0x001ea20000300a00 */
[-C--:B------:R-:W-:Y:S02]  /*a020*/  LEA.HI.X.SX32 R19, R26, R20.reuse, 0x1, P1 ;  /* 0x000000141a137211 */ /* 0x080fe400008f0eff */
[----:B------:R-:W-:Y:S02]  /*a030*/  LEA.HI.X.SX32 R9, R29, R20, 0x1, P2 ;  /* 0x000000141d097211 */ /* 0x000fe400010f0eff */
[C---:B------:R-:W-:Y:S01]  /*a040*/  LEA R25, R0.reuse, R24, 0x2 ;  /* 0x0000001800197211 */ /* 0x040fe200078e10ff */
[----:B------:R-:W-:Y:S03]  /*a050*/  STL.64 [R1+0xa20], R18 ;  /* 0x000a201201007387 */ /* 0x000fe60000100a00 */
[----:B------:R-:W-:Y:S01]  /*a060*/  LEA R26, R0, R25, 0x2 ;  /* 0x00000019001a7211 */ /* 0x000fe200078e10ff */
[----:B------:R0:W-:Y:S02]  /*a070*/  STL.64 [R1+0xa18], R8 ;  /* 0x000a180801007387 */ /* 0x0001e40000100a00 */
[----:B0-----:R-:W-:-:S04]  /*a080*/  LEA R8, P2, R4, R11, 0x1 ;  /* 0x0000000b04087211 */ /* 0x001fc800078408ff */
[-C--:B------:R-:W-:Y:S02]  /*a090*/  LEA.HI.X.SX32 R9, R4, R20.reuse, 0x1, P2 ;  /* 0x0000001404097211 */ /* 0x080fe400010f0eff */
[CC--:B--2---:R-:W-:Y:S02]  /*a0a0*/  LEA R28, P0, R2.reuse, R11.reuse, 0x1 ;  /* 0x0000000b021c7211 */ /* 0x0c4fe400078008ff */
[C---:B------:R-:W-:Y:S02]  /*a0b0*/  LEA R18, P1, R3.reuse, R11, 0x1 ;  /* 0x0000000b03127211 */ /* 0x040fe400078208ff */
[-C--:B------:R-:W-:Y:S02]  /*a0c0*/  LEA.HI.X.SX32 R29, R2, R20.reuse, 0x1, P0 ;  /* 0x00000014021d7211 */ /* 0x080fe400000f0eff */
[----:B------:R-:W-:Y:S02]  /*a0d0*/  LEA.HI.X.SX32 R19, R3, R20, 0x1, P1 ;  /* 0x0000001403137211 */ /* 0x000fe400008f0eff */
[C---:B------:R-:W-:Y:S01]  /*a0e0*/  LEA R2, R0.reuse, R26, 0x2 ;  /* 0x0000001a00027211 */ /* 0x040fe200078e10ff */
[----:B------:R0:W-:Y:S04]  /*a0f0*/  STL.64 [R1+0xa10], R28 ;  /* 0x000a101c01007387 */ /* 0x0001e80000100a00 */
[----:B------:R1:W-:Y:S01]  /*a100*/  STL.64 [R1+0xa00], R8 ;  /* 0x000a000801007387 */ /* 0x0003e20000100a00 */
[----:B------:R-:W-:-:S03]  /*a110*/  IMAD R3, R0, 0x4, R2 ;  /* 0x0000000400037824 */ /* 0x000fc600078e0202 */
[----:B------:R2:W-:Y:S01]  /*a120*/  STL.64 [R1+0xa08], R18 ;  /* 0x000a081201007387 */ /* 0x0005e20000100a00 */
[-C--:B0-----:R-:W-:Y:S02]  /*a130*/  LEA R28, P1, R6, R11.reuse, 0x1 ;  /* 0x0000000b061c7211 */ /* 0x081fe400078208ff */
[----:B-1----:R-:W-:-:S04]  /*a140*/  LEA R8, P0, R5, R11, 0x1 ;  /* 0x0000000b05087211 */ /* 0x002fc800078008ff */
[----:B------:R-:W-:Y:S02]  /*a150*/  LEA.HI.X.SX32 R9, R5, R20, 0x1, P0 ;  /* 0x0000001405097211 */ /* 0x000fe400000f0eff */
[----:B--2---:R-:W-:-:S03]  /*a160*/  LEA R18, P2, R7, R11, 0x1 ;  /* 0x0000000b07127211 */ /* 0x004fc600078408ff */
        /* <DEDUP_REMOVED lines=11> */
[CC--:B------:R-:W-:Y:S02]  /*a220*/  LEA R28, P1, R9.reuse, R11.reuse, 0x1 ;  /* 0x0000000b091c7211 */ /* 0x0c0fe400078208ff */
[-C--:B------:R-:W-:Y:S02]  /*a230*/  LEA.HI.X.SX32 R7, R8, R20.reuse, 0x1, P0 ;  /* 0x0000001408077211 */ /* 0x080fe400000f0eff */
[-C--:B------:R-:W-:Y:S02]  /*a240*/  LEA.HI.X.SX32 R29, R9, R20.reuse, 0x1, P1 ;  /* 0x00000014091d7211 */ /* 0x080fe400008f0eff */
[C---:B------:R-:W-:Y:S01]  /*a250*/  LEA R8, P2, R14.reuse, R11, 0x1 ;  /* 0x0000000b0e087211 */ /* 0x040fe200078408ff */
[----:B------:R0:W-:Y:S03]  /*a260*/  STL.64 [R1+0x9e0], R6 ;  /* 0x0009e00601007387 */ /* 0x0001e60000100a00 */
[----:B------:R-:W-:Y:S01]  /*a270*/  LEA.HI.X.SX32 R9, R14, R20, 0x1, P2 ;  /* 0x000000140e097211 */ /* 0x000fe200010f0eff */
[----:B------:R1:W-:Y:S04]  /*a280*/  STL.64 [R1+0x9d8], R28 ;  /* 0x0009d81c01007387 */ /* 0x0003e80000100a00 */
[----:B------:R2:W-:Y:S04]  /*a290*/  STL.64 [R1+0x9d0], R18 ;  /* 0x0009d01201007387 */ /* 0x0005e80000100a00 */
[----:B------:R3:W-:Y:S01]  /*a2a0*/  STL.64 [R1+0x9b8], R8 ;  /* 0x0009b80801007387 */ /* 0x0007e20000100a00 */
[----:B0-----:R-:W-:-:S02]  /*a2b0*/  LEA R7, R0, R5, 0x2 ;  /* 0x0000000500077211 */ /* 0x001fc400078e10ff */
[----:B-1----:R-:W-:-:S03]  /*a2c0*/  LEA R28, P0, R12, R11, 0x1 ;  /* 0x0000000b0c1c7211 */ /* 0x002fc600078008ff */
[----:B------:R-:W-:Y:S01]  /*a2d0*/  IMAD R6, R0, 0x4, R7 ;  /* 0x0000000400067824 */ /* 0x000fe200078e0207 */
[CC--:B--2---:R-:W-:Y:S02]  /*a2e0*/  LEA R18, P1, R13.reuse, R11.reuse, 0x1 ;  /* 0x0000000b0d127211 */ /* 0x0c4fe400078208ff */
[-C--:B------:R-:W-:Y:S02]  /*a2f0*/  LEA.HI.X.SX32 R29, R12, R20.reuse, 0x1, P0 ;  /* 0x000000140c1d7211 */ /* 0x080fe400000f0eff */
[----:B------:R-:W-:Y:S02]  /*a300*/  LEA.HI.X.SX32 R19, R13, R20, 0x1, P1 ;  /* 0x000000140d137211 */ /* 0x000fe400008f0eff */
[----:B------:R-:W-:Y:S01]  /*a310*/  LEA R12, P2, R17, R11, 0x1 ;  /* 0x0000000b110c7211 */ /* 0x000fe200078408ff */
[----:B------:R0:W-:Y:S01]  /*a320*/  STL.64 [R1+0x9c8], R28 ;  /* 0x0009c81c01007387 */ /* 0x0001e20000100a00 */
[----:B---3--:R-:W-:-:S03]  /*a330*/  LEA R8, R0, R6, 0x2 ;  /* 0x0000000600087211 */ /* 0x008fc600078e10ff */
[----:B------:R1:W-:Y:S01]  /*a340*/  STL.64 [R1+0x9c0], R18 ;  /* 0x0009c01201007387 */ /* 0x0003e20000100a00 */
[----:B------:R-:W-:Y:S02]  /*a350*/  LEA.HI.X.SX32 R13, R17, R20, 0x1, P2 ;  /* 0x00000014110d7211 */ /* 0x000fe400010f0eff */
[----:B------:R-:W-:Y:S02]  /*a360*/  LEA R9, R0, R8, 0x2 ;  /* 0x0000000800097211 */ /* 0x000fe400078e10ff */
[-C--:B0-----:R-:W-:Y:S02]  /*a370*/  LEA R28, P1, R16, R11.reuse, 0x1 ;  /* 0x0000000b101c7211 */ /* 0x081fe400078208ff */
[----:B-1----:R-:W-:-:S04]  /*a380*/  LEA R18, P0, R15, R11, 0x1 ;  /* 0x0000000b0f127211 */ /* 0x002fc800078008ff */
[----:B------:R-:W-:-:S05]  /*a390*/  LEA.HI.X.SX32 R19, R15, R20, 0x1, P0 ;  /* 0x000000140f137211 */ /* 0x000fca00000f0eff */
[----:B------:R0:W-:Y:S04]  /*a3a0*/  STL.64 [R1+0x9b0], R18 ;  /* 0x0009b01201007387 */ /* 0x0001e80000100a00 */
[----:B0-----:R-:W2:Y:S01]  /*a3b0*/  LDL.LU.64 R18, [R1+0xc98] ;  /* 0x000c980001127983 */ /* 0x001ea20000300a00 */
[-C--:B------:R-:W-:Y:S02]  /*a3c0*/  LEA.HI.X.SX32 R29, R16, R20.reuse, 0x1, P1 ;  /* 0x00000014101d7211 */ /* 0x080fe400008f0eff */
[C---:B------:R-:W-:Y:S02]  /*a3d0*/  LEA R14, P2, R21.reuse, R11, 0x1 ;  /* 0x0000000b150e7211 */ /* 0x040fe400078408ff */
[----:B------:R-:W-:Y:S01]  /*a3e0*/  LEA R10, R0, R9, 0x2 ;  /* 0x00000009000a7211 */ /* 0x000fe200078e10ff */
[----:B------:R-:W-:Y:S01]  /*a3f0*/  STL.64 [R1+0x9a8], R28 ;  /* 0x0009a81c01007387 */ /* 0x000fe20000100a00 */
[----:B------:R-:W-:-:S03]  /*a400*/  LEA.HI.X.SX32 R15, R21, R20, 0x1, P2 ;  /* 0x00000014150f7211 */ /* 0x000fc600010f0eff */
[----:B------:R0:W-:Y:S02]  /*a410*/  STL.64 [R1+0x9a0], R12 ;  /* 0x0009a00c01007387 */ /* 0x0001e40000100a00 */
[----:B0-----:R-:W-:-:S05]  /*a420*/  IMAD R12, R0, 0x4, R10 ;  /* 0x00000004000c7824 */ /* 0x001fca00078e020a */
[----:B------:R-:W-:Y:S02]  /*a430*/  LEA R13, R0, R12, 0x2 ;  /* 0x0000000c000d7211 */ /* 0x000fe400078e10ff */
[CC--:B--2---:R-:W-:Y:S02]  /*a440*/  LEA R16, P0, R18.reuse, R11.reuse, 0x1 ;  /* 0x0000000b12107211 */ /* 0x0c4fe400078008ff */
[CC--:B------:R-:W-:Y:S02]  /*a450*/  LEA R28, P1, R19.reuse, R11.reuse, 0x1 ;  /* 0x0000000b131c7211 */ /* 0x0c0fe400078208ff */
[-C--:B------:R-:W-:Y:S02]  /*a460*/  LEA.HI.X.SX32 R17, R18, R20.reuse, 0x1, P0 ;  /* 0x0000001412117211 */ /* 0x080fe400000f0eff */
[-C--:B------:R-:W-:Y:S02]  /*a470*/  LEA.HI.X.SX32 R29, R19, R20.reuse, 0x1, P1 ;  /* 0x00000014131d7211 */ /* 0x080fe400008f0eff */
[CC--:B------:R-:W-:Y:S01]  /*a480*/  LEA R18, P1, R23.reuse, R11.reuse, 0x1 ;  /* 0x0000000b17127211 */ /* 0x0c0fe200078208ff */
[----:B------:R0:W-:Y:S03]  /*a490*/  STL.64 [R1+0x998], R16 ;  /* 0x0009981001007387 */ /* 0x0001e60000100a00 */
[----:B------:R-:W-:Y:S01]  /*a4a0*/  LEA.HI.X.SX32 R19, R23, R20, 0x1, P1 ;  /* 0x0000001417137211 */ /* 0x000fe200008f0eff */
[----:B------:R1:W-:Y:S04]  /*a4b0*/  STL.64 [R1+0x990], R28 ;  /* 0x0009901c01007387 */ /* 0x0003e80000100a00 */
[----:B------:R2:W-:Y:S01]  /*a4c0*/  STL.64 [R1+0x988], R14 ;  /* 0x0009880e01007387 */ /* 0x0005e20000100a00 */
[----:B0-----:R-:W-:-:S02]  /*a4d0*/  LEA R16, P2, R24, R11, 0x1 ;  /* 0x0000000b18107211 */ /* 0x001fc400078408ff */
[-C--:B-1----:R-:W-:Y:S02]  /*a4e0*/  LEA R28, P0, R22, R11.reuse, 0x1 ;  /* 0x0000000b161c7211 */ /* 0x082fe400078008ff */
[-C--:B------:R-:W-:Y:S02]  /*a4f0*/  LEA.HI.X.SX32 R17, R24, R20.reuse, 0x1, P2 ;  /* 0x0000001418117211 */ /* 0x080fe400010f0eff */
[-C--:B------:R-:W-:Y:S02]  /*a500*/  LEA.HI.X.SX32 R29, R22, R20.reuse, 0x1, P0 ;  /* 0x00000014161d7211 */ /* 0x080fe400000f0eff */
[----:B------:R-:W-:Y:S02]  /*a510*/  LEA R22, P1, R26, R11, 0x1 ;  /* 0x0000000b1a167211 */ /* 0x000fe400078208ff */
[----:B--2---:R-:W-:Y:S01]  /*a520*/  LEA R14, R0, R13, 0x2 ;  /* 0x0000000d000e7211 */ /* 0x004fe200078e10ff */
[----:B------:R0:W-:Y:S01]  /*a530*/  STL.64 [R1+0x980], R28 ;  /* 0x0009801c01007387 */ /* 0x0001e20000100a00 */
[----:B------:R-:W-:-:S02]  /*a540*/  LEA.HI.X.SX32 R23, R26, R20, 0x1, P1 ;  /* 0x000000141a177211 */ /* 0x000fc400008f0eff */
[----:B------:R-:W-:Y:S01]  /*a550*/  LEA R15, R0, R14, 0x2 ;  /* 0x0000000e000f7211 */ /* 0x000fe200078e10ff */
[----:B------:R1:W-:Y:S04]  /*a560*/  STL.64 [R1+0x978], R18 ;  /* 0x0009781201007387 */ /* 0x0003e80000100a00 */
[----:B------:R2:W-:Y:S01]  /*a570*/  STL.64 [R1+0x970], R16 ;  /* 0x0009701001007387 */ /* 0x0005e20000100a00 */
[CC--:B0-----:R-:W-:Y:S02]  /*a580*/  LEA R28, P0, R25.reuse, R11.reuse, 0x1 ;  /* 0x0000000b191c7211 */ /* 0x0c1fe400078008ff */
[----:B-1----:R-:W-:Y:S02]  /*a590*/  LEA R18, P2, R2, R11, 0x1 ;  /* 0x0000000b02127211 */ /* 0x002fe400078408ff */
[----:B------:R-:W-:-:S02]  /*a5a0*/  LEA.HI.X.SX32 R29, R25, R20, 0x1, P0 ;  /* 0x00000014191d7211 */ /* 0x000fc400000f0eff */
[-C--:B------:R-:W-:Y:S01]  /*a5b0*/  LEA.HI.X.SX32 R19, R2, R20.reuse, 0x1, P2 ;  /* 0x0000001402137211 */ /* 0x080fe200010f0eff */
[C---:B--2---:R-:W-:Y:S01]  /*a5c0*/  IMAD R16, R0.reuse, 0x4, R15 ;  /* 0x0000000400107824 */ /* 0x044fe200078e020f */
[C---:B------:R-:W-:Y:S01]  /*a5d0*/  LEA R24, P0, R3.reuse, R11, 0x1 ;  /* 0x0000000b03187211 */ /* 0x040fe200078008ff */
[----:B------:R-:W-:Y:S03]  /*a5e0*/  STL.64 [R1+0x968], R28 ;  /* 0x0009681c01007387 */ /* 0x000fe60000100a00 */
[----:B------:R-:W-:Y:S01]  /*a5f0*/  LEA.HI.X.SX32 R25, R3, R20, 0x1, P0 ;  /* 0x0000001403197211 */ /* 0x000fe200000f0eff */
[----:B------:R0:W-:Y:S01]  /*a600*/  STL.64 [R1+0x960], R22 ;  /* 0x0009601601007387 */ /* 0x0001e20000100a00 */
[----:B------:R-:W-:-:S03]  /*a610*/  LEA R2, R0, R16, 0x2 ;  /* 0x0000001000027211 */ /* 0x000fc600078e10ff */
[----:B------:R1:W-:Y:S01]  /*a620*/  STL.64 [R1+0x958], R18 ;  /* 0x0009581201007387 */ /* 0x0003e20000100a00 */
[----:B------:R-:W-:-:S03]  /*a630*/  LEA R17, R0, R2, 0x2 ;  /* 0x0000000200117211 */ /* 0x000fc600078e10ff */
[----:B------:R2:W-:Y:S01]  /*a640*/  STL.64 [R1+0x950], R24 ;  /* 0x0009501801007387 */ /* 0x0005e20000100a00 */
[----:B------:R-:W-:Y:S02]  /*a650*/  LEA R3, R0, R17, 0x2 ;  /* 0x0000001100037211 */ /* 0x000fe400078e10ff */
[CC--:B0-----:R-:W-:Y:S01]  /*a660*/  LEA R22, P1, R4.reuse, R11.reuse, 0x1 ;  /* 0x0000000b04167211 */ /* 0x0c1fe200078208ff */
[----:B------:R-:W0:Y:S01]  /*a670*/  S2R R29, SR_TID.X ;  /* 0x00000000001d7919 */ /* 0x000e220000002100 */
[CC--:B-1----:R-:W-:Y:S02]  /*a680*/  LEA R18, P2, R5.reuse, R11.reuse, 0x1 ;  /* 0x0000000b05127211 */ /* 0x0c2fe400078408ff */
[-C--:B------:R-:W-:Y:S01]  /*a690*/  LEA.HI.X.SX32 R23, R4, R20.reuse, 0x1, P1 ;  /* 0x0000001404177211 */ /* 0x080fe200008f0eff */
[C---:B------:R-:W-:Y:S01]  /*a6a0*/  IMAD R4, R0.reuse, 0x4, R3 ;  /* 0x0000000400047824 */ /* 0x040fe200078e0203 */
[----:B------:R-:W-:Y:S02]  /*a6b0*/  LEA.HI.X.SX32 R19, R5, R20, 0x1, P2 ;  /* 0x0000001405137211 */ /* 0x000fe400010f0eff */
[----:B--2---:R-:W-:Y:S01]  /*a6c0*/  LEA R24, P0, R7, R11, 0x1 ;  /* 0x0000000b07187211 */ /* 0x004fe200078008ff */
[----:B------:R1:W-:Y:S01]  /*a6d0*/  STL.64 [R1+0x948], R22 ;  /* 0x0009481601007387 */ /* 0x0003e20000100a00 */
[----:B------:R-:W-:-:S02]  /*a6e0*/  LEA R5, R0, R4, 0x2 ;  /* 0x0000000400057211 */ /* 0x000fc400078e10ff */
[-C--:B------:R-:W-:Y:S01]  /*a6f0*/  LEA.HI.X.SX32 R25, R7, R20.reuse, 0x1, P0 ;  /* 0x0000001407197211 */ /* 0x080fe200000f0eff */
[----:B------:R2:W-:Y:S04]  /*a700*/  STL.64 [R1+0x940], R18 ;  /* 0x0009401201007387 */ /* 0x0005e80000100a00 */
[----:B------:R3:W-:Y:S01]  /*a710*/  STL.64 [R1+0x938], R24 ;  /* 0x0009381801007387 */ /* 0x0007e20000100a00 */
[-C--:B-1----:R-:W-:Y:S02]  /*a720*/  LEA R22, P1, R6, R11.reuse, 0x1 ;  /* 0x0000000b06167211 */ /* 0x082fe400078208ff */
[----:B--2---:R-:W-:Y:S02]  /*a730*/  LEA R18, P2, R8, R11, 0x1 ;  /* 0x0000000b08127211 */ /* 0x004fe400078408ff */
[----:B------:R-:W-:-:S02]  /*a740*/  LEA.HI.X.SX32 R23, R6, R20, 0x1, P1 ;  /* 0x0000001406177211 */ /* 0x000fc400008f0eff */
[-C--:B------:R-:W-:Y:S02]  /*a750*/  LEA.HI.X.SX32 R19, R8, R20.reuse, 0x1, P2 ;  /* 0x0000001408137211 */ /* 0x080fe400010f0eff */
[C---:B---3--:R-:W-:Y:S01]  /*a760*/  LEA R24, P0, R9.reuse, R11, 0x1 ;  /* 0x0000000b09187211 */ /* 0x048fe200078008ff */
[----:B------:R1:W-:Y:S01]  /*a770*/  STL.64 [R1+0x930], R22 ;  /* 0x0009301601007387 */ /* 0x0003e20000100a00 */
[C---:B------:R-:W-:Y:S02]  /*a780*/  LEA R6, R0.reuse, R5, 0x2 ;  /* 0x0000000500067211 */ /* 0x040fe400078e10ff */
[----:B------:R-:W-:Y:S01]  /*a790*/  LEA.HI.X.SX32 R25, R9, R20, 0x1, P0 ;  /* 0x0000001409197211 */ /* 0x000fe200000f0eff */
[----:B------:R2:W-:Y:S01]  /*a7a0*/  STL.64 [R1+0x928], R18 ;  /* 0x0009281201007387 */ /* 0x0005e20000100a00 */
[----:B------:R-:W-:-:S03]  /*a7b0*/  LEA R8, R0, R6, 0x2 ;  /* 0x0000000600087211 */ /* 0x000fc600078e10ff */
[----:B------:R3:W-:Y:S02]  /*a7c0*/  STL.64 [R1+0x920], R24 ;  /* 0x0009201801007387 */ /* 0x0007e40000100a00 */
[----:B------:R-:W-:Y:S01]  /*a7d0*/  IMAD R7, R0, 0x4, R8 ;  /* 0x0000000400077824 */ /* 0x000fe200078e0208 */
[-C--:B-1----:R-:W-:Y:S02]  /*a7e0*/  LEA R22, P1, R10, R11.reuse, 0x1 ;  /* 0x0000000b0a167211 */ /* 0x082fe400078208ff */
[-C--:B--2---:R-:W-:Y:S02]  /*a7f0*/  LEA R18, P2, R12, R11.reuse, 0x1 ;  /* 0x0000000b0c127211 */ /* 0x084fe400078408ff */
[-C--:B------:R-:W-:Y:S02]  /*a800*/  LEA.HI.X.SX32 R23, R10, R20.reuse, 0x1, P1 ;  /* 0x000000140a177211 */ /* 0x080fe400008f0eff */
[----:B------:R-:W-:Y:S02]  /*a810*/  LEA.HI.X.SX32 R19, R12, R20, 0x1, P2 ;  /* 0x000000140c137211 */ /* 0x000fe400010f0eff */
[----:B---3--:R-:W-:Y:S01]  /*a820*/  LEA R24, P0, R13, R11, 0x1 ;  /* 0x0000000b0d187211 */ /* 0x008fe200078008ff */
[----:B------:R1:W-:Y:S01]  /*a830*/  STL.64 [R1+0x918], R22 ;  /* 0x0009181601007387 */ /* 0x0003e20000100a00 */
[----:B------:R-:W-:-:S02]  /*a840*/  LEA R10, R0, R7, 0x2 ;  /* 0x00000007000a7211 */ /* 0x000fc400078e10ff */
[----:B------:R-:W-:Y:S01]  /*a850*/  LEA.HI.X.SX32 R25, R13, R20, 0x1, P0 ;  /* 0x000000140d197211 */ /* 0x000fe200000f0eff */
[----:B------:R2:W-:Y:S01]  /*a860*/  STL.64 [R1+0x910], R18 ;  /* 0x0009101201007387 */ /* 0x0005e20000100a00 */
[----:B------:R-:W-:-:S03]  /*a870*/  LEA R9, R0, R10, 0x2 ;  /* 0x0000000a00097211 */ /* 0x000fc600078e10ff */
[----:B------:R-:W-:Y:S01]  /*a880*/  STL.64 [R1+0x908], R24 ;  /* 0x0009081801007387 */ /* 0x000fe20000100a00 */
[CC--:B-1----:R-:W-:Y:S02]  /*a890*/  LEA R22, P1, R14.reuse, R11.reuse, 0x1 ;  /* 0x0000000b0e167211 */ /* 0x0c2fe400078208ff */
[CC--:B--2---:R-:W-:Y:S02]  /*a8a0*/  LEA R18, P2, R15.reuse, R11.reuse, 0x1 ;  /* 0x0000000b0f127211 */ /* 0x0c4fe400078408ff */
[-C--:B------:R-:W-:Y:S02]  /*a8b0*/  LEA.HI.X.SX32 R23, R14, R20.reuse, 0x1, P1 ;  /* 0x000000140e177211 */ /* 0x080fe400008f0eff */
[-C--:B------:R-:W-:Y:S02]  /*a8c0*/  LEA.HI.X.SX32 R19, R15, R20.reuse, 0x1, P2 ;  /* 0x000000140f137211 */ /* 0x080fe400010f0eff */
[CC--:B------:R-:W-:Y:S01]  /*a8d0*/  LEA R12, P2, R17.reuse, R11.reuse, 0x1 ;  /* 0x0000000b110c7211 */ /* 0x0c0fe200078408ff */
[----:B------:R1:W-:Y:S03]  /*a8e0*/  STL.64 [R1+0x900], R22 ;  /* 0x0009001601007387 */ /* 0x0003e60000100a00 */
[----:B------:R-:W-:Y:S01]  /*a8f0*/  LEA.HI.X.SX32 R13, R17, R20, 0x1, P2 ;  /* 0x00000014110d7211 */ /* 0x000fe200010f0eff */
[----:B------:R2:W-:Y:S01]  /*a900*/  STL.64 [R1+0x8f8], R18 ;  /* 0x0008f81201007387 */ /* 0x0005e20000100a00 */
[----:B------:R-:W-:-:S03]  /*a910*/  LEA R14, P2, R5, R11, 0x1 ;  /* 0x0000000b050e7211 */ /* 0x000fc600078408ff */
[----:B------:R3:W-:Y:S01]  /*a920*/  STL.64 [R1+0x8e0], R12 ;  /* 0x0008e00c01007387 */ /* 0x0007e20000100a00 */
[-C--:B------:R-:W-:Y:S02]  /*a930*/  LEA.HI.X.SX32 R15, R5, R20.reuse, 0x1, P2 ;  /* 0x00000014050f7211 */ /* 0x080fe400010f0eff */
[-C--:B-1----:R-:W-:Y:S02]  /*a940*/  LEA R22, P0, R16, R11.reuse, 0x1 ;  /* 0x0000000b10167211 */ /* 0x082fe400078008ff */
[----:B--2---:R-:W-:Y:S02]  /*a950*/  LEA R18, P1, R2, R11, 0x1 ;  /* 0x0000000b02127211 */ /* 0x004fe400078208ff */
[-C--:B------:R-:W-:Y:S02]  /*a960*/  LEA.HI.X.SX32 R23, R16, R20.reuse, 0x1, P0 ;  /* 0x0000001410177211 */ /* 0x080fe400000f0eff */
[----:B------:R-:W-:Y:S02]  /*a970*/  LEA.HI.X.SX32 R19, R2, R20, 0x1, P1 ;  /* 0x0000001402137211 */ /* 0x000fe400008f0eff */
[C---:B---3--:R-:W-:Y:S01]  /*a980*/  LEA R12, R0.reuse, R9, 0x2 ;  /* 0x00000009000c7211 */ /* 0x048fe200078e10ff */
[----:B------:R1:W-:Y:S04]  /*a990*/  STL.64 [R1+0x8f0], R22 ;  /* 0x0008f01601007387 */ /* 0x0003e80000100a00 */
[----:B------:R2:W-:Y:S01]  /*a9a0*/  STL.64 [R1+0x8e8], R18 ;  /* 0x0008e81201007387 */ /* 0x0005e20000100a00 */
[----:B------:R-:W-:Y:S01]  /*a9b0*/  IMAD R2, R0, 0x4, R12 ;  /* 0x0000000400027824 */ /* 0x000fe200078e020c */
[----:B-1----:R-:W-:-:S02]  /*a9c0*/  LEA R22, P0, R3, R11, 0x1 ;  /* 0x0000000b03167211 */ /* 0x002fc400078008ff */
[CC--:B--2---:R-:W-:Y:S02]  /*a9d0*/  LEA R18, P1, R4.reuse, R11.reuse, 0x1 ;  /* 0x0000000b04127211 */ /* 0x0c4fe400078208ff */
[-C--:B------:R-:W-:Y:S02]  /*a9e0*/  LEA.HI.X.SX32 R23, R3, R20.reuse, 0x1, P0 ;  /* 0x0000001403177211 */ /* 0x080fe400000f0eff */
[----:B------:R-:W-:Y:S02]  /*a9f0*/  LEA.HI.X.SX32 R19, R4, R20, 0x1, P1 ;  /* 0x0000001404137211 */ /* 0x000fe400008f0eff */
[----:B------:R-:W-:Y:S01]  /*aa00*/  LEA R16, P1, R8, R11, 0x1 ;  /* 0x0000000b08107211 */ /* 0x000fe200078208ff */
[----:B------:R-:W-:Y:S01]  /*aa10*/  STL.64 [R1+0x8d8], R22 ;  /* 0x0008d81601007387 */ /* 0x000fe20000100a00 */
[----:B------:R-:W-:Y:S02]  /*aa20*/  LEA R3, R0, R2, 0x2 ;  /* 0x0000000200037211 */ /* 0x000fe400078e10ff */
[----:B------:R-:W-:Y:S01]  /*aa30*/  LEA.HI.X.SX32 R17, R8, R20, 0x1, P1 ;  /* 0x0000001408117211 */ /* 0x000fe200008f0eff */
[----:B------:R1:W-:Y:S01]  /*aa40*/  STL.64 [R1+0x8d0], R18 ;  /* 0x0008d01201007387 */ /* 0x0003e20000100a00 */
[----:B------:R-:W-:-:S03]  /*aa50*/  LEA R13, R0, R3, 0x2 ;  /* 0x00000003000d7211 */ /* 0x000fc600078e10ff */
[----:B------:R2:W-:Y:S01]  /*aa60*/  STL.64 [R1+0x8c8], R14 ;  /* 0x0008c80e01007387 */ /* 0x0005e20000100a00 */
[----:B------:R-:W-:Y:S02]  /*aa70*/  LEA R5, R0, R13, 0x2 ;  /* 0x0000000d00057211 */ /* 0x000fe400078e10ff */
[CC--:B-1----:R-:W-:Y:S02]  /*aa80*/  LEA R18, P0, R6.reuse, R11.reuse, 0x1 ;  /* 0x0000000b06127211 */ /* 0x0c2fe400078008ff */
[C---:B--2---:R-:W-:Y:S02]  /*aa90*/  LEA R14, P2, R7.reuse, R11, 0x1 ;  /* 0x0000000b070e7211 */ /* 0x044fe400078408ff */
[-C--:B------:R-:W-:Y:S01]  /*aaa0*/  LEA.HI.X.SX32 R19, R6, R20.reuse, 0x1, P0 ;  /* 0x0000001406137211 */ /* 0x080fe200000f0eff */
[----:B------:R-:W-:Y:S01]  /*aab0*/  IMAD R6, R0, 0x4, R5 ;  /* 0x0000000400067824 */ /* 0x000fe200078e0205 */
[----:B------:R-:W-:-:S03]  /*aac0*/  LEA.HI.X.SX32 R15, R7, R20, 0x1, P2 ;  /* 0x00000014070f7211 */ /* 0x000fc600010f0eff */
[----:B------:R1:W-:Y:S01]  /*aad0*/  STL.64 [R1+0x8c0], R18 ;  /* 0x0008c01201007387 */ /* 0x0003e20000100a00 */
[----:B------:R-:W-:-:S03]  /*aae0*/  LEA R7, R0, R6, 0x2 ;  /* 0x0000000600077211 */ /* 0x000fc600078e10ff */
[----:B------:R2:W-:Y:S01]  /*aaf0*/  STL.64 [R1+0x8b8], R16 ;  /* 0x0008b81001007387 */ /* 0x0005e20000100a00 */
[----:B------:R-:W-:-:S03]  /*ab00*/  LEA R4, R0, R7, 0x2 ;  /* 0x0000000700047211 */ /* 0x000fc600078e10ff */
[----:B------:R3:W-:Y:S01]  /*ab10*/  STL.64 [R1+0x8b0], R14 ;  /* 0x0008b00e01007387 */ /* 0x0007e20000100a00 */
[CC--:B-1----:R-:W-:Y:S02]  /*ab20*/  LEA R18, P0, R10.reuse, R11.reuse, 0x1 ;  /* 0x0000000b0a127211 */ /* 0x0c2fe400078008ff */
[CC--:B--2---:R-:W-:Y:S02]  /*ab30*/  LEA R16, P1, R9.reuse, R11.reuse, 0x1 ;  /* 0x0000000b09107211 */ /* 0x0c4fe400078208ff */
[-C--:B------:R-:W-:Y:S02]  /*ab40*/  LEA.HI.X.SX32 R19, R10, R20.reuse, 0x1, P0 ;  /* 0x000000140a137211 */ /* 0x080fe400000f0eff */
[C---:B---3--:R-:W-:Y:S02]  /*ab50*/  LEA R14, P2, R12.reuse, R11, 0x1 ;  /* 0x0000000b0c0e7211 */ /* 0x048fe400078408ff */
[-C--:B------:R-:W-:Y:S01]  /*ab60*/  LEA.HI.X.SX32 R17, R9, R20.reuse, 0x1, P1 ;  /* 0x0000001409117211 */ /* 0x080fe200008f0eff */
[----:B------:R-:W-:Y:S01]  /*ab70*/  STL.64 [R1+0x8a8], R18 ;  /* 0x0008a81201007387 */ /* 0x000fe20000100a00 */
[----:B------:R-:W-:-:S02]  /*ab80*/  LEA.HI.X.SX32 R15, R12, R20, 0x1, P2 ;  /* 0x000000140c0f7211 */ /* 0x000fc400010f0eff */
[CC--:B------:R-:W-:Y:S01]  /*ab90*/  LEA R8, P2, R13.reuse, R11.reuse, 0x1 ;  /* 0x0000000b0d087211 */ /* 0x0c0fe200078408ff */
[----:B------:R1:W-:Y:S03]  /*aba0*/  STL.64 [R1+0x8a0], R16 ;  /* 0x0008a01001007387 */ /* 0x0003e60000100a00 */
[-C--:B------:R-:W-:Y:S01]  /*abb0*/  LEA.HI.X.SX32 R9, R13, R20.reuse, 0x1, P2 ;  /* 0x000000140d097211 */ /* 0x080fe200010f0eff */
[----:B------:R2:W-:Y:S01]  /*abc0*/  STL.64 [R1+0x898], R14 ;  /* 0x0008980e01007387 */ /* 0x0005e20000100a00 */
[CC--:B-1----:R-:W-:Y:S02]  /*abd0*/  LEA R16, P0, R2.reuse, R11.reuse, 0x1 ;  /* 0x0000000b02107211 */ /* 0x0c2fe400078008ff */
[----:B--2---:R-:W-:Y:S02]  /*abe0*/  LEA R14, P1, R3, R11, 0x1 ;  /* 0x0000000b030e7211 */ /* 0x004fe400078208ff */
[----:B------:R-:W-:-:S02]  /*abf0*/  LEA.HI.X.SX32 R17, R2, R20, 0x1, P0 ;  /* 0x0000001402117211 */ /* 0x000fc400000f0eff */
[----:B------:R-:W-:Y:S02]  /*ac00*/  LEA.HI.X.SX32 R15, R3, R20, 0x1, P1 ;  /* 0x00000014030f7211 */ /* 0x000fe400008f0eff */
[C---:B------:R-:W-:Y:S01]  /*ac10*/  LEA R3, R0.reuse, R4, 0x2 ;  /* 0x0000000400037211 */ /* 0x040fe200078e10ff */
[----:B------:R1:W-:Y:S04]  /*ac20*/  STL.64 [R1+0x890], R16 ;  /* 0x0008901001007387 */ /* 0x0003e80000100a00 */
[----:B------:R2:W-:Y:S01]  /*ac30*/  STL.64 [R1+0x888], R14 ;  /* 0x0008880e01007387 */ /* 0x0005e20000100a00 */
[----:B------:R-:W-:-:S03]  /*ac40*/  IMAD R2, R0, 0x4, R3 ;  /* 0x0000000400027824 */ /* 0x000fc600078e0203 */
[----:B------:R3:W-:Y:S02]  /*ac50*/  STL.64 [R1+0x880], R8 ;  /* 0x0008800801007387 */ /* 0x0007e40000100a00 */
[----:B------:R-:W-:Y:S02]  /*ac60*/  LEA R0, R0, R2, 0x2 ;  /* 0x0000000200007211 */ /* 0x000fe400078e10ff */
[CC--:B-1----:R-:W-:Y:S02]  /*ac70*/  LEA R16, P0, R5.reuse, R11.reuse, 0x1 ;  /* 0x0000000b05107211 */ /* 0x0c2fe400078008ff */
[-C--:B--2---:R-:W-:Y:S02]  /*ac80*/  LEA R14, P1, R6, R11.reuse, 0x1 ;  /* 0x0000000b060e7211 */ /* 0x084fe400078208ff */
[----:B------:R-:W-:Y:S02]  /*ac90*/  LEA.HI.X.SX32 R17, R5, R20, 0x1, P0 ;  /* 0x0000001405117211 */ /* 0x000fe400000f0eff */
[----:B---3--:R-:W-:-:S02]  /*aca0*/  LEA R8, P2, R7, R11, 0x1 ;  /* 0x0000000b07087211 */ /* 0x008fc400078408ff */
[-C--:B------:R-:W-:Y:S01]  /*acb0*/  LEA.HI.X.SX32 R15, R6, R20.reuse, 0x1, P1 ;  /* 0x00000014060f7211 */ /* 0x080fe200008f0eff */
[----:B------:R1:W-:Y:S01]  /*acc0*/  STL.64 [R1+0x878], R16 ;  /* 0x0008781001007387 */ /* 0x0003e20000100a00 */
[-C--:B------:R-:W-:Y:S02]  /*acd0*/  LEA.HI.X.SX32 R9, R7, R20.reuse, 0x1, P2 ;  /* 0x0000001407097211 */ /* 0x080fe400010f0eff */
[CC--:B------:R-:W-:Y:S01]  /*ace0*/  LEA R12, P2, R2.reuse, R11.reuse, 0x1 ;  /* 0x0000000b020c7211 */ /* 0x0c0fe200078408ff */
[----:B------:R2:W-:Y:S03]  /*acf0*/  STL.64 [R1+0x870], R14 ;  /* 0x0008700e01007387 */ /* 0x0005e60000100a00 */
[----:B------:R-:W-:Y:S01]  /*ad00*/  LEA.HI.X.SX32 R13, R2, R20, 0x1, P2 ;  /* 0x00000014020d7211 */ /* 0x000fe200010f0eff */
[----:B------:R3:W-:Y:S01]  /*ad10*/  STL.64 [R1+0x868], R8 ;  /* 0x0008680801007387 */ /* 0x0007e20000100a00 */
[----:B------:R-:W-:Y:S01]  /*ad20*/  IMAD.MOV.U32 R2, RZ, RZ, -0x800000 ;  /* 0xff800000ff027424 */ /* 0x000fe200078e00ff */
[----:B-1----:R-:W-:-:S02]  /*ad30*/  LEA R16, P0, R4, R11, 0x1 ;  /* 0x0000000b04107211 */ /* 0x002fc400078008ff */
[CC--:B--2---:R-:W-:Y:S02]  /*ad40*/  LEA R14, P1, R3.reuse, R11.reuse, 0x1 ;  /* 0x0000000b030e7211 */ /* 0x0c4fe400078208ff */
[-C--:B------:R-:W-:Y:S02]  /*ad50*/  LEA.HI.X.SX32 R17, R4, R20.reuse, 0x1, P0 ;  /* 0x0000001404117211 */ /* 0x080fe400000f0eff */
[C---:B---3--:R-:W-:Y:S02]  /*ad60*/  LEA R8, P3, R0.reuse, R11, 0x1 ;  /* 0x0000000b00087211 */ /* 0x048fe400078608ff */
[-C--:B------:R-:W-:Y:S01]  /*ad70*/  LEA.HI.X.SX32 R15, R3, R20.reuse, 0x1, P1 ;  /* 0x00000014030f7211 */ /* 0x080fe200008f0eff */
[----:B------:R-:W-:Y:S01]  /*ad80*/  STL.64 [R1+0x860], R16 ;  /* 0x0008601001007387 */ /* 0x000fe20000100a00 */
[----:B------:R-:W-:Y:S02]  /*ad90*/  LEA.HI.X.SX32 R9, R0, R20, 0x1, P3 ;  /* 0x0000001400097211 */ /* 0x000fe400018f0eff */
[----:B------:R-:W-:Y:S01]  /*ada0*/  MOV R3, 0x3f800000 ;  /* 0x3f80000000037802 */ /* 0x000fe20000000f00 */
[----:B------:R-:W-:Y:S01]  /*adb0*/  STL.64 [R1+0x858], R14 ;  /* 0x0008580e01007387 */ /* 0x000fe20000100a00 */
[----:B------:R-:W-:-:S02]  /*adc0*/  MOV R4, 0xff800000 ;  /* 0xff80000000047802 */ /* 0x000fc40000000f00 */
[----:B------:R-:W-:Y:S01]  /*add0*/  MOV R0, c[0x0][0x1a4] ;  /* 0x0000690000007a02 */ /* 0x000fe20000000f00 */
[----:B------:R-:W-:Y:S01]  /*ade0*/  STL.64 [R1+0x850], R12 ;  /* 0x0008500c01007387 */ /* 0x000fe20000100a00 */
[----:B0-----:R-:W-:-:S03]  /*adf0*/  LOP3.LUT P0, RZ, R29, 0x3, RZ, 0xc0, !PT ;  /* 0x000000031dff7812 */ /* 0x001fc6000780c0ff */
[----:B------:R-:W-:Y:S04]  /*ae00*/  STL.64 [R1+0x848], R8 ;  /* 0x0008480801007387 */ /* 0x000fe80000100a00 */
[----:B------:R0:W-:Y:S04]  /*ae10*/  STL [R1+0x804], R3 ;  /* 0x0008040301007387 */ /* 0x0001e80000100800 */
[----:B------:R-:W-:Y:S04]  /*ae20*/  STL [R1+0x3b8], RZ ;  /* 0x0003b8ff01007387 */ /* 0x000fe80000100800 */
[----:B------:R-:W-:Y:S01]  /*ae30*/  STL [R1+0x100], R2 ;  /* 0x0001000201007387 */ /* 0x000fe20000100800 */
[----:B0-----:R-:W-:-:S03]  /*ae40*/  MOV R3, 0xff800000 ;  /* 0xff80000000037802 */ /* 0x001fc60000000f00 */
[----:B------:R-:W-:Y:S04]  /*ae50*/  STL [R1+0x3b4], RZ ;  /* 0x0003b4ff01007387 */ /* 0x000fe80000100800 */
        /* <DEDUP_REMOVED lines=14> */
[----:B------:R-:W-:Y:S01]  /*af40*/  STL [R1+0x7fc], RZ ;  /* 0x0007fcff01007387 */ /* 0x000fe20000100800 */
[----:B0-----:R-:W-:-:S03]  /*af50*/  MOV R4, 0x3f800000 ;  /* 0x3f80000000047802 */ /* 0x001fc60000000f00 */
[----:B------:R0:W-:Y:S01]  /*af60*/  STL [R1+0x7f8], R2 ;  /* 0x0007f80201007387 */ /* 0x0001e20000100800 */
[----:B-1----:R-:W-:-:S03]  /*af70*/  IMAD.MOV.U32 R3, RZ, RZ, 0x3f800000 ;  /* 0x3f800000ff037424 */ /* 0x002fc600078e00ff */
[----:B------:R-:W-:Y:S04]  /*af80*/  STL [R1+0x808], R4 ;  /* 0x0008080401007387 */ /* 0x000fe80000100800 */
[----:B------:R-:W-:Y:S01]  /*af90*/  STL [R1+0x80c], R3 ;  /* 0x00080c0301007387 */ /* 0x000fe20000100800 */
[----:B0-----:R-:W-:-:S05]  /*afa0*/  MOV R2, 0x3f800000 ;  /* 0x3f80000000027802 */ /* 0x001fca0000000f00 */
        /* <DEDUP_REMOVED lines=13> */
[----:B------:R0:W-:Y:S04]  /*b080*/  STL [R1+0x840], R2 ;  /* 0x0008400201007387 */ /* 0x0001e80000100800 */
        /* <DEDUP_REMOVED lines=231> */
[----:B------:R-:W2:Y:S01]  /*bf00*/  LDL.LU R28, [R1+0x10] ;  /* 0x00001000011c7983 */ /* 0x000ea20000300800 */
[C---:B0-----:R-:W-:Y:S01]  /*bf10*/  SHF.L.U32 R2, R0.reuse, 0x1, RZ ;  /* 0x0000000100027819 */ /* 0x041fe200000006ff */
[C---:B------:R-:W-:Y:S01]  /*bf20*/  IMAD R3, R0.reuse, 0x3, RZ ;  /* 0x0000000300037824 */ /* 0x040fe200078e02ff */
[C---:B------:R-:W-:Y:S01]  /*bf30*/  SHF.L.U32 R4, R0.reuse, 0x2, RZ ;  /* 0x0000000200047819 */ /* 0x040fe200000006ff */
[----:B------:R-:W-:Y:S01]  /*bf40*/  STL [R1+0x690], RZ ;  /* 0x000690ff01007387 */ /* 0x000fe20000100800 */
[C---:B------:R-:W-:Y:S01]  /*bf50*/  IMAD R5, R0.reuse, 0x5, RZ ;  /* 0x0000000500057824 */ /* 0x040fe200078e02ff */
[C---:B------:R-:W-:Y:S01]  /*bf60*/  SHF.L.U32 R8, R0.reuse, 0x3, RZ ;  /* 0x0000000300087819 */ /* 0x040fe200000006ff */
[C---:B------:R-:W-:Y:S01]  /*bf70*/  IMAD R6, R0.reuse, 0x6, RZ ;  /* 0x0000000600067824 */ /* 0x040fe200078e02ff */
[----:B------:R-:W-:Y:S01]  /*bf80*/  STL [R1+0x694], RZ ;  /* 0x000694ff01007387 */ /* 0x000fe20000100800 */
[----:B------:R-:W-:-:S02]  /*bf90*/  IMAD R9, R0, 0x9, RZ ;  /* 0x0000000900097824 */ /* 0x000fc400078e02ff */
[C---:B------:R-:W-:Y:S01]  /*bfa0*/  IMAD R10, R0.reuse, 0xa, RZ ;  /* 0x0000000a000a7824 */ /* 0x040fe200078e02ff */
[----:B------:R-:W-:Y:S01]  /*bfb0*/  STL [R1+0x698], RZ ;  /* 0x000698ff01007387 */ /* 0x000fe20000100800 */
[C---:B------:R-:W-:Y:S02]  /*bfc0*/  IMAD R11, R0.reuse, 0xb, RZ ;  /* 0x0000000b000b7824 */ /* 0x040fe400078e02ff */
[----:B------:R-:W-:Y:S01]  /*bfd0*/  IMAD R7, R0, 0x7, RZ ;  /* 0x0000000700077824 */ /* 0x000fe200078e02ff */
        /* <DEDUP_REMOVED lines=21> */
[----:B------:R0:W-:Y:S04]  /*c130*/  STL [R1+0xc88], R2 ;  /* 0x000c880201007387 */ /* 0x0001e80000100800 */
[----:B------:R-:W-:Y:S04]  /*c140*/  STL [R1+0xc8c], R3 ;  /* 0x000c8c0301007387 */ /* 0x000fe80000100800 */
[----:B------:R1:W-:Y:S01]  /*c150*/  STL.64 [R1+0xc80], R4 ;  /* 0x000c800401007387 */ /* 0x0003e20000100a00 */
[----:B0-----:R-:W-:-:S03]  /*c160*/  LOP3.LUT R2, R29, 0x7, RZ, 0xc0, !PT ;  /* 0x000000071d027812 */ /* 0x001fc600078ec0ff */
[----:B------:R0:W-:Y:S04]  /*c170*/  STL [R1+0xc90], R6 ;  /* 0x000c900601007387 */ /* 0x0001e80000100800 */
[----:B-1----:R-:W1:Y:S01]  /*c180*/  S2R R5, SR_TID.X ;  /* 0x0000000000057919 */ /* 0x002e620000002100 */
[----:B------:R-:W-:Y:S01]  /*c190*/  IMAD R2, R2, 0x110, RZ ;  /* 0x0000011002027824 */ /* 0x000fe200078e02ff */
[----:B0-----:R-:W-:Y:S02]  /*c1a0*/  LOP3.LUT R6, R29, 0x10, RZ, 0xc0, !PT ;  /* 0x000000101d067812 */ /* 0x001fe400078ec0ff */
[----:B------:R0:W-:Y:S03]  /*c1b0*/  STL.64 [R1+0xc78], R8 ;  /* 0x000c780801007387 */ /* 0x0001e60000100a00 */
[----:B------:R-:W-:Y:S01]  /*c1c0*/  IMAD.SHL.U32 R6, R6, 0x80, RZ ;  /* 0x0000008006067824 */ /* 0x000fe200078e00ff */
[----:B0-----:R-:W3:Y:S01]  /*c1d0*/  LDL.64 R8, [R1+0x560] ;  /* 0x0005600001087983 */ /* 0x001ee20000100a00 */
[----:B-1----:R-:W-:-:S03]  /*c1e0*/  SHF.L.U32 R3, R5, 0x1, RZ ;  /* 0x0000000105037819 */ /* 0x002fc600000006ff */
[----:B------:R0:W-:Y:S01]  /*c1f0*/  STL.64 [R1+0xc70], R10 ;  /* 0x000c700a01007387 */ /* 0x0001e20000100a00 */
[----:B------:R-:W-:-:S04]  /*c200*/  LOP3.LUT R2, R2, 0x10, R3, 0x78, !PT ;  /* 0x0000001002027812 */ /* 0x000fc800078e7803 */
[----:B------:R-:W-:Y:S01]  /*c210*/  LOP3.LUT R2, R2, R6, RZ, 0xfc, !PT ;  /* 0x0000000602027212 */ /* 0x000fe200078efcff */
[----:B0-----:R-:W4:Y:S03]  /*c220*/  LDL.64 R10, [R1+0x568] ;  /* 0x00056800010a7983 */ /* 0x001f260000100a00 */
[----:B------:R-:W-:-:S06]  /*c230*/  LOP3.LUT R6, R2, 0x20, RZ, 0x3c, !PT ;  /* 0x0000002002067812 */ /* 0x000fcc00078e3cff */
[----:B------:R-:W5:Y:S01]  /*c240*/  LDL.LU R6, [R1+0xc90] ;  /* 0x000c900001067983 */ /* 0x000f620000300800 */
[----:B--2---:R-:W-:-:S05]  /*c250*/  IMAD.MOV.U32 R4, RZ, RZ, R28 ;  /* 0x000000ffff047224 */ /* 0x004fca00078e001c */
[--C-:B------:R-:W-:Y:S02]  /*c260*/  LOP3.LUT R4, R4, 0x10, R5.reuse, 0x78, !PT ;  /* 0x0000001004047812 */ /* 0x100fe400078e7805 */
[----:B------:R-:W-:-:S04]  /*c270*/  SHF.R.S32.HI R5, RZ, 0x6, R5 ;  /* 0x00000006ff057819 */ /* 0x000fc80000011405 */
[----:B------:R-:W-:-:S04]  /*c280*/  SGXT R5, R5, 0x1 ;  /* 0x000000010505781a */ /* 0x000fc80000000200 */
[----:B------:R-:W-:-:S04]  /*c290*/  LOP3.LUT R5, R5, 0x90, RZ, 0xc0, !PT ;  /* 0x0000009005057812 */ /* 0x000fc800078ec0ff */
[----:B------:R-:W-:Y:S02]  /*c2a0*/  LOP3.LUT R5, R5, 0x7e, R3, 0x78, !PT ;  /* 0x0000007e05057812 */ /* 0x000fe400078e7803 */
[C---:B------:R-:W-:Y:S02]  /*c2b0*/  LOP3.LUT R3, R2.reuse, 0x40, RZ, 0x3c, !PT ;  /* 0x0000004002037812 */ /* 0x040fe400078e3cff */
[----:B------:R-:W-:-:S04]  /*c2c0*/  LOP3.LUT R2, R2, 0x60, RZ, 0x3c, !PT ;  /* 0x0000006002027812 */ /* 0x000fc800078e3cff */
[----:B------:R-:W2:Y:S04]  /*c2d0*/  LDL.LU R3, [R1+0xc8c] ;  /* 0x000c8c0001037983 */ /* 0x000ea80000300800 */
[----:B------:R-:W2:Y:S01]  /*c2e0*/  LDL.LU R2, [R1+0xc88] ;  /* 0x000c880001027983 */ /* 0x000ea20000300800 */
[----:B------:R-:W-:-:S03]  /*c2f0*/  LOP3.LUT R5, R5, 0x20, RZ, 0x3c, !PT ;  /* 0x0000002005057812 */ /* 0x000fc600078e3cff */
[----:B------:R-:W-:Y:S04]  /*c300*/  STL [R1+0x51c], R4 ;  /* 0x00051c0401007387 */ /* 0x000fe80000100800 */
[----:B------:R0:W-:Y:S02]  /*c310*/  STL [R1+0xa48], R5 ;  /* 0x000a480501007387 */ /* 0x0001e40000100800 */
[----:B0-----:R-:W-:-:S05]  /*c320*/  LOP3.LUT R5, R4, 0x20, RZ, 0x3c, !PT ;  /* 0x0000002004057812 */ /* 0x001fca00078e3cff */
[----:B------:R4:W-:Y:S02]  /*c330*/  STL [R1+0xa74], R5 ;  /* 0x000a740501007387 */ /* 0x0009e40000100800 */
[----:B----4-:R-:W-:-:S05]  /*c340*/  IMAD.WIDE R4, R0, 0x2, R10 ;  /* 0x0000000200047825 */ /* 0x010fca00078e020a */
[----:B------:R3:W-:Y:S02]  /*c350*/  STL.64 [R1+0xc60], R4 ;  /* 0x000c600401007387 */ /* 0x0007e40000100a00 */
[----:B---3--:R-:W-:-:S05]  /*c360*/  IMAD.WIDE R4, R0, 0x2, R8 ;  /* 0x0000000200047825 */ /* 0x008fca00078e0208 */
[----:B------:R2:W-:Y:S02]  /*c370*/  STL.64 [R1+0xc58], R4 ;  /* 0x000c580401007387 */ /* 0x0005e40000100a00 */
[----:B--2---:R-:W-:-:S05]  /*c380*/  IMAD.WIDE R4, R2, 0x2, R10 ;  /* 0x0000000202047825 */ /* 0x004fca00078e020a */
[----:B------:R0:W-:Y:S02]  /*c390*/  STL.64 [R1+0xc50], R4 ;  /* 0x000c500401007387 */ /* 0x0001e40000100a00 */
[----:B0-----:R-:W-:-:S05]  /*c3a0*/  IMAD.WIDE R4, R2, 0x2, R8 ;  /* 0x0000000202047825 */ /* 0x001fca00078e0208 */
[----:B------:R0:W-:Y:S02]  /*c3b0*/  STL.64 [R1+0xc48], R4 ;  /* 0x000c480401007387 */ /* 0x0001e40000100a00 */
[----:B0-----:R-:W-:-:S05]  /*c3c0*/  IMAD.WIDE R4, R3, 0x2, R10 ;  /* 0x0000000203047825 */ /* 0x001fca00078e020a */
[----:B------:R0:W-:Y:S04]  /*c3d0*/  STL.64 [R1+0xc40], R4 ;  /* 0x000c400401007387 */ /* 0x0001e80000100a00 */
[----:B0-----:R-:W2:Y:S01]  /*c3e0*/  LDL.LU.64 R4, [R1+0xc80] ;  /* 0x000c800001047983 */ /* 0x001ea20000300a00 */
[----:B------:R-:W-:-:S05]  /*c3f0*/  IMAD.WIDE R2, R3, 0x2, R8 ;  /* 0x0000000203027825 */ /* 0x000fca00078e0208 */
[----:B------:R2:W-:Y:S02]  /*c400*/  STL.64 [R1+0xc38], R2 ;  /* 0x000c380201007387 */ /* 0x0005e40000100a00 */
[----:B--2---:R-:W-:-:S05]  /*c410*/  IMAD.WIDE R2, R4, 0x2, R10 ;  /* 0x0000000204027825 */ /* 0x004fca00078e020a */
[----:B------:R0:W-:Y:S02]  /*c420*/  STL.64 [R1+0xc30], R2 ;  /* 0x000c300201007387 */ /* 0x0001e40000100a00 */
[----:B0-----:R-:W-:-:S05]  /*c430*/  IMAD.WIDE R2, R4, 0x2, R8 ;  /* 0x0000000204027825 */ /* 0x001fca00078e0208 */
[----:B------:R0:W-:Y:S02]  /*c440*/  STL.64 [R1+0xc28], R2 ;  /* 0x000c280201007387 */ /* 0x0001e40000100a00 */
[----:B0-----:R-:W-:-:S05]  /*c450*/  IMAD.WIDE R2, R5, 0x2, R10 ;  /* 0x0000000205027825 */ /* 0x001fca00078e020a */
[----:B------:R0:W-:Y:S02]  /*c460*/  STL.64 [R1+0xc20], R2 ;  /* 0x000c200201007387 */ /* 0x0001e40000100a00 */
[----:B0-----:R-:W-:Y:S02]  /*c470*/  IMAD.WIDE R2, R5, 0x2, R8 ;  /* 0x0000000205027825 */ /* 0x001fe400078e0208 */
[----:B------:R-:W2:Y:S04]  /*c480*/  LDL.LU.64 R8, [R1+0xc78] ;  /* 0x000c780001087983 */ /* 0x000ea80000300a00 */
[----:B------:R-:W3:Y:S04]  /*c490*/  LDL.64 R4, [R1+0x560] ;  /* 0x0005600001047983 */ /* 0x000ee80000100a00 */
[----:B------:R5:W-:Y:S02]  /*c4a0*/  STL.64 [R1+0xc18], R2 ;  /* 0x000c180201007387 */ /* 0x000be40000100a00 */
[----:B-----5:R-:W-:-:S05]  /*c4b0*/  IMAD.WIDE R2, R6, 0x2, R10 ;  /* 0x0000000206027825 */ /* 0x020fca00078e020a */
[----:B------:R3:W-:Y:S02]  /*c4c0*/  STL.64 [R1+0xc10], R2 ;  /* 0x000c100201007387 */ /* 0x0007e40000100a00 */
[----:B---3--:R-:W-:-:S05]  /*c4d0*/  IMAD.WIDE R2, R6, 0x2, R4 ;  /* 0x0000000206027825 */ /* 0x008fca00078e0204 */
[----:B------:R0:W-:Y:S02]  /*c4e0*/  STL.64 [R1+0xc08], R2 ;  /* 0x000c080201007387 */ /* 0x0001e40000100a00 */
[C---:B0-----:R-:W-:Y:S02]  /*c4f0*/  IMAD.WIDE R2, R7.reuse, 0x2, R10 ;  /* 0x0000000207027825 */ /* 0x041fe400078e020a */
[----:B------:R-:W3:Y:S04]  /*c500*/  LDL.LU.64 R10, [R1+0xc70] ;  /* 0x000c7000010a7983 */ /* 0x000ee80000300a00 */
[----:B------:R0:W-:Y:S02]  /*c510*/  STL.64 [R1+0xc00], R2 ;  /* 0x000c000201007387 */ /* 0x0001e40000100a00 */
[----:B0-----:R-:W-:-:S02]  /*c520*/  IMAD.WIDE R2, R7, 0x2, R4 ;  /* 0x0000000207027825 */ /* 0x001fc400078e0204 */
[----:B------:R-:W2:Y:S04]  /*c530*/  LDL.64 R6, [R1+0x568] ;  /* 0x0005680001067983 */ /* 0x000ea80000100a00 */
[----:B------:R2:W-:Y:S01]  /*c540*/  STL.64 [R1+0xbf8], R2 ;  /* 0x000bf80201007387 */ /* 0x0005e20000100a00 */
[C---:B------:R-:W-:Y:S02]  /*c550*/  IMAD R12, R0.reuse, 0xc, RZ ;  /* 0x0000000c000c7824 */ /* 0x040fe400078e02ff */
[C---:B------:R-:W-:Y:S02]  /*c560*/  IMAD R13, R0.reuse, 0xd, RZ ;  /* 0x0000000d000d7824 */ /* 0x040fe400078e02ff */
[C---:B------:R-:W-:Y:S02]  /*c570*/  IMAD R14, R0.reuse, 0xe, RZ ;  /* 0x0000000e000e7824 */ /* 0x040fe400078e02ff */
[C---:B------:R-:W-:Y:S01]  /*c580*/  IMAD R15, R0.reuse, 0xf, RZ ;  /* 0x0000000f000f7824 */ /* 0x040fe200078e02ff */
[C---:B------:R-:W-:Y:S01]  /*c590*/  SHF.L.U32 R16, R0.reuse, 0x4, RZ ;  /* 0x0000000400107819 */ /* 0x040fe200000006ff */
[----:B------:R-:W-:-:S02]  /*c5a0*/  IMAD R17, R0, 0x11, RZ ;  /* 0x0000001100117824 */ /* 0x000fc400078e02ff */
[C---:B------:R-:W-:Y:S02]  /*c5b0*/  IMAD R18, R0.reuse, 0x12, RZ ;  /* 0x0000001200127824 */ /* 0x040fe400078e02ff */
[C---:B------:R-:W-:Y:S02]  /*c5c0*/  IMAD R19, R0.reuse, 0x13, RZ ;  /* 0x0000001300137824 */ /* 0x040fe400078e02ff */
[C---:B------:R-:W-:Y:S02]  /*c5d0*/  IMAD R20, R0.reuse, 0x14, RZ ;  /* 0x0000001400147824 */ /* 0x040fe400078e02ff */
[C---:B------:R-:W-:Y:S02]  /*c5e0*/  IMAD R21, R0.reuse, 0x15, RZ ;  /* 0x0000001500157824 */ /* 0x040fe400078e02ff */
[C---:B------:R-:W-:Y:S02]  /*c5f0*/  IMAD R22, R0.reuse, 0x16, RZ ;  /* 0x0000001600167824 */ /* 0x040fe400078e02ff */
[----:B------:R-:W-:-:S02]  /*c600*/  IMAD R23, R0, 0x17, RZ ;  /* 0x0000001700177824 */ /* 0x000fc400078e02ff */
[C---:B------:R-:W-:Y:S02]  /*c610*/  IMAD R24, R0.reuse, 0x18, RZ ;  /* 0x0000001800187824 */ /* 0x040fe400078e02ff */
[C---:B------:R-:W-:Y:S02]  /*c620*/  IMAD R25, R0.reuse, 0x19, RZ ;  /* 0x0000001900197824 */ /* 0x040fe400078e02ff */
[C---:B------:R-:W-:Y:S02]  /*c630*/  IMAD R26, R0.reuse, 0x1a, RZ ;  /* 0x0000001a001a7824 */ /* 0x040fe400078e02ff */
[C---:B------:R-:W-:Y:S02]  /*c640*/  IMAD R27, R0.reuse, 0x1b, RZ ;  /* 0x0000001b001b7824 */ /* 0x040fe400078e02ff */
[C---:B------:R-:W-:Y:S02]  /*c650*/  IMAD R28, R0.reuse, 0x1c, RZ ;  /* 0x0000001c001c7824 */ /* 0x040fe400078e02ff */
[----:B------:R-:W-:-:S02]  /*c660*/  IMAD R29, R0, 0x1d, RZ ;  /* 0x0000001d001d7824 */ /* 0x000fc400078e02ff */
[----:B------:R-:W0:Y:S02]  /*c670*/  S2R R0, SR_TID.X ;  /* 0x0000000000007919 */ /* 0x000e240000002100 */
[----:B0-----:R-:W-:Y:S01]  /*c680*/  LOP3.LUT R0, R0, 0x60, RZ, 0xc0, !PT ;  /* 0x0000006000007812 */ /* 0x001fe200078ec0ff */
[----:B--2---:R-:W-:-:S05]  /*c690*/  IMAD.WIDE R2, R8, 0x2, R6 ;  /* 0x0000000208027825 */ /* 0x004fca00078e0206 */
[----:B------:R0:W-:Y:S02]  /*c6a0*/  STL.64 [R1+0xbf0], R2 ;  /* 0x000bf00201007387 */ /* 0x0001e40000100a00 */
[----:B0-----:R-:W-:-:S05]  /*c6b0*/  IMAD.WIDE R2, R8, 0x2, R4 ;  /* 0x0000000208027825 */ /* 0x001fca00078e0204 */
[----:B------:R0:W-:Y:S02]  /*c6c0*/  STL.64 [R1+0xbe8], R2 ;  /* 0x000be80201007387 */ /* 0x0001e40000100a00 */
[----:B0-----:R-:W-:-:S04]  /*c6d0*/  IMAD.WIDE R2, R9, 0x2, R6 ;  /* 0x0000000209027825 */ /* 0x001fc800078e0206 */
[----:B------:R-:W-:Y:S01]  /*c6e0*/  IMAD.WIDE R8, R9, 0x2, R4 ;  /* 0x0000000209087825 */ /* 0x000fe200078e0204 */
[----:B------:R3:W-:Y:S04]  /*c6f0*/  STL.64 [R1+0xbe0], R2 ;  /* 0x000be00201007387 */ /* 0x0007e80000100a00 */
[----:B------:R0:W-:Y:S01]  /*c700*/  STL.64 [R1+0xbd8], R8 ;  /* 0x000bd80801007387 */ /* 0x0001e20000100a00 */
[----:B---3--:R-:W-:-:S04]  /*c710*/  IMAD.WIDE R2, R10, 0x2, R6 ;  /* 0x000000020a027825 */ /* 0x008fc800078e0206 */
[----:B0-----:R-:W-:Y:S01]  /*c720*/  IMAD.WIDE R8, R10, 0x2, R4 ;  /* 0x000000020a087825 */ /* 0x001fe200078e0204 */
[----:B------:R0:W-:Y:S04]  /*c730*/  STL.64 [R1+0xbd0], R2 ;  /* 0x000bd00201007387 */ /* 0x0001e80000100a00 */
[----:B------:R1:W-:Y:S01]  /*c740*/  STL.64 [R1+0xbc8], R8 ;  /* 0x000bc80801007387 */ /* 0x0003e20000100a00 */
[----:B0-----:R-:W-:-:S04]  /*c750*/  IMAD.WIDE R2, R11, 0x2, R6 ;  /* 0x000000020b027825 */ /* 0x001fc800078e0206 */
[--C-:B-1----:R-:W-:Y:S01]  /*c760*/  IMAD.WIDE R8, R11, 0x2, R4.reuse ;  /* 0x000000020b087825 */ /* 0x102fe200078e0204 */
[----:B------:R0:W-:Y:S03]  /*c770*/  STL.64 [R1+0xbc0], R2 ;  /* 0x000bc00201007387 */ /* 0x0001e60000100a00 */
[C---:B------:R-:W-:Y:S01]  /*c780*/  IMAD.WIDE R10, R12.reuse, 0x2, R4 ;  /* 0x000000020c0a7825 */ /* 0x040fe200078e0204 */
[----:B------:R1:W-:Y:S03]  /*c790*/  STL.64 [R1+0xbb8], R8 ;  /* 0x000bb80801007387 */ /* 0x0003e60000100a00 */
[----:B0-----:R-:W-:-:S04]  /*c7a0*/  IMAD.WIDE R2, R12, 0x2, R6 ;  /* 0x000000020c027825 */ /* 0x001fc800078e0206 */
[C---:B-1----:R-:W-:Y:S01]  /*c7b0*/  IMAD.WIDE R8, R13.reuse, 0x2, R6 ;  /* 0x000000020d087825 */ /* 0x042fe200078e0206 */
[----:B------:R0:W-:Y:S04]  /*c7c0*/  STL.64 [R1+0xbb0], R2 ;  /* 0x000bb00201007387 */ /* 0x0001e80000100a00 */
[----:B------:R1:W-:Y:S04]  /*c7d0*/  STL.64 [R1+0xba8], R10 ;  /* 0x000ba80a01007387 */ /* 0x0003e80000100a00 */
[----:B------:R2:W-:Y:S01]  /*c7e0*/  STL.64 [R1+0xba0], R8 ;  /* 0x000ba00801007387 */ /* 0x0005e20000100a00 */
[----:B0-----:R-:W-:-:S04]  /*c7f0*/  IMAD.WIDE R2, R13, 0x2, R4 ;  /* 0x000000020d027825 */ /* 0x001fc800078e0204 */
[C---:B-1----:R-:W-:Y:S01]  /*c800*/  IMAD.WIDE R10, R14.reuse, 0x2, R6 ;  /* 0x000000020e0a7825 */ /* 0x042fe200078e0206 */
[----:B------:R0:W-:Y:S03]  /*c810*/  STL.64 [R1+0xb98], R2 ;  /* 0x000b980201007387 */ /* 0x0001e60000100a00 */
[----:B--2---:R-:W-:Y:S01]  /*c820*/  IMAD.WIDE R8, R14, 0x2, R4 ;  /* 0x000000020e087825 */ /* 0x004fe200078e0204 */
[----:B------:R1:W-:Y:S04]  /*c830*/  STL.64 [R1+0xb90], R10 ;  /* 0x000b900a01007387 */ /* 0x0003e80000100a00 */
[----:B------:R2:W-:Y:S01]  /*c840*/  STL.64 [R1+0xb88], R8 ;  /* 0x000b880801007387 */ /* 0x0005e20000100a00 */
[----:B0-----:R-:W-:-:S04]  /*c850*/  IMAD.WIDE R2, R15, 0x2, R6 ;  /* 0x000000020f027825 */ /* 0x001fc800078e0206 */
[----:B-1----:R-:W-:Y:S01]  /*c860*/  IMAD.WIDE R10, R15, 0x2, R4 ;  /* 0x000000020f0a7825 */ /* 0x002fe200078e0204 */
[----:B------:R0:W-:Y:S03]  /*c870*/  STL.64 [R1+0xb80], R2 ;  /* 0x000b800201007387 */ /* 0x0001e60000100a00 */
[C---:B--2---:R-:W-:Y:S01]  /*c880*/  IMAD.WIDE R8, R16.reuse, 0x2, R6 ;  /* 0x0000000210087825 */ /* 0x044fe200078e0206 */
        /* <DEDUP_REMOVED lines=42> */
[----:B------:R-:W-:Y:S04]  /*cb30*/  STL.64 [R1+0xad0], R10 ;  /* 0x000ad00a01007387 */ /* 0x000fe80000100a00 */
[----:B------:R-:W-:Y:S01]  /*cb40*/  STL.64 [R1+0xac8], R8 ;  /* 0x000ac80801007387 */ /* 0x000fe20000100a00 */
[----:B0-----:R-:W-:-:S05]  /*cb50*/  IMAD.WIDE R2, R27, 0x2, R6 ;  /* 0x000000021b027825 */ /* 0x001fca00078e0206 */
[----:B------:R0:W-:Y:S04]  /*cb60*/  STL.64 [R1+0xac0], R2 ;  /* 0x000ac00201007387 */ /* 0x0001e80000100a00 */
[----:B0-----:R-:W0:Y:S01]  /*cb70*/  S2R R2, SR_TID.X ;  /* 0x0000000000027919 */ /* 0x001e220000002100 */
[----:B------:R-:W-:-:S04]  /*cb80*/  IMAD.WIDE R10, R27, 0x2, R4 ;  /* 0x000000021b0a7825 */ /* 0x000fc800078e0204 */
[----:B------:R-:W-:Y:S01]  /*cb90*/  IMAD.WIDE R8, R28, 0x2, R6 ;  /* 0x000000021c087825 */ /* 0x000fe200078e0206 */
[----:B------:R-:W-:Y:S04]  /*cba0*/  STL.64 [R1+0xab8], R10 ;  /* 0x000ab80a01007387 */ /* 0x000fe80000100a00 */
[----:B------:R0:W-:Y:S01]  /*cbb0*/  STL.64 [R1+0xab0], R8 ;  /* 0x000ab00801007387 */ /* 0x0001e20000100a00 */
[----:B------:R-:W-:Y:S02]  /*cbc0*/  MOV R3, c[0x0][0x1a4] ;  /* 0x0000690000037a02 */ /* 0x000fe40000000f00 */
[----:B0-----:R-:W-:-:S04]  /*cbd0*/  LOP3.LUT R8, R2, 0x7, RZ, 0xc0, !PT ;  /* 0x0000000702087812 */ /* 0x001fc800078ec0ff */
[----:B------:R-:W-:Y:S02]  /*cbe0*/  LEA R0, R0, R8, 0x3 ;  /* 0x0000000800007211 */ /* 0x000fe400078e18ff */
[----:B------:R-:W-:-:S03]  /*cbf0*/  SHF.L.U32 R9, R2, 0x1, RZ ;  /* 0x0000000102097819 */ /* 0x000fc600000006ff */
[----:B------:R-:W-:Y:S01]  /*cc00*/  IMAD.SHL.U32 R0, R0, 0x10, RZ ;  /* 0x0000001000007824 */ /* 0x000fe200078e00ff */
[----:B------:R-:W-:Y:S01]  /*cc10*/  MOV R2, c[0x0][0x1a4] ;  /* 0x0000690000027a02 */ /* 0x000fe20000000f00 */
[----:B------:R-:W-:-:S03]  /*cc20*/  IMAD.WIDE R10, R28, 0x2, R4 ;  /* 0x000000021c0a7825 */ /* 0x000fc600078e0204 */
[----:B------:R-:W-:Y:S01]  /*cc30*/  LOP3.LUT R0, R0, 0x30, R9, 0x78, !PT ;  /* 0x0000003000007812 */ /* 0x000fe200078e7809 */
[----:B------:R-:W-:Y:S01]  /*cc40*/  IMAD R3, R3, 0x1e, RZ ;  /* 0x0000001e03037824 */ /* 0x000fe200078e02ff */
[----:B------:R0:W-:Y:S01]  /*cc50*/  STL.64 [R1+0xaa8], R10 ;  /* 0x000aa80a01007387 */ /* 0x0001e20000100a00 */
[----:B------:R-:W-:Y:S01]  /*cc60*/  IMAD.WIDE R14, R29, 0x2, R6 ;  /* 0x000000021d0e7825 */ /* 0x000fe200078e0206 */
[----:B------:R-:W-:-:S03]  /*cc70*/  LEA R0, R8, R0, 0x9 ;  /* 0x0000000008007211 */ /* 0x000fc600078e48ff */
[----:B------:R-:W-:Y:S02]  /*cc80*/  IMAD R2, R2, 0x1f, RZ ;  /* 0x0000001f02027824 */ /* 0x000fe400078e02ff */
[--C-:B------:R-:W-:Y:S01]  /*cc90*/  IMAD.WIDE R12, R29, 0x2, R4.reuse ;  /* 0x000000021d0c7825 */ /* 0x100fe200078e0204 */
[----:B------:R1:W-:Y:S01]  /*cca0*/  STL.64 [R1+0xaa0], R14 ;  /* 0x000aa00e01007387 */ /* 0x0003e20000100a00 */
[----:B------:R-:W-:Y:S02]  /*ccb0*/  LOP3.LUT R0, R0, 0x40, RZ, 0x3c, !PT ;  /* 0x0000004000007812 */ /* 0x000fe400078e3cff */
[----:B------:R-:W-:-:S04]  /*ccc0*/  IMAD.WIDE R8, R3, 0x2, R4 ;  /* 0x0000000203087825 */ /* 0x000fc800078e0204 */
[--C-:B0-----:R-:W-:Y:S01]  /*ccd0*/  IMAD.WIDE R10, R3, 0x2, R6.reuse ;  /* 0x00000002030a7825 */ /* 0x101fe200078e0206 */
[----:B------:R1:W-:Y:S03]  /*cce0*/  STL.64 [R1+0xa98], R12 ;  /* 0x000a980c01007387 */ /* 0x0003e60000100a00 */
[C---:B------:R-:W-:Y:S01]  /*ccf0*/  IMAD.WIDE R6, R2.reuse, 0x2, R6 ;  /* 0x0000000202067825 */ /* 0x040fe200078e0206 */
[----:B------:R1:W-:Y:S03]  /*cd00*/  STL.64 [R1+0xa90], R10 ;  /* 0x000a900a01007387 */ /* 0x0003e60000100a00 */
[----:B------:R-:W-:Y:S01]  /*cd10*/  IMAD.WIDE R2, R2, 0x2, R4 ;  /* 0x0000000202027825 */ /* 0x000fe200078e0204 */
[----:B------:R1:W-:Y:S04]  /*cd20*/  STL.64 [R1+0xa88], R8 ;  /* 0x000a880801007387 */ /* 0x0003e80000100a00 */
[----:B------:R1:W-:Y:S04]  /*cd30*/  STL.64 [R1+0xa80], R6 ;  /* 0x000a800601007387 */ /* 0x0003e80000100a00 */
[----:B------:R1:W-:Y:S04]  /*cd40*/  STL [R1+0xc68], R0 ;  /* 0x000c680001007387 */ /* 0x0003e80000100800 */
[----:B------:R1:W-:Y:S02]  /*cd50*/  STL.64 [R1+0xa78], R2 ;  /* 0x000a780201007387 */ /* 0x0003e40000100a00 */
.L_x_1:
[----:B01----:R-:W2:Y:S04]  /*cd60*/  LDL.64 R2, [R1+0x568] ;  /* 0x0005680001027983 */ /* 0x003ea80000100a00 */
[----:B------:R-:W2:Y:S04]  /*cd70*/  LDL R0, [R1+0x3b8] ;  /* 0x0003b80001007983 */ /* 0x000ea80000100800 */
[----:B------:R-:W3:Y:S04]  /*cd80*/  LDL.64 R10, [R1+0x560] ;  /* 0x00056000010a7983 */ /* 0x000ee80000100a00 */
[----:B------:R-:W4:Y:S04]  /*cd90*/  LDL.64 R18, [R1+0xc48] ;  /* 0x000c480001127983 */ /* 0x000f280000100a00 */
[----:B------:R-:W5:Y:S04]  /*cda0*/  LDL.64 R8, [R1+0xc60] ;  /* 0x000c600001087983 */ /* 0x000f680000100a00 */
[----:B------:R-:W5:Y:S04]  /*cdb0*/  LDL.64 R6, [R1+0xc58] ;  /* 0x000c580001067983 */ /* 0x000f680000100a00 */
[----:B------:R-:W5:Y:S04]  /*cdc0*/  LDL.64 R4, [R1+0xc50] ;  /* 0x000c500001047983 */ /* 0x000f680000100a00 */
[----:B------:R-:W5:Y:S04]  /*cdd0*/  LDL.64 R16, [R1+0xc40] ;  /* 0x000c400001107983 */ /* 0x000f680000100a00 */
[----:B------:R-:W5:Y:S04]  /*cde0*/  LDL.64 R22, [R1+0xc28] ;  /* 0x000c280001167983 */ /* 0x000f680000100a00 */
[----:B------:R-:W5:Y:S04]  /*cdf0*/  LDL.64 R14, [R1+0xc30] ;  /* 0x000c3000010e7983 */ /* 0x000f680000100a00 */
[----:B------:R-:W5:Y:S04]  /*ce00*/  LDL.64 R24, [R1+0xc38] ;  /* 0x000c380001187983 */ /* 0x000f680000100a00 */
[----:B------:R-:W5:Y:S04]  /*ce10*/  LDL.64 R12, [R1+0xc20] ;  /* 0x000c2000010c7983 */ /* 0x000f680000100a00 */
[----:B------:R-:W5:Y:S01]  /*ce20*/  LDL.64 R20, [R1+0xc18] ;  /* 0x000c180001147983 */ /* 0x000f620000100a00 */
[----:B--2---:R-:W-:-:S04]  /*ce30*/  IMAD.WIDE R2, R0, 0x2, R2 ;  /* 0x0000000200027825 */ /* 0x004fc800078e0202 */
[C---:B---3--:R-:W-:Y:S01]  /*ce40*/  IMAD.WIDE R10, R0.reuse, 0x2, R10 ;  /* 0x00000002000a7825 */ /* 0x048fe200078e020a */
[----:B------:R4:W2:Y:S03]  /*ce50*/  LDG.E.U16 R27, [R2.64] ;  /* 0x00000004021b7981 */ /* 0x0008a6000c1e1500 */
[C---:B----4-:R-:W-:Y:S02]  /*ce60*/  IMAD.WIDE R2, R0.reuse, 0x2, R18 ;  /* 0x0000000200027825 */ /* 0x050fe400078e0212 */
[----:B------:R0:W3:Y:S02]  /*ce70*/  LDG.E.U16 R19, [R10.64] ;  /* 0x000000040a137981 */ /* 0x0000e4000c1e1500 */
[----:B-----5:R-:W-:-:S04]  /*ce80*/  IMAD.WIDE R8, R0, 0x2, R8 ;  /* 0x0000000200087825 */ /* 0x020fc800078e0208 */
[C---:B------:R-:W-:Y:S01]  /*ce90*/  IMAD.WIDE R6, R0.reuse, 0x2, R6 ;  /* 0x0000000200067825 */ /* 0x040fe200078e0206 */
[----:B------:R1:W4:Y:S03]  /*cea0*/  LDG.E.U16 R28, [R8.64] ;  /* 0x00000004081c7981 */ /* 0x000326000c1e1500 */
[C---:B------:R-:W-:Y:S01]  /*ceb0*/  IMAD.WIDE R4, R0.reuse, 0x2, R4 ;  /* 0x0000000200047825 */ /* 0x040fe200078e0204 */
[----:B------:R5:W4:Y:S03]  /*cec0*/  LDG.E.U16 R29, [R6.64] ;  /* 0x00000004061d7981 */ /* 0x000b26000c1e1500 */
[C---:B0-----:R-:W-:Y:S01]  /*ced0*/  IMAD.WIDE R10, R0.reuse, 0x2, R16 ;  /* 0x00000002000a7825 */ /* 0x041fe200078e0210 */
[----:B------:R0:W4:Y:S03]  /*cee0*/  LDG.E.U16 R26, [R4.64] ;  /* 0x00000004041a7981 */ /* 0x000126000c1e1500 */
[----:B0-----:R-:W-:-:S02]  /*cef0*/  IMAD.WIDE R4, R0, 0x2, R22 ;  /* 0x0000000200047825 */ /* 0x001fc400078e0216 */
[----:B------:R0:W4:Y:S02]  /*cf00*/  LDG.E.U16 R23, [R10.64] ;  /* 0x000000040a177981 */ /* 0x000124000c1e1500 */
[----:B-----5:R-:W-:-:S04]  /*cf10*/  IMAD.WIDE R6, R0, 0x2, R14 ;  /* 0x0000000200067825 */ /* 0x020fc800078e020e */
[C---:B-1----:R-:W-:Y:S01]  /*cf20*/  IMAD.WIDE R8, R0.reuse, 0x2, R24 ;  /* 0x0000000200087825 */ /* 0x042fe200078e0218 */
[----:B--2---:R1:W-:Y:S04]  /*cf30*/  STL [R1+0x8c], R27 ;  /* 0x00008c1b01007387 */ /* 0x0043e80000100800 */
[----:B-1----:R1:W2:Y:S04]  /*cf40*/  LDG.E.U16 R27, [R2.64] ;  /* 0x00000004021b7981 */ /* 0x0022a8000c1e1500 */
[----:B---3--:R3:W-:Y:S04]  /*cf50*/  STL [R1+0x88], R19 ;  /* 0x0000881301007387 */ /* 0x0087e80000100800 */
[----:B------:R-:W5:Y:S04]  /*cf60*/  LDL.64 R16, [R1+0xc08] ;  /* 0x000c080001107983 */ /* 0x000f680000100a00 */
[----:B------:R-:W5:Y:S04]  /*cf70*/  LDL.64 R14, [R1+0xbf8] ;  /* 0x000bf800010e7983 */ /* 0x000f680000100a00 */
[----:B---3--:R-:W3:Y:S04]  /*cf80*/  LDL.64 R18, [R1+0xc10] ;  /* 0x000c100001127983 */ /* 0x008ee80000100a00 */
[----:B------:R-:W3:Y:S01]  /*cf90*/  LDL.64 R24, [R1+0xc00] ;  /* 0x000c000001187983 */ /* 0x000ee20000100a00 */
[----:B-1----:R-:W-:-:S03]  /*cfa0*/  IMAD.WIDE R2, R0, 0x2, R12 ;  /* 0x0000000200027825 */ /* 0x002fc600078e020c */
[----:B----4-:R1:W-:Y:S04]  /*cfb0*/  STL [R1+0x84], R28 ;  /* 0x0000841c01007387 */ /* 0x0103e80000100800 */
[----:B------:R4:W-:Y:S04]  /*cfc0*/  STL [R1+0x80], R29 ;  /* 0x0000801d01007387 */ /* 0x0009e80000100800 */
[----:B------:R-:W3:Y:S01]  /*cfd0*/  LDL.64 R12, [R1+0xbf0] ;  /* 0x000bf000010c7983 */ /* 0x000ee20000100a00 */
[----:B0-----:R-:W-:-:S03]  /*cfe0*/  IMAD.WIDE R10, R0, 0x2, R20 ;  /* 0x00000002000a7825 */ /* 0x001fc600078e0214 */
[----:B------:R0:W-:Y:S04]  /*cff0*/  STL [R1+0x7c], R26 ;  /* 0x00007c1a01007387 */ /* 0x0001e80000100800 */
[----:B-1----:R3:W3:Y:S04]  /*d000*/  LDG.E.U16 R28, [R8.64] ;  /* 0x00000004081c7981 */ /* 0x0026e8000c1e1500 */
[----:B----4-:R5:W3:Y:S04]  /*d010*/  LDG.E.U16 R29, [R6.64] ;  /* 0x00000004061d7981 */ /* 0x010ae8000c1e1500 */
[----:B0-----:R0:W3:Y:S04]  /*d020*/  LDG.E.U16 R26, [R4.64] ;  /* 0x00000004041a7981 */ /* 0x0010e8000c1e1500 */
[----:B--2---:R1:W-:Y:S04]  /*d030*/  STL [R1+0x78], R27 ;  /* 0x0000781b01007387 */ /* 0x0043e80000100800 */
[----:B------:R2:W-:Y:S04]  /*d040*/  STL [R1+0x74], R23 ;  /* 0x0000741701007387 */ /* 0x0005e80000100800 */
[----:B------:R-:W4:Y:S01]  /*d050*/  LDL.64 R20, [R1+0xbe0] ;  /* 0x000be00001147983 */ /* 0x000f220000100a00 */
[----:B-----5:R-:W-:-:S03]  /*d060*/  IMAD.WIDE R6, R0, 0x2, R16 ;  /* 0x0000000200067825 */ /* 0x020fc600078e0210 */
[----:B-1----:R1:W5:Y:S04]  /*d070*/  LDG.E.U16 R27, [R2.64] ;  /* 0x00000004021b7981 */ /* 0x002368000c1e1500 */
[----:B--2---:R-:W2:Y:S01]  /*d080*/  LDL.64 R22, [R1+0xbe8] ;  /* 0x000be80001167983 */ /* 0x004ea20000100a00 */
[----:B---3--:R-:W-:-:S03]  /*d090*/  IMAD.WIDE R8, R0, 0x2, R18 ;  /* 0x0000000200087825 */ /* 0x008fc600078e0212 */
[----:B------:R-:W3:Y:S01]  /*d0a0*/  LDL.64 R18, [R1+0xbd8] ;  /* 0x000bd80001127983 */ /* 0x000ee20000100a00 */
[----:B-1----:R-:W-:-:S03]  /*d0b0*/  IMAD.WIDE R2, R0, 0x2, R14 ;  /* 0x0000000200027825 */ /* 0x002fc600078e020e */
[----:B------:R1:W3:Y:S01]  /*d0c0*/  LDG.E.U16 R15, [R10.64] ;  /* 0x000000040a0f7981 */ /* 0x0002e2000c1e1500 */
[----:B0-----:R-:W-:-:S03]  /*d0d0*/  IMAD.WIDE R4, R0, 0x2, R24 ;  /* 0x0000000200047825 */ /* 0x001fc600078e0218 */
[----:B------:R4:W3:Y:S04]  /*d0e0*/  LDG.E.U16 R25, [R6.64] ;  /* 0x0000000406197981 */ /* 0x0008e8000c1e1500 */
[----:B------:R2:W3:Y:S01]  /*d0f0*/  LDG.E.U16 R24, [R8.64] ;  /* 0x0000000408187981 */ /* 0x0004e2000c1e1500 */
[----:B-1----:R-:W-:-:S03]  /*d100*/  IMAD.WIDE R10, R0, 0x2, R12 ;  /* 0x00000002000a7825 */ /* 0x002fc600078e020c */
[----:B------:R-:W3:Y:S04]  /*d110*/  LDL.64 R16, [R1+0xbd0] ;  /* 0x000bd00001107983 */ /* 0x000ee80000100a00 */
[----:B------:R0:W-:Y:S04]  /*d120*/  STL [R1+0x70], R28 ;  /* 0x0000701c01007387 */ /* 0x0001e80000100800 */
[----:B------:R1:W-:Y:S04]  /*d130*/  STL [R1+0x6c], R29 ;  /* 0x00006c1d01007387 */ /* 0x0003e80000100800 */
[----:B------:R-:W3:Y:S04]  /*d140*/  LDG.E.U16 R11, [R10.64] ;  /* 0x000000040a0b7981 */ /* 0x000ee8000c1e1500 */
[----:B0-----:R0:W3:Y:S04]  /*d150*/  LDG.E.U16 R28, [R4.64] ;  /* 0x00000004041c7981 */ /* 0x0010e8000c1e1500 */
[----:B-1----:R1:W3:Y:S01]  /*d160*/  LDG.E.U16 R29, [R2.64] ;  /* 0x00000004021d7981 */ /* 0x0022e2000c1e1500 */
[----:B----4-:R-:W-:-:S03]  /*d170*/  IMAD.WIDE R6, R0, 0x2, R20 ;  /* 0x0000000200067825 */ /* 0x010fc600078e0214 */
[----:B-----5:R-:W-:Y:S01]  /*d180*/  STL [R1+0x64], R27 ;  /* 0x0000641b01007387 */ /* 0x020fe20000100800 */
[----:B--2---:R-:W-:-:S03]  /*d190*/  IMAD.WIDE R8, R0, 0x2, R22 ;  /* 0x0000000200087825 */ /* 0x004fc600078e0216 */
[----:B------:R2:W-:Y:S04]  /*d1a0*/  STL [R1+0x68], R26 ;  /* 0x0000681a01007387 */ /* 0x0005e80000100800 */
[----:B------:R-:W4:Y:S04]  /*d1b0*/  LDG.E.U16 R7, [R6.64] ;  /* 0x0000000406077981 */ /* 0x000f28000c1e1500 */
[----:B------:R-:W5:Y:S04]  /*d1c0*/  LDG.E.U16 R9, [R8.64] ;  /* 0x0000000408097981 */ /* 0x000f68000c1e1500 */
[----:B--2---:R-:W2:Y:S04]  /*d1d0*/  LDL.64 R26, [R1+0xbc8] ;  /* 0x000bc800011a7983 */ /* 0x004ea80000100a00 */
[----:B---3--:R3:W-:Y:S04]  /*d1e0*/  STL [R1+0x60], R15 ;  /* 0x0000600f01007387 */ /* 0x0087e80000100800 */
[----:B------:R-:W4:Y:S04]  /*d1f0*/  LDL.64 R12, [R1+0xbb8] ;  /* 0x000bb800010c7983 */ /* 0x000f280000100a00 */
[----:B---3--:R-:W3:Y:S04]  /*d200*/  LDL.64 R14, [R1+0xbc0] ;  /* 0x000bc000010e7983 */ /* 0x008ee80000100a00 */
[----:B------:R-:W-:Y:S04]  /*d210*/  STL [R1+0x58], R25 ;  /* 0x0000581901007387 */ /* 0x000fe80000100800 */
[----:B------:R0:W-:Y:S04]  /*d220*/  STL [R1+0x5c], R24 ;  /* 0x00005c1801007387 */ /* 0x0001e80000100800 */
[----:B------:R-:W3:Y:S01]  /*d230*/  LDL.64 R22, [R1+0xba8] ;  /* 0x000ba80001167983 */ /* 0x000ee20000100a00 */
[----:B-1----:R-:W-:-:S03]  /*d240*/  IMAD.WIDE R2, R0, 0x2, R16 ;  /* 0x0000000200027825 */ /* 0x002fc600078e0210 */
[----:B------:R-:W3:Y:S04]  /*d250*/  LDL.64 R20, [R1+0xba0] ;  /* 0x000ba00001147983 */ /* 0x000ee80000100a00 */
[----:B0-----:R-:W3:Y:S01]  /*d260*/  LDL.64 R24, [R1+0xbb0] ;  /* 0x000bb00001187983 */ /* 0x001ee20000100a00 */
[----:B------:R-:W-:-:S03]  /*d270*/  IMAD.WIDE R4, R0, 0x2, R18 ;  /* 0x0000000200047825 */ /* 0x000fc600078e0212 */
[----:B------:R-:W3:Y:S04]  /*d280*/  LDL.64 R16, [R1+0xb98] ;  /* 0x000b980001107983 */ /* 0x000ee80000100a00 */
[----:B------:R0:W-:Y:S04]  /*d290*/  STL [R1+0x54], R28 ;  /* 0x0000541c01007387 */ /* 0x0001e80000100800 */
[----:B------:R-:W3:Y:S04]  /*d2a0*/  LDL.64 R18, [R1+0xb90] ;  /* 0x000b900001127983 */ /* 0x000ee80000100a00 */
[----:B------:R1:W-:Y:S04]  /*d2b0*/  STL [R1+0x50], R29 ;  /* 0x0000501d01007387 */ /* 0x0003e80000100800 */
[----:B------:R2:W-:Y:S04]  /*d2c0*/  STL [R1+0x4c], R11 ;  /* 0x00004c0b01007387 */ /* 0x0005e80000100800 */
[----:B0-----:R0:W3:Y:S04]  /*d2d0*/  LDG.E.U16 R28, [R4.64] ;  /* 0x00000004041c7981 */ /* 0x0010e8000c1e1500 */
[----:B-1----:R1:W3:Y:S04]  /*d2e0*/  LDG.E.U16 R29, [R2.64] ;  /* 0x00000004021d7981 */ /* 0x0022e8000c1e1500 */
[----:B-----5:R-:W-:Y:S01]  /*d2f0*/  STL [R1+0x48], R9 ;  /* 0x0000480901007387 */ /* 0x020fe20000100800 */
[----:B--2---:R-:W-:-:S03]  /*d300*/  IMAD.WIDE R10, R0, 0x2, R26 ;  /* 0x00000002000a7825 */ /* 0x004fc600078e021a */
[----:B----4-:R2:W-:Y:S02]  /*d310*/  STL [R1+0x44], R7 ;  /* 0x0000440701007387 */ /* 0x0105e40000100800 */
[C---:B--2---:R-:W-:Y:S02]  /*d320*/  IMAD.WIDE R6, R0.reuse, 0x2, R12 ;  /* 0x0000000200067825 */ /* 0x044fe400078e020c */
[----:B------:R-:W2:Y:S02]  /*d330*/  LDL.64 R12, [R1+0xb80] ;  /* 0x000b8000010c7983 */ /* 0x000ea40000100a00 */
[C---:B---3--:R-:W-:Y:S02]  /*d340*/  IMAD.WIDE R8, R0.reuse, 0x2, R14 ;  /* 0x0000000200087825 */ /* 0x048fe400078e020e */
[----:B------:R-:W3:Y:S02]  /*d350*/  LDL.64 R14, [R1+0xb88] ;  /* 0x000b8800010e7983 */ /* 0x000ee40000100a00 */
[----:B-1----:R-:W-:-:S02]  /*d360*/  IMAD.WIDE R2, R0, 0x2, R22 ;  /* 0x0000000200027825 */ /* 0x002fc400078e0216 */
[----:B------:R-:W4:Y:S04]  /*d370*/  LDG.E.U16 R23, [R6.64] ;  /* 0x0000000406177981 */ /* 0x000f28000c1e1500 */
[----:B------:R1:W5:Y:S01]  /*d380*/  LDG.E.U16 R22, [R8.64] ;  /* 0x0000000408167981 */ /* 0x000362000c1e1500 */
[----:B0-----:R-:W-:-:S03]  /*d390*/  IMAD.WIDE R4, R0, 0x2, R24 ;  /* 0x0000000200047825 */ /* 0x001fc600078e0218 */
[----:B------:R0:W2:Y:S04]  /*d3a0*/  LDG.E.U16 R25, [R10.64] ;  /* 0x000000040a197981 */ /* 0x0000a8000c1e1500 */
[----:B------:R-:W3:Y:S04]  /*d3b0*/  LDG.E.U16 R5, [R4.64] ;  /* 0x0000000404057981 */ /* 0x000ee8000c1e1500 */
[----:B------:R-:W3:Y:S01]  /*d3c0*/  LDG.E.U16 R3, [R2.64] ;  /* 0x0000000402037981 */ /* 0x000ee2000c1e1500 */
[----:B-1----:R-:W-:-:S03]  /*d3d0*/  IMAD.WIDE R8, R0, 0x2, R16 ;  /* 0x0000000200087825 */ /* 0x002fc600078e0210 */
[----:B------:R-:W3:Y:S01]  /*d3e0*/  LDL.64 R16, [R1+0xb78] ;  /* 0x000b780001107983 */ /* 0x000ee20000100a00 */
[----:B0-----:R-:W-:-:S03]  /*d3f0*/  IMAD.WIDE R10, R0, 0x2, R20 ;  /* 0x00000002000a7825 */ /* 0x001fc600078e0214 */
[----:B------:R-:W3:Y:S04]  /*d400*/  LDG.E.U16 R9, [R8.64] ;  /* 0x0000000408097981 */ /* 0x000ee8000c1e1500 */
[----:B------:R-:W3:Y:S04]  /*d410*/  LDG.E.U16 R11, [R10.64] ;  /* 0x000000040a0b7981 */ /* 0x000ee8000c1e1500 */
[----:B------:R-:W-:Y:S04]  /*d420*/  STL [R1+0x3c], R29 ;  /* 0x00003c1d01007387 */ /* 0x000fe80000100800 */
[----:B------:R0:W-:Y:S04]  /*d430*/  STL [R1+0x40], R28 ;  /* 0x0000401c01007387 */ /* 0x0001e80000100800 */
[----:B------:R-:W3:Y:S04]  /*d440*/  LDL.64 R26, [R1+0xb68] ;  /* 0x000b6800011a7983 */ /* 0x000ee80000100a00 */
[----:B0-----:R-:W3:Y:S04]  /*d450*/  LDL.64 R28, [R1+0xb70] ;  /* 0x000b7000011c7983 */ /* 0x001ee80000100a00 */
[----:B--2---:R0:W-:Y:S04]  /*d460*/  STL [R1+0x38], R25 ;  /* 0x0000381901007387 */ /* 0x0041e80000100800 */
[----:B0-----:R-:W2:Y:S04]  /*d470*/  LDL.64 R24, [R1+0xb60] ;  /* 0x000b600001187983 */ /* 0x001ea80000100a00 */
[----:B----4-:R-:W-:Y:S04]  /*d480*/  STL [R1+0x30], R23 ;  /* 0x0000301701007387 */ /* 0x010fe80000100800 */
[----:B-----5:R0:W-:Y:S04]  /*d490*/  STL [R1+0x34], R22 ;  /* 0x0000341601007387 */ /* 0x0201e80000100800 */
[----:B0-----:R-:W4:Y:S04]  /*d4a0*/  LDL.64 R22, [R1+0xb58] ;  /* 0x000b580001167983 */ /* 0x001f280000100a00 */
[----:B---3--:R0:W-:Y:S04]  /*d4b0*/  STL [R1+0x2c], R5 ;  /* 0x00002c0501007387 */ /* 0x0081e80000100800 */
[----:B------:R1:W-:Y:S04]  /*d4c0*/  STL [R1+0x28], R3 ;  /* 0x0000280301007387 */ /* 0x0003e80000100800 */
[----:B------:R-:W3:Y:S01]  /*d4d0*/  LDL.64 R20, [R1+0xb50] ;  /* 0x000b500001147983 */ /* 0x000ee20000100a00 */
[----:B------:R-:W-:-:S03]  /*d4e0*/  IMAD.WIDE R6, R0, 0x2, R18 ;  /* 0x0000000200067825 */ /* 0x000fc600078e0212 */
[----:B------:R-:W5:Y:S01]  /*d4f0*/  LDL.64 R18, [R1+0xb48] ;  /* 0x000b480001127983 */ /* 0x000f620000100a00 */
[----:B0-----:R-:W-:-:S03]  /*d500*/  IMAD.WIDE R4, R0, 0x2, R14 ;  /* 0x0000000200047825 */ /* 0x001fc600078e020e */
[----:B------:R-:W2:Y:S01]  /*d510*/  LDL.64 R14, [R1+0xb40] ;  /* 0x000b4000010e7983 */ /* 0x000ea20000100a00 */
[----:B-1----:R-:W-:-:S03]  /*d520*/  IMAD.WIDE R2, R0, 0x2, R12 ;  /* 0x0000000200027825 */ /* 0x002fc600078e020c */
[----:B------:R-:W2:Y:S04]  /*d530*/  LDL.64 R12, [R1+0xb38] ;  /* 0x000b3800010c7983 */ /* 0x000ea80000100a00 */
[----:B------:R0:W-:Y:S04]  /*d540*/  STL [R1+0x24], R11 ;  /* 0x0000240b01007387 */ /* 0x0001e80000100800 */
[----:B------:R-:W2:Y:S04]  /*d550*/  LDG.E.U16 R7, [R6.64] ;  /* 0x0000000406077981 */ /* 0x000ea8000c1e1500 */
[----:B------:R-:W4:Y:S01]  /*d560*/  LDG.E.U16 R5, [R4.64] ;  /* 0x0000000404057981 */ /* 0x000f22000c1e1500 */
[----:B0-----:R-:W-:-:S03]  /*d570*/  IMAD.WIDE R10, R0, 0x2, R16 ;  /* 0x00000002000a7825 */ /* 0x001fc600078e0210 */
[----:B------:R-:W5:Y:S04]  /*d580*/  LDG.E.U16 R3, [R2.64] ;  /* 0x0000000402037981 */ /* 0x000f68000c1e1500 */
[----:B------:R-:W5:Y:S04]  /*d590*/  LDL.64 R16, [R1+0xb30] ;  /* 0x000b300001107983 */ /* 0x000f680000100a00 */
[----:B------:R0:W-:Y:S02]  /*d5a0*/  STL [R1+0x20], R9 ;  /* 0x0000200901007387 */ /* 0x0001e40000100800 */
[----:B0-----:R-:W-:-:S02]  /*d5b0*/  IMAD.WIDE R8, R0, 0x2, R28 ;  /* 0x0000000200087825 */ /* 0x001fc400078e021c */
[----:B------:R3:W5:Y:S02]  /*d5c0*/  LDG.E.U16 R28, [R10.64] ;  /* 0x000000040a1c7981 */ /* 0x000764000c1e1500 */
[----:B---3--:R-:W-:-:S05]  /*d5d0*/  IMAD.WIDE R10, R0, 0x2, R20 ;  /* 0x00000002000a7825 */ /* 0x008fca00078e0214 */
[----:B------:R-:W3:Y:S04]  /*d5e0*/  LDG.E.U16 R29, [R10.64] ;  /* 0x000000040a1d7981 */ /* 0x000ee8000c1e1500 */
[----:B--2---:R0:W-:Y:S04]  /*d5f0*/  STL [R1+0x1c], R7 ;  /* 0x00001c0701007387 */ /* 0x0041e80000100800 */
[----:B----4-:R1:W-:Y:S04]  /*d600*/  STL [R1+0x18], R5 ;  /* 0x0000180501007387 */ /* 0x0103e80000100800 */
[----:B-----5:R2:W-:Y:S01]  /*d610*/  STL [R1+0x14], R3 ;  /* 0x0000140301007387 */ /* 0x0205e20000100800 */
[----:B0-----:R-:W-:-:S03]  /*d620*/  IMAD.WIDE R6, R0, 0x2, R26 ;  /* 0x0000000200067825 */ /* 0x001fc600078e021a */
[----:B------:R0:W4:Y:S01]  /*d630*/  LDG.E.U16 R27, [R8.64] ;  /* 0x00000004081b7981 */ /* 0x000122000c1e1500 */
[----:B-1----:R-:W-:-:S03]  /*d640*/  IMAD.WIDE R4, R0, 0x2, R24 ;  /* 0x0000000200047825 */ /* 0x002fc600078e0218 */
[----:B------:R1:W5:Y:S01]  /*d650*/  LDG.E.U16 R25, [R6.64] ;  /* 0x0000000406197981 */ /* 0x000362000c1e1500 */
[----:B--2---:R-:W-:-:S03]  /*d660*/  IMAD.WIDE R2, R0, 0x2, R22 ;  /* 0x0000000200027825 */ /* 0x004fc600078e0216 */
[----:B------:R2:W4:Y:S01]  /*d670*/  LDG.E.U16 R24, [R4.64] ;  /* 0x0000000404187981 */ /* 0x000522000c1e1500 */
[----:B0-----:R-:W-:-:S03]  /*d680*/  IMAD.WIDE R8, R0, 0x2, R18 ;  /* 0x0000000200087825 */ /* 0x001fc600078e0212 */
[----:B------:R0:W4:Y:S01]  /*d690*/  LDG.E.U16 R26, [R2.64] ;  /* 0x00000004021a7981 */ /* 0x000122000c1e1500 */
[----:B-1----:R-:W-:-:S03]  /*d6a0*/  IMAD.WIDE R6, R0, 0x2, R14 ;  /* 0x0000000200067825 */ /* 0x002fc600078e020e */
[----:B------:R-:W4:Y:S01]  /*d6b0*/  LDL.64 R18, [R1+0xaf0] ;  /* 0x000af00001127983 */ /* 0x000f220000100a00 */
[----:B--2---:R-:W-:-:S03]  /*d6c0*/  IMAD.WIDE R4, R0, 0x2, R12 ;  /* 0x0000000200047825 */ /* 0x004fc600078e020c */
[----:B------:R-:W2:Y:S01]  /*d6d0*/  LDL.64 R14, [R1+0xae8] ;  /* 0x000ae800010e7983 */ /* 0x000ea20000100a00 */
[----:B0-----:R-:W-:-:S03]  /*d6e0*/  IMAD.WIDE R2, R0, 0x2, R16 ;  /* 0x0000000200027825 */ /* 0x001fc600078e0210 */
[----:B------:R-:W2:Y:S04]  /*d6f0*/  LDL.64 R12, [R1+0xb28] ;  /* 0x000b2800010c7983 */ /* 0x000ea80000100a00 */
[----:B------:R-:W2:Y:S04]  /*d700*/  LDL.64 R16, [R1+0xae0] ;  /* 0x000ae00001107983 */ /* 0x000ea80000100a00 */
[----:B------:R-:W2:Y:S04]  /*d710*/  LDL.64 R22, [R1+0xad8] ;  /* 0x000ad80001167983 */ /* 0x000ea80000100a00 */
[----:B---3--:R0:W-:Y:S04]  /*d720*/  STL [R1+0x1ed8], R29 ;  /* 0x001ed81d01007387 */ /* 0x0081e80000100800 */
[----:B0-----:R-:W2:Y:S04]  /*d730*/  LDL R29, [R1+0x3b8] ;  /* 0x0003b800011d7983 */ /* 0x001ea80000100800 */
[----:B------:R0:W-:Y:S04]  /*d740*/  STL [R1+0x10], R28 ;  /* 0x0000101c01007387 */ /* 0x0001e80000100800 */
[----:B0-----:R-:W3:Y:S04]  /*d750*/  LDG.E.U16 R28, [R8.64] ;  /* 0x00000004081c7981 */ /* 0x001ee8000c1e1500 */
[----:B---3--:R-:W-:Y:S04]  /*d760*/  STL [R1+0x1edc], R28 ;  /* 0x001edc1c01007387 */ /* 0x008fe80000100800 */
[----:B----4-:R0:W-:Y:S04]  /*d770*/  STL [R1+0xc], R27 ;  /* 0x00000c1b01007387 */ /* 0x0101e80000100800 */
[----:B0-----:R-:W3:Y:S04]  /*d780*/  LDG.E.U16 R27, [R6.64] ;  /* 0x00000004061b7981 */ /* 0x001ee8000c1e1500 */
[----:B---3--:R-:W-:Y:S04]  /*d790*/  STL [R1+0x1ed4], R27 ;  /* 0x001ed41b01007387 */ /* 0x008fe80000100800 */
[----:B-----5:R0:W-:Y:S04]  /*d7a0*/  STL [R1+0x8], R25 ;  /* 0x0000081901007387 */ /* 0x0201e80000100800 */
[----:B0-----:R-:W3:Y:S01]  /*d7b0*/  LDG.E.U16 R25, [R4.64] ;  /* 0x0000000404197981 */ /* 0x001ee2000c1e1500 */
[----:B--2---:R-:W-:-:S04]  /*d7c0*/  IMAD.WIDE R10, R29, 0x2, R14 ;  /* 0x000000021d0a7825 */ /* 0x004fc800078e020e */
[C---:B------:R-:W-:Y:S01]  /*d7d0*/  IMAD.WIDE R8, R29.reuse, 0x2, R12 ;  /* 0x000000021d087825 */ /* 0x040fe200078e020c */
[----:B------:R-:W2:Y:S04]  /*d7e0*/  LDG.E.U16 R0, [R10.64] ;  /* 0x000000040a007981 */ /* 0x000ea8000c1e1500 */
[----:B---3--:R-:W-:Y:S04]  /*d7f0*/  STL [R1+0x1ee0], R25 ;  /* 0x001ee01901007387 */ /* 0x008fe80000100800 */
[----:B------:R0:W-:Y:S04]  /*d800*/  STL [R1+0x4], R24 ;  /* 0x0000041801007387 */ /* 0x0001e80000100800 */
[----:B0-----:R0:W3:Y:S01]  /*d810*/  LDG.E.U16 R24, [R2.64] ;  /* 0x0000000402187981 */ /* 0x0010e2000c1e1500 */
[----:B------:R-:W-:-:S04]  /*d820*/  IMAD.WIDE R4, R29, 0x2, R16 ;  /* 0x000000021d047825 */ /* 0x000fc800078e0210 */
[C---:B------:R-:W-:Y:S02]  /*d830*/  IMAD.WIDE R6, R29.reuse, 0x2, R22 ;  /* 0x000000021d067825 */ /* 0x040fe400078e0216 */
[----:B------:R-:W4:Y:S02]  /*d840*/  LDG.E.U16 R22, [R8.64] ;  /* 0x0000000408167981 */ /* 0x000f24000c1e1500 */
[C---:B0-----:R-:W-:Y:S02]  /*d850*/  IMAD.WIDE R2, R29.reuse, 0x2, R18 ;  /* 0x000000021d027825 */ /* 0x041fe400078e0212 */
[----:B------:R-:W5:Y:S04]  /*d860*/  LDG.E.U16 R4, [R4.64] ;  /* 0x0000000404047981 */ /* 0x000f68000c1e1500 */
[----:B------:R0:W2:Y:S04]  /*d870*/  LDG.E.U16 R2, [R2.64] ;  /* 0x0000000402027981 */ /* 0x0000a8000c1e1500 */
[----:B0-----:R-:W2:Y:S04]  /*d880*/  LDG.E.U16 R3, [R6.64] ;  /* 0x0000000406037981 */ /* 0x001ea8000c1e1500 */
[----:B---3--:R-:W-:Y:S04]  /*d890*/  STL [R1+0x1ec4], R24 ;  /* 0x001ec41801007387 */ /* 0x008fe80000100800 */
[----:B------:R-:W3:Y:S04]  /*d8a0*/  LDL.64 R14, [R1+0xb20] ;  /* 0x000b2000010e7983 */ /* 0x000ee80000100a00 */
[----:B------:R-:W3:Y:S04]  /*d8b0*/  LDL.64 R12, [R1+0xb18] ;  /* 0x000b1800010c7983 */ /* 0x000ee80000100a00 */
[----:B------:R-:W3:Y:S04]  /*d8c0*/  LDL.64 R20, [R1+0xb10] ;  /* 0x000b100001147983 */ /* 0x000ee80000100a00 */
[----:B------:R-:W3:Y:S04]  /*d8d0*/  LDL.64 R18, [R1+0xad0] ;  /* 0x000ad00001127983 */ /* 0x000ee80000100a00 */
[----:B------:R-:W3:Y:S04]  /*d8e0*/  LDL.64 R16, [R1+0xac8] ;  /* 0x000ac80001107983 */ /* 0x000ee80000100a00 */
[----:B------:R0:W-:Y:S04]  /*d8f0*/  STL [R1], R26 ;  /* 0x0000001a01007387 */ /* 0x0001e80000100800 */
[----:B--2---:R-:W-:Y:S04]  /*d900*/  STL [R1+0x1ef4], R2 ;  /* 0x001ef40201007387 */ /* 0x004fe80000100800 */
[----:B------:R-:W-:Y:S04]  /*d910*/  STL [R1+0x1ef8], R0 ;  /* 0x001ef80001007387 */ /* 0x000fe80000100800 */
[----:B----4-:R-:W-:Y:S04]  /*d920*/  STL [R1+0x1ec8], R22 ;  /* 0x001ec81601007387 */ /* 0x010fe80000100800 */
[----:B-----5:R-:W-:Y:S04]  /*d930*/  STL [R1+0x1ee4], R4 ;  /* 0x001ee40401007387 */ /* 0x020fe80000100800 */
[----:B------:R1:W-:Y:S04]  /*d940*/  STL [R1+0x1ee8], R3 ;  /* 0x001ee80301007387 */ /* 0x0003e80000100800 */
[----:B0-----:R-:W2:Y:S04]  /*d950*/  LDL.64 R26, [R1+0xb00] ;  /* 0x000b0000011a7983 */ /* 0x001ea80000100a00 */
[----:B------:R-:W4:Y:S04]  /*d960*/  LDL.64 R24, [R1+0xac0] ;  /* 0x000ac00001187983 */ /* 0x000f280000100a00 */
[----:B-1----:R-:W5:Y:S04]  /*d970*/  LDL.64 R2, [R1+0xb08] ;  /* 0x000b080001027983 */ /* 0x002f680000100a00 */
[----:B------:R-:W4:Y:S01]  /*d980*/  LDL.64 R22, [R1+0xab8] ;  /* 0x000ab80001167983 */ /* 0x000f220000100a00 */
[----:B---3--:R-:W-:-:S04]  /*d990*/  IMAD.WIDE R14, R29, 0x2, R14 ;  /* 0x000000021d0e7825 */ /* 0x008fc800078e020e */
[----:B------:R-:W-:-:S04]  /*d9a0*/  IMAD.WIDE R12, R29, 0x2, R12 ;  /* 0x000000021d0c7825 */ /* 0x000fc800078e020c */
[C---:B------:R-:W-:Y:S01]  /*d9b0*/  IMAD.WIDE R6, R29.reuse, 0x2, R20 ;  /* 0x000000021d067825 */ /* 0x040fe200078e0214 */
[----:B------:R0:W3:Y:S03]  /*d9c0*/  LDG.E.U16 R5, [R12.64] ;  /* 0x000000040c057981 */ /* 0x0000e6000c1e1500 */
[C---:B------:R-:W-:Y:S01]  /*d9d0*/  IMAD.WIDE R10, R29.reuse, 0x2, R18 ;  /* 0x000000021d0a7825 */ /* 0x040fe200078e0212 */
[----:B------:R4:W3:Y:S03]  /*d9e0*/  LDG.E.U16 R20, [R14.64] ;  /* 0x000000040e147981 */ /* 0x0008e6000c1e1500 */
[C---:B------:R-:W-:Y:S01]  /*d9f0*/  IMAD.WIDE R8, R29.reuse, 0x2, R16 ;  /* 0x000000021d087825 */ /* 0x040fe200078e0210 */
[----:B------:R1:W3:Y:S04]  /*da00*/  LDG.E.U16 R6, [R6.64] ;  /* 0x0000000406067981 */ /* 0x0002e8000c1e1500 */
[----:B------:R-:W3:Y:S04]  /*da10*/  LDL.64 R16, [R1+0xaf8] ;  /* 0x000af80001107983 */ /* 0x000ee80000100a00 */
[----:B------:R0:W3:Y:S04]  /*da20*/  LDG.E.U16 R8, [R8.64] ;  /* 0x0000000408087981 */ /* 0x0000e8000c1e1500 */
[----:B-1----:R2:W3:Y:S02]  /*da30*/  LDG.E.U16 R7, [R10.64] ;  /* 0x000000040a077981 */ /* 0x0024e4000c1e1500 */
[----:B--2---:R-:W-:-:S06]  /*da40*/  IMAD.WIDE R10, R29, 0x2, R26 ;  /* 0x000000021d0a7825 */ /* 0x004fcc00078e021a */
[----:B------:R1:W2:Y:S01]  /*da50*/  LDG.E.U16 R10, [R10.64] ;  /* 0x000000040a0a7981 */ /* 0x0002a2000c1e1500 */
[----:B-----5:R-:W-:-:S05]  /*da60*/  IMAD.WIDE R18, R29, 0x2, R2 ;  /* 0x000000021d127825 */ /* 0x020fca00078e0202 */
[----:B0-----:R0:W5:Y:S01]  /*da70*/  LDG.E.U16 R9, [R18.64] ;  /* 0x0000000412097981 */ /* 0x001162000c1e1500 */
[----:B----4-:R-:W-:-:S04]  /*da80*/  IMAD.WIDE R14, R29, 0x2, R24 ;  /* 0x000000021d0e7825 */ /* 0x010fc800078e0218 */
[----:B------:R-:W-:-:S05]  /*da90*/  IMAD.WIDE R12, R29, 0x2, R22 ;  /* 0x000000021d0c7825 */ /* 0x000fca00078e0216 */
[----:B0-----:R0:W4:Y:S04]  /*daa0*/  LDG.E.U16 R19, [R12.64] ;  /* 0x000000040c137981 */ /* 0x001128000c1e1500 */
[----:B------:R0:W4:Y:S04]  /*dab0*/  LDG.E.U16 R18, [R14.64] ;  /* 0x000000040e127981 */ /* 0x000128000c1e1500 */
[----:B---3--:R3:W-:Y:S04]  /*dac0*/  STL [R1+0x1ec0], R20 ;  /* 0x001ec01401007387 */ /* 0x0087e80000100800 */
[----:B------:R-:W-:Y:S01]  /*dad0*/  STL [R1+0x1ecc], R5 ;  /* 0x001ecc0501007387 */ /* 0x000fe20000100800 */
[----:B------:R-:W-:-:S03]  /*dae0*/  IMAD.WIDE R16, R29, 0x2, R16 ;  /* 0x000000021d107825 */ /* 0x000fc600078e0210 */
[----:B------:R-:W-:Y:S04]  /*daf0*/  STL [R1+0x1ed0], R6 ;  /* 0x001ed00601007387 */ /* 0x000fe80000100800 */
[----:B-1----:R-:W4:Y:S04]  /*db00*/  LDG.E.U16 R11, [R16.64] ;  /* 0x00000004100b7981 */ /* 0x002f28000c1e1500 */
[----:B------:R1:W-:Y:S04]  /*db10*/  STL [R1+0x1eec], R7 ;  /* 0x001eec0701007387 */ /* 0x0003e80000100800 */
[----:B------:R-:W-:Y:S04]  /*db20*/  STL [R1+0x1ef0], R8 ;  /* 0x001ef00801007387 */ /* 0x000fe80000100800 */
[----:B---3--:R-:W0:Y:S04]  /*db30*/  LDL.64 R20, [R1+0xab0] ;  /* 0x000ab00001147983 */ /* 0x008e280000100a00 */
[----:B-1----:R-:W3:Y:S04]  /*db40*/  LDL.64 R6, [R1+0xaa8] ;  /* 0x000aa80001067983 */ /* 0x002ee80000100a00 */
[----:B------:R-:W3:Y:S04]  /*db50*/  LDL.64 R2, [R1+0xaa0] ;  /* 0x000aa00001027983 */ /* 0x000ee80000100a00 */
[----:B------:R-:W3:Y:S04]  /*db60*/  LDL.64 R24, [R1+0xa98] ;  /* 0x000a980001187983 */ /* 0x000ee80000100a00 */
[----:B------:R-:W3:Y:S04]  /*db70*/  LDL.64 R4, [R1+0xa90] ;  /* 0x000a900001047983 */ /* 0x000ee80000100a00 */
[----:B-----5:R-:W-:Y:S04]  /*db80*/  STL [R1+0x1efc], R9 ;  /* 0x001efc0901007387 */ /* 0x020fe80000100800 */
[----:B--2---:R-:W-:Y:S04]  /*db90*/  STL [R1+0x1f00], R10 ;  /* 0x001f000a01007387 */ /* 0x004fe80000100800 */
[----:B----4-:R1:W-:Y:S04]  /*dba0*/  STL [R1+0x1f04], R11 ;  /* 0x001f040b01007387 */ /* 0x0103e80000100800 */
[----:B------:R-:W2:Y:S04]  /*dbb0*/  LDL.64 R26, [R1+0xa80] ;  /* 0x000a8000011a7983 */ /* 0x000ea80000100a00 */
[----:B-1----:R-:W4:Y:S01]  /*dbc0*/  LDL.LU R11, [R1+0x8c] ;  /* 0x00008c00010b7983 */ /* 0x002f220000300800 */
[----:B0-----:R-:W-:-:S03]  /*dbd0*/  IMAD.WIDE R12, R29, 0x2, R20 ;  /* 0x000000021d0c7825 */ /* 0x001fc600078e0214 */
[----:B------:R-:W5:Y:S01]  /*dbe0*/  LDL.LU R10, [R1+0x88] ;  /* 0x00008800010a7983 */ /* 0x000f620000300800 */
[----:B---3--:R-:W-:-:S03]  /*dbf0*/  IMAD.WIDE R14, R29, 0x2, R6 ;  /* 0x000000021d0e7825 */ /* 0x008fc600078e0206 */
[----:B------:R-:W3:Y:S01]  /*dc00*/  LDL.LU R9, [R1+0x4c] ;  /* 0x00004c0001097983 */ /* 0x000ee20000300800 */
[----:B------:R-:W-:-:S03]  /*dc10*/  IMAD.WIDE R16, R29, 0x2, R2 ;  /* 0x000000021d107825 */ /* 0x000fc600078e0202 */
[----:B------:R-:W2:Y:S04]  /*dc20*/  LDL.LU R0, [R1+0x48] ;  /* 0x0000480001007983 */ /* 0x000ea80000300800 */
[----:B------:R-:W2:Y:S04]  /*dc30*/  LDL.LU R2, [R1+0xc] ;  /* 0x00000c0001027983 */ /* 0x000ea80000300800 */
[----:B------:R0:W2:Y:S04]  /*dc40*/  LDG.E.U16 R21, [R12.64] ;  /* 0x000000040c157981 */ /* 0x0000a8000c1e1500 */
[----:B------:R-:W2:Y:S04]  /*dc50*/  LDL.LU R6, [R1+0x8] ;  /* 0x0000080001067983 */ /* 0x000ea80000300800 */
[----:B------:R-:W2:Y:S01]  /*dc60*/  LDL.LU R8, [R1+0x84] ;  /* 0x0000840001087983 */ /* 0x000ea20000300800 */
[----:B0-----:R-:W-:-:S03]  /*dc70*/  IMAD.WIDE R12, R29, 0x2, R24 ;  /* 0x000000021d0c7825 */ /* 0x001fc600078e0218 */
[----:B------:R0:W2:Y:S04]  /*dc80*/  LDG.E.U16 R23, [R14.64] ;  /* 0x000000040e177981 */ /* 0x0000a8000c1e1500 */
[----:B------:R-:W2:Y:S04]  /*dc90*/  LDL.LU R7, [R1+0x80] ;  /* 0x0000800001077983 */ /* 0x000ea80000300800 */
[----:B------:R-:W2:Y:S01]  /*dca0*/  LDL.LU R3, [R1+0x44] ;  /* 0x0000440001037983 */ /* 0x000ea20000300800 */
[----:B0-----:R-:W-:-:S03]  /*dcb0*/  IMAD.WIDE R14, R29, 0x2, R4 ;  /* 0x000000021d0e7825 */ /* 0x001fc600078e0204 */
[----:B------:R0:W2:Y:S04]  /*dcc0*/  LDG.E.U16 R16, [R16.64] ;  /* 0x0000000410107981 */ /* 0x0000a8000c1e1500 */
[----:B------:R-:W2:Y:S04]  /*dcd0*/  LDL.LU R4, [R1+0x40] ;  /* 0x0000400001047983 */ /* 0x000ea80000300800 */
[----:B------:R-:W2:Y:S04]  /*dce0*/  LDL.LU R25, [R1+0x4] ;  /* 0x0000040001197983 */ /* 0x000ea80000300800 */
[----:B0-----:R0:W2:Y:S04]  /*dcf0*/  LDG.E.U16 R17, [R12.64] ;  /* 0x000000040c117981 */ /* 0x0010a8000c1e1500 */
[----:B------:R1:W2:Y:S04]  /*dd00*/  LDG.E.U16 R14, [R14.64] ;  /* 0x000000040e0e7981 */ /* 0x0002a8000c1e1500 */
[----:B0-----:R-:W2:Y:S04]  /*dd10*/  LDL.64 R12, [R1+0xa88] ;  /* 0x000a8800010c7983 */ /* 0x001ea80000100a00 */
[----:B------:R-:W3:Y:S04]  /*dd20*/  LDL.LU R5, [R1+0x7c] ;  /* 0x00007c0001057983 */ /* 0x000ee80000300800 */
[----:B------:R-:W3:Y:S01]  /*dd30*/  LDL.LU R22, [R1+0x78] ;  /* 0x0000780001167983 */ /* 0x000ee20000300800 */
[----:B--2---:R-:W-:-:S05]  /*dd40*/  IMAD.WIDE R12, R29, 0x2, R12 ;  /* 0x000000021d0c7825 */ /* 0x004fca00078e020c */
[----:B-1----:R0:W2:Y:S02]  /*dd50*/  LDG.E.U16 R15, [R12.64] ;  /* 0x000000040c0f7981 */ /* 0x0020a4000c1e1500 */
[----:B0-----:R-:W-:-:S05]  /*dd60*/  IMAD.WIDE R12, R29, 0x2, R26 ;  /* 0x000000021d0c7825 */ /* 0x001fca00078e021a */
[----:B------:R0:W2:Y:S04]  /*dd70*/  LDG.E.U16 R26, [R12.64] ;  /* 0x000000040c1a7981 */ /* 0x0000a8000c1e1500 */
[----:B0-----:R-:W2:Y:S04]  /*dd80*/  LDL.64 R12, [R1+0xa78] ;  /* 0x000a7800010c7983 */ /* 0x001ea80000100a00 */
[----:B------:R-:W0:Y:S04]  /*dd90*/  S2R R24, SR_TID.X ;  /* 0x0000000000187919 */ /* 0x000e280000002100 */
[----:B------:R-:W3:Y:S01]  /*dda0*/  LDL.LU R28, [R1+0x3c] ;  /* 0x00003c00011c7983 */ /* 0x000ee20000300800 */
[----:B0-----:R-:W-:Y:S01]  /*ddb0*/  LOP3.LUT R20, R24, 0x7f, RZ, 0xc0, !PT ;  /* 0x0000007f18147812 */ /* 0x001fe200078ec0ff */
[----:B--2---:R-:W-:-:S02]  /*ddc0*/  IMAD.WIDE R12, R29, 0x2, R12 ;  /* 0x000000021d0c7825 */ /* 0x004fc400078e020c */
[----:B------:R-:W2:Y:S04]  /*ddd0*/  LDL.LU R29, [R1+0x38] ;  /* 0x00003800011d7983 */ /* 0x000ea80000300800 */
[----:B------:R0:W2:Y:S02]  /*dde0*/  LDG.E.U16 R12, [R12.64] ;  /* 0x000000040c0c7981 */ /* 0x0000a4000c1e1500 */
[----:B0-----:R-:W-:Y:S02]  /*ddf0*/  SHF.L.U32 R13, R20, 0x1, RZ ;  /* 0x00000001140d7819 */ /* 0x001fe400000006ff */
[----:B------:R-:W-:Y:S06]  /*de00*/  BAR.SYNC.DEFER_BLOCKING 0x0 ;  /* 0x0000000000007b1d */ /* 0x000fec0000010000 */
[----:B----4-:R0:W-:Y:S04]  /*de10*/  STS.U16 [R13+0x10000], R11 ;  /* 0x0100000b0d007388 */ /* 0x0101e80000000400 */
[----:B-----5:R1:W-:Y:S04]  /*de20*/  STS.U16 [R13+0x10100], R10 ;  /* 0x0101000a0d007388 */ /* 0x0203e80000000400 */
[----:B---3--:R3:W-:Y:S04]  /*de30*/  STS.U16 [R13+0x11000], R9 ;  /* 0x011000090d007388 */ /* 0x0087e80000000400 */
[----:B0-----:R-:W4:Y:S04]  /*de40*/  LDL.LU R11, [R1+0x1f04] ;  /* 0x001f0400010b7983 */ /* 0x001f280000300800 */
[----:B-1----:R-:W5:Y:S04]  /*de50*/  LDL.LU R10, [R1+0x1f00] ;  /* 0x001f0000010a7983 */ /* 0x002f680000300800 */
[----:B---3--:R-:W3:Y:S04]  /*de60*/  LDL.LU R9, [R1+0x1efc] ;  /* 0x001efc0001097983 */ /* 0x008ee80000300800 */
[----:B------:R0:W-:Y:S04]  /*de70*/  STS.U16 [R13+0x11100], R0 ;  /* 0x011100000d007388 */ /* 0x0001e80000000400 */
[----:B------:R1:W-:Y:S04]  /*de80*/  STS.U16 [R13+0x12000], R2 ;  /* 0x012000020d007388 */ /* 0x0003e80000000400 */
[----:B0-----:R-:W2:Y:S04]  /*de90*/  LDL.LU R0, [R1+0x1ef8] ;  /* 0x001ef80001007983 */ /* 0x001ea80000300800 */
[----:B-1----:R-:W2:Y:S04]  /*dea0*/  LDL.LU R2, [R1+0x1ef4] ;  /* 0x001ef40001027983 */ /* 0x002ea80000300800 */
[----:B------:R-:W0:Y:S04]  /*deb0*/  S2R R27, SR_TID.X ;  /* 0x00000000001b7919 */ /* 0x000e280000002100 */
[----:B------:R1:W-:Y:S01]  /*dec0*/  STS.U16 [R13+0x12100], R6 ;  /* 0x012100060d007388 */ /* 0x0003e20000000400 */
[----:B0-----:R-:W-:-:S05]  /*ded0*/  LOP3.LUT R27, R27, 0x7f, RZ, 0xc0, !PT ;  /* 0x0000007f1b1b7812 */ /* 0x001fca00078ec0ff */
[----:B------:R-:W-:-:S05]  /*dee0*/  IMAD.SHL.U32 R27, R27, 0x2, RZ ;  /* 0x000000021b1b7824 */ /* 0x000fca00078e00ff */
[C---:B-1----:R-:W-:Y:S01]  /*def0*/  LOP3.LUT R6, R27.reuse, 0x10, RZ, 0x3c, !PT ;  /* 0x000000101b067812 */ /* 0x042fe200078e3cff */
[----:B--2---:R0:W-:Y:S04]  /*df00*/  STS.U16 [R13+0x13000], R2 ;  /* 0x013000020d007388 */ /* 0x0041e80000000400 */
[----:B------:R1:W-:Y:S04]  /*df10*/  STS.U16 [R13+0x13100], R0 ;  /* 0x013100000d007388 */ /* 0x0003e80000000400 */
[----:B------:R2:W-:Y:S04]  /*df20*/  STS.U16 [R6+0x10200], R8 ;  /* 0x0102000806007388 */ /* 0x0005e80000000400 */
[----:B0-----:R-:W3:Y:S04]  /*df30*/  LDL.LU R2, [R1] ;  /* 0x0000000001027983 */ /* 0x001ee80000300800 */
[----:B-1----:R-:W4:Y:S04]  /*df40*/  LDL.LU R0, [R1+0x30] ;  /* 0x0000300001007983 */ /* 0x002f280000300800 */
[----:B--2---:R-:W2:Y:S04]  /*df50*/  LDL.LU R8, [R1+0x1ef0] ;  /* 0x001ef00001087983 */ /* 0x004ea80000300800 */
[----:B------:R0:W-:Y:S04]  /*df60*/  STS.U16 [R6+0x10300], R7 ;  /* 0x0103000706007388 */ /* 0x0001e80000000400 */
[----:B------:R1:W-:Y:S04]  /*df70*/  STS.U16 [R6+0x11200], R3 ;  /* 0x0112000306007388 */ /* 0x0003e80000000400 */
[----:B------:R5:W-:Y:S04]  /*df80*/  STS.U16 [R6+0x11300], R4 ;  /* 0x0113000406007388 */ /* 0x000be80000000400 */
[----:B0-----:R-:W2:Y:S04]  /*df90*/  LDL.LU R7, [R1+0x1eec] ;  /* 0x001eec0001077983 */ /* 0x001ea80000300800 */
[----:B-1----:R-:W2:Y:S04]  /*dfa0*/  LDL.LU R3, [R1+0x1ee8] ;  /* 0x001ee80001037983 */ /* 0x002ea80000300800 */
[----:B-----5:R-:W5:Y:S01]  /*dfb0*/  LDL.LU R4, [R1+0x1ee4] ;  /* 0x001ee40001047983 */ /* 0x020f620000300800 */
[----:B------:R-:W-:-:S03]  /*dfc0*/  LOP3.LUT R27, R27, 0x20, RZ, 0x3c, !PT ;  /* 0x000000201b1b7812 */ /* 0x000fc600078e3cff */
[----:B------:R0:W-:Y:S04]  /*dfd0*/  STS.U16 [R6+0x12200], R25 ;  /* 0x0122001906007388 */ /* 0x0001e80000000400 */
[----:B0-----:R-:W4:Y:S04]  /*dfe0*/  LDL.LU R25, [R1+0x1ee0] ;  /* 0x001ee00001197983 */ /* 0x001f280000300800 */
[----:B---3--:R0:W-:Y:S02]  /*dff0*/  STS.U16 [R6+0x12300], R2 ;  /* 0x0123000206007388 */ /* 0x0081e40000000400 */
[----:B0-----:R-:W-:-:S02]  /*e000*/  LOP3.LUT R2, R24, 0x7f, RZ, 0xc0, !PT ;  /* 0x0000007f18027812 */ /* 0x001fc400078ec0ff */
[----:B-----5:R0:W-:Y:S04]  /*e010*/  STS.U16 [R6+0x13200], R4 ;  /* 0x0132000406007388 */ /* 0x0201e80000000400 */
[----:B--2---:R1:W-:Y:S04]  /*e020*/  STS.U16 [R6+0x13300], R3 ;  /* 0x0133000306007388 */ /* 0x0043e80000000400 */
[----:B------:R2:W-:Y:S04]  /*e030*/  STS.U16 [R27+0x10400], R5 ;  /* 0x010400051b007388 */ /* 0x0005e80000000400 */
[----:B0-----:R-:W3:Y:S04]  /*e040*/  LDL.LU R4, [R1+0x34] ;  /* 0x0000340001047983 */ /* 0x001ee80000300800 */
[----:B-1----:R-:W5:Y:S04]  /*e050*/  LDL.LU R3, [R1+0x70] ;  /* 0x0000700001037983 */ /* 0x002f680000300800 */
[----:B------:R-:W3:Y:S04]  /*e060*/  LDL.LU R6, [R1+0x6c] ;  /* 0x00006c0001067983 */ /* 0x000ee80000300800 */
[----:B------:R0:W-:Y:S04]  /*e070*/  STS.U16 [R27+0x10500], R22 ;  /* 0x010500161b007388 */ /* 0x0001e80000000400 */
[----:B--2---:R-:W2:Y:S04]  /*e080*/  LDL.LU R5, [R1+0x68] ;  /* 0x0000680001057983 */ /* 0x004ea80000300800 */
[----:B------:R1:W-:Y:S04]  /*e090*/  STS.U16 [R27+0x11400], R28 ;  /* 0x0114001c1b007388 */ /* 0x0003e80000000400 */
[----:B0-----:R-:W2:Y:S04]  /*e0a0*/  LDL.LU R22, [R1+0x2c] ;  /* 0x00002c0001167983 */ /* 0x001ea80000300800 */
[----:B------:R-:W2:Y:S04]  /*e0b0*/  LDL.LU R24, [R1+0x28] ;  /* 0x0000280001187983 */ /* 0x000ea80000300800 */
[----:B-1----:R-:W2:Y:S04]  /*e0c0*/  LDL.LU R28, [R1+0x1edc] ;  /* 0x001edc00011c7983 */ /* 0x002ea80000300800 */
[----:B------:R0:W-:Y:S04]  /*e0d0*/  STS.U16 [R27+0x11500], R29 ;  /* 0x0115001d1b007388 */ /* 0x0001e80000000400 */
[----:B0-----:R-:W2:Y:S01]  /*e0e0*/  LDL.LU R29, [R1+0x1ed8] ;  /* 0x001ed800011d7983 */ /* 0x001ea20000300800 */
[----:B------:R-:W-:-:S03]  /*e0f0*/  SHF.L.U32 R2, R2, 0x1, RZ ;  /* 0x0000000102027819 */ /* 0x000fc600000006ff */
[----:B--2---:R0:W-:Y:S04]  /*e100*/  STS.U16 [R27+0x12400], R29 ;  /* 0x0124001d1b007388 */ /* 0x0041e80000000400 */
[----:B------:R1:W-:Y:S04]  /*e110*/  STS.U16 [R27+0x12500], R28 ;  /* 0x0125001c1b007388 */ /* 0x0003e80000000400 */
[----:B0-----:R-:W2:Y:S04]  /*e120*/  LDL.LU R29, [R1+0x74] ;  /* 0x00007400011d7983 */ /* 0x001ea80000300800 */
[----:B-1----:R-:W3:Y:S01]  /*e130*/  LDL.LU R27, [R1+0x1ed4] ;  /* 0x001ed400011b7983 */ /* 0x002ee20000300800 */
[----:B------:R-:W-:-:S02]  /*e140*/  LOP3.LUT R28, R2, 0x20, RZ, 0x3c, !PT ;  /* 0x00000020021c7812 */ /* 0x000fc400078e3cff */
[----:B------:R-:W-:-:S03]  /*e150*/  LOP3.LUT R2, R2, 0x30, RZ, 0x3c, !PT ;  /* 0x0000003002027812 */ /* 0x000fc600078e3cff */
[----:B------:R-:W-:Y:S04]  /*e160*/  STS.U16 [R28+0x13400], R7 ;  /* 0x013400071c007388 */ /* 0x000fe80000000400 */
[----:B------:R0:W-:Y:S04]  /*e170*/  STS.U16 [R28+0x13500], R8 ;  /* 0x013500081c007388 */ /* 0x0001e80000000400 */
[----:B0-----:R-:W4:Y:S04]  /*e180*/  LDL.LU R8, [R1+0x20] ;  /* 0x0000200001087983 */ /* 0x001f280000300800 */
[----:B------:R-:W4:Y:S04]  /*e190*/  LDL.LU R7, [R1+0x58] ;  /* 0x0000580001077983 */ /* 0x000f280000300800 */
[----:B------:R-:W4:Y:S04]  /*e1a0*/  LDL.LU R28, [R1+0x1c] ;  /* 0x00001c00011c7983 */ /* 0x000f280000300800 */
[----:B--2---:R0:W-:Y:S04]  /*e1b0*/  STS.U16 [R2+0x10600], R29 ;  /* 0x0106001d02007388 */ /* 0x0041e80000000400 */
[----:B-----5:R1:W-:Y:S04]  /*e1c0*/  STS.U16 [R2+0x10700], R3 ;  /* 0x0107000302007388 */ /* 0x0203e80000000400 */
[----:B---3--:R-:W-:Y:S04]  /*e1d0*/  STS.U16 [R2+0x11600], R4 ;  /* 0x0116000402007388 */ /* 0x008fe80000000400 */
[----:B----4-:R-:W-:Y:S04]  /*e1e0*/  STS.U16 [R2+0x11700], R0 ;  /* 0x0117000002007388 */ /* 0x010fe80000000400 */
[----:B------:R-:W-:Y:S04]  /*e1f0*/  STS.U16 [R2+0x12600], R27 ;  /* 0x0126001b02007388 */ /* 0x000fe80000000400 */
[----:B------:R2:W-:Y:S04]  /*e200*/  STS.U16 [R2+0x12700], R25 ;  /* 0x0127001902007388 */ /* 0x0005e80000000400 */
[----:B0-----:R-:W3:Y:S04]  /*e210*/  LDL.LU R29, [R1+0x18] ;  /* 0x00001800011d7983 */ /* 0x001ee80000300800 */
[----:B-1----:R-:W4:Y:S01]  /*e220*/  LDL.LU R3, [R1+0x54] ;  /* 0x0000540001037983 */ /* 0x002f220000300800 */
[----:B--2---:R-:W-:-:S03]  /*e230*/  SHF.L.U32 R25, R20, 0x1, RZ ;  /* 0x0000000114197819 */ /* 0x004fc600000006ff */
[----:B------:R-:W2:Y:S01]  /*e240*/  LDL.LU R4, [R1+0x50] ;  /* 0x0000500001047983 */ /* 0x000ea20000300800 */
[----:B------:R-:W-:-:S03]  /*e250*/  LOP3.LUT R20, R25, 0x40, RZ, 0x3c, !PT ;  /* 0x0000004019147812 */ /* 0x000fc600078e3cff */
[----:B------:R-:W5:Y:S04]  /*e260*/  LDL.LU R0, [R1+0x14] ;  /* 0x0000140001007983 */ /* 0x000f680000300800 */
[----:B------:R-:W2:Y:S04]  /*e270*/  LDL.LU R27, [R1+0x5c] ;  /* 0x00005c00011b7983 */ /* 0x000ea80000300800 */
[----:B------:R0:W-:Y:S04]  /*e280*/  STS.U16 [R2+0x13600], R18 ;  /* 0x0136001202007388 */ /* 0x0001e80000000400 */
[----:B------:R1:W-:Y:S04]  /*e290*/  STS.U16 [R2+0x13700], R19 ;  /* 0x0137001302007388 */ /* 0x0003e80000000400 */
[----:B------:R1:W-:Y:S04]  /*e2a0*/  STS.U16 [R20+0x10800], R6 ;  /* 0x0108000614007388 */ /* 0x0003e80000000400 */
[----:B0-----:R-:W2:Y:S04]  /*e2b0*/  LDL.LU R18, [R1+0x24] ;  /* 0x0000240001127983 */ /* 0x001ea80000300800 */
[----:B-1----:R-:W2:Y:S04]  /*e2c0*/  LDL.LU R19, [R1+0x60] ;  /* 0x0000600001137983 */ /* 0x002ea80000300800 */
[----:B------:R-:W2:Y:S04]  /*e2d0*/  LDL.LU R2, [R1+0x10] ;  /* 0x0000100001027983 */ /* 0x000ea80000300800 */
[----:B------:R-:W2:Y:S04]  /*e2e0*/  LDL.LU R6, [R1+0x1ed0] ;  /* 0x001ed00001067983 */ /* 0x000ea80000300800 */
[----:B------:R0:W-:Y:S04]  /*e2f0*/  STS.U16 [R20+0x10900], R5 ;  /* 0x0109000514007388 */ /* 0x0001e80000000400 */
[----:B------:R1:W-:Y:S04]  /*e300*/  STS.U16 [R20+0x11800], R22 ;  /* 0x0118001614007388 */ /* 0x0003e80000000400 */
[----:B------:R1:W-:Y:S04]  /*e310*/  STS.U16 [R20+0x11900], R24 ;  /* 0x0119001814007388 */ /* 0x0003e80000000400 */
[----:B0-----:R-:W2:Y:S04]  /*e320*/  LDL.LU R5, [R1+0x1ecc] ;  /* 0x001ecc0001057983 */ /* 0x001ea80000300800 */
[----:B-1----:R-:W2:Y:S04]  /*e330*/  LDL.LU R22, [R1+0x1ec8] ;  /* 0x001ec80001167983 */ /* 0x002ea80000300800 */
[----:B------:R-:W2:Y:S01]  /*e340*/  LDL.LU R24, [R1+0x1ec4] ;  /* 0x001ec40001187983 */ /* 0x000ea20000300800 */
[----:B------:R-:W-:-:S03]  /*e350*/  LOP3.LUT R25, R25, 0x50, RZ, 0x3c, !PT ;  /* 0x0000005019197812 */ /* 0x000fc600078e3cff */
[----:B--2---:R0:W-:Y:S04]  /*e360*/  STS.U16 [R20+0x12800], R24 ;  /* 0x0128001814007388 */ /* 0x0041e80000000400 */
[----:B------:R1:W-:Y:S04]  /*e370*/  STS.U16 [R20+0x12900], R22 ;  /* 0x0129001614007388 */ /* 0x0003e80000000400 */
[----:B0-----:R-:W2:Y:S04]  /*e380*/  LDL.LU R24, [R1+0x64] ;  /* 0x0000640001187983 */ /* 0x001ea80000300800 */
[----:B-1----:R-:W3:Y:S04]  /*e390*/  LDL.LU R20, [R1+0x1ec0] ;  /* 0x001ec00001147983 */ /* 0x002ee80000300800 */
[----:B------:R-:W0:Y:S02]  /*e3a0*/  S2R R22, SR_TID.X ;  /* 0x0000000000167919 */ /* 0x000e240000002100 */
[----:B0-----:R-:W-:-:S04]  /*e3b0*/  LOP3.LUT R22, R22, 0x7f, RZ, 0xc0, !PT ;  /* 0x0000007f16167812 */ /* 0x001fc800078ec0ff */
[----:B------:R-:W-:-:S04]  /*e3c0*/  SHF.L.U32 R22, R22, 0x1, RZ ;  /* 0x0000000116167819 */ /* 0x000fc800000006ff */
[----:B------:R-:W-:-:S05]  /*e3d0*/  LOP3.LUT R22, R22, 0x40, RZ, 0x3c, !PT ;  /* 0x0000004016167812 */ /* 0x000fca00078e3cff */
[----:B------:R-:W-:Y:S04]  /*e3e0*/  STS.U16 [R22+0x13800], R21 ;  /* 0x0138001516007388 */ /* 0x000fe80000000400 */
[----:B------:R-:W-:Y:S04]  /*e3f0*/  STS.U16 [R22+0x13900], R23 ;  /* 0x0139001716007388 */ /* 0x000fe80000000400 */
[----:B--2---:R-:W-:Y:S04]  /*e400*/  STS.U16 [R25+0x10a00], R24 ;  /* 0x010a001819007388 */ /* 0x004fe80000000400 */
[----:B------:R-:W-:Y:S04]  /*e410*/  STS.U16 [R25+0x10b00], R19 ;  /* 0x010b001319007388 */ /* 0x000fe80000000400 */
[----:B------:R-:W-:Y:S04]  /*e420*/  STS.U16 [R25+0x11a00], R18 ;  /* 0x011a001219007388 */ /* 0x000fe80000000400 */
[----:B------:R0:W-:Y:S04]  /*e430*/  STS.U16 [R25+0x11b00], R8 ;  /* 0x011b000819007388 */ /* 0x0001e80000000400 */
[----:B---3--:R-:W-:Y:S04]  /*e440*/  STS.U16 [R25+0x12a00], R20 ;  /* 0x012a001419007388 */ /* 0x008fe80000000400 */
[----:B------:R-:W-:Y:S01]  /*e450*/  STS.U16 [R25+0x12b00], R5 ;  /* 0x012b000519007388 */ /* 0x000fe20000000400 */
[----:B0-----:R-:W-:-:S03]  /*e460*/  LOP3.LUT R8, R13, 0x60, RZ, 0x3c, !PT ;  /* 0x000000600d087812 */ /* 0x001fc600078e3cff */
[----:B------:R-:W-:Y:S04]  /*e470*/  STS.U16 [R25+0x13a00], R16 ;  /* 0x013a001019007388 */ /* 0x000fe80000000400 */
[----:B------:R-:W-:Y:S04]  /*e480*/  STS.U16 [R25+0x13b00], R17 ;  /* 0x013b001119007388 */ /* 0x000fe80000000400 */
[----:B------:R-:W-:Y:S04]  /*e490*/  STS.U16 [R8+0x10c00], R27 ;  /* 0x010c001b08007388 */ /* 0x000fe80000000400 */
[----:B------:R-:W-:Y:S04]  /*e4a0*/  STS.U16 [R8+0x10d00], R7 ;  /* 0x010d000708007388 */ /* 0x000fe80000000400 */
[----:B------:R0:W-:Y:S04]  /*e4b0*/  STS.U16 [R8+0x11c00], R28 ;  /* 0x011c001c08007388 */ /* 0x0001e80000000400 */
[----:B0-----:R-:W0:Y:S01]  /*e4c0*/  S2R R28, SR_TID.X ;  /* 0x00000000001c7919 */ /* 0x001e220000002100 */
[----:B------:R-:W-:-:S03]  /*e4d0*/  LOP3.LUT R7, R13, 0x70, RZ, 0x3c, !PT ;  /* 0x000000700d077812 */ /* 0x000fc600078e3cff */
[----:B------:R-:W-:Y:S04]  /*e4e0*/  STS.U16 [R8+0x11d00], R29 ;  /* 0x011d001d08007388 */ /* 0x000fe80000000400 */
[----:B------:R-:W-:Y:S04]  /*e4f0*/  STS.U16 [R8+0x12c00], R6 ;  /* 0x012c000608007388 */ /* 0x000fe80000000400 */
[----:B------:R-:W-:Y:S04]  /*e500*/  STS.U16 [R8+0x12d00], R9 ;  /* 0x012d000908007388 */ /* 0x000fe80000000400 */
[----:B------:R-:W-:Y:S04]  /*e510*/  STS.U16 [R8+0x13c00], R14 ;  /* 0x013c000e08007388 */ /* 0x000fe80000000400 */
[----:B------:R-:W-:Y:S04]  /*e520*/  STS.U16 [R8+0x13d00], R15 ;  /* 0x013d000f08007388 */ /* 0x000fe80000000400 */
[----:B----4-:R-:W-:Y:S04]  /*e530*/  STS.U16 [R7+0x10e00], R3 ;  /* 0x010e000307007388 */ /* 0x010fe80000000400 */
[----:B------:R0:W-:Y:S04]  /*e540*/  STS.U16 [R7+0x10f00], R4 ;  /* 0x010f000407007388 */ /* 0x0001e80000000400 */
[----:B-----5:R-:W-:Y:S04]  /*e550*/  STS.U16 [R7+0x11e00], R0 ;  /* 0x011e000007007388 */ /* 0x020fe80000000400 */
[----:B------:R-:W1:Y:S04]  /*e560*/  S2R R13, SR_TID.X ;  /* 0x00000000000d7919 */ /* 0x000e680000002100 */
[----:B------:R-:W-:Y:S04]  /*e570*/  STS.U16 [R7+0x11f00], R2 ;  /* 0x011f000207007388 */ /* 0x000fe80000000400 */
[----:B------:R-:W-:Y:S01]  /*e580*/  STS.U16 [R7+0x12e00], R10 ;  /* 0x012e000a07007388 */ /* 0x000fe20000000400 */
[----:B0-----:R-:W-:-:S03]  /*e590*/  LOP3.LUT R4, R28, 0x7, RZ, 0xc0, !PT ;  /* 0x000000071c047812 */ /* 0x001fc600078ec0ff */
[----:B------:R-:W-:Y:S04]  /*e5a0*/  STS.U16 [R7+0x12f00], R11 ;  /* 0x012f000b07007388 */ /* 0x000fe80000000400 */
[----:B------:R-:W-:Y:S04]  /*e5b0*/  STS.U16 [R7+0x13e00], R26 ;  /* 0x013e001a07007388 */ /* 0x000fe80000000400 */
[----:B------:R0:W-:Y:S02]  /*e5c0*/  STS.U16 [R7+0x13f00], R12 ;  /* 0x013f000c07007388 */ /* 0x0001e40000000400 */
[----:B0-----:R-:W-:-:S04]  /*e5d0*/  LOP3.LUT R7, R28, 0x60, RZ, 0xc0, !PT ;  /* 0x000000601c077812 */ /* 0x001fc800078ec0ff */
[----:B------:R-:W-:Y:S02]  /*e5e0*/  LEA R5, R7, R4, 0x3 ;  /* 0x0000000407057211 */ /* 0x000fe400078e18ff */
[----:B------:R-:W-:-:S03]  /*e5f0*/  SHF.L.U32 R28, R28, 0x1, RZ ;  /* 0x000000011c1c7819 */ /* 0x000fc600000006ff */
[----:B------:R-:W-:-:S05]  /*e600*/  IMAD.SHL.U32 R5, R5, 0x10, RZ ;  /* 0x0000001005057824 */ /* 0x000fca00078e00ff */
[----:B------:R-:W-:-:S04]  /*e610*/  LOP3.LUT R5, R5, 0x30, R28, 0x78, !PT ;  /* 0x0000003005057812 */ /* 0x000fc800078e781c */
[----:B------:R-:W-:Y:S01]  /*e620*/  LEA R5, R4, R5, 0x9 ;  /* 0x0000000504057211 */ /* 0x000fe200078e48ff */
[----:B------:R-:W-:Y:S01]  /*e630*/  BAR.SYNC.DEFER_BLOCKING 0x0 ;  /* 0x0000000000007b1d */ /* 0x000fe20000010000 */
[C---:B-1----:R-:W-:Y:S02]  /*e640*/  LOP3.LUT R4, R13.reuse, 0x7, RZ, 0xc0, !PT ;  /* 0x000000070d047812 */ /* 0x042fe400078ec0ff */
[C---:B------:R-:W-:Y:S01]  /*e650*/  LOP3.LUT R3, R13.reuse, 0x7, RZ, 0xc0, !PT ;  /* 0x000000070d037812 */ /* 0x040fe200078ec0ff */
[C---:B------:R-:W-:Y:S01]  /*e660*/  IMAD.SHL.U32 R29, R13.reuse, 0x2, RZ ;  /* 0x000000020d1d7824 */ /* 0x040fe200078e00ff */
[C---:B------:R-:W-:Y:S01]  /*e670*/  LOP3.LUT R0, R13.reuse, 0x10, RZ, 0xc0, !PT ;  /* 0x000000100d007812 */ /* 0x040fe200078ec0ff */
[----:B------:R-:W-:Y:S01]  /*e680*/  IMAD R4, R4, 0x110, RZ ;  /* 0x0000011004047824 */ /* 0x000fe200078e02ff */
[----:B------:R-:W-:Y:S01]  /*e690*/  LOP3.LUT R13, R13, 0x10, RZ, 0xc0, !PT ;  /* 0x000000100d0d7812 */ /* 0x000fe200078ec0ff */
[----:B------:R-:W-:Y:S01]  /*e6a0*/  IMAD R2, R3, 0x110, RZ ;  /* 0x0000011003027824 */ /* 0x000fe200078e02ff */
[----:B------:R-:W-:-:S02]  /*e6b0*/  SHF.L.U32 R0, R0, 0x7, RZ ;  /* 0x0000000700007819 */ /* 0x000fc400000006ff */
[----:B------:R-:W-:Y:S02]  /*e6c0*/  SHF.L.U32 R13, R13, 0x7, RZ ;  /* 0x000000070d0d7819 */ /* 0x000fe400000006ff */
[--C-:B------:R-:W-:Y:S02]  /*e6d0*/  LOP3.LUT R4, R4, 0x10, R29.reuse, 0x78, !PT ;  /* 0x0000001004047812 */ /* 0x100fe400078e781d */
[----:B------:R-:W-:Y:S02]  /*e6e0*/  LOP3.LUT R2, R2, 0x10, R29, 0x78, !PT ;  /* 0x0000001002027812 */ /* 0x000fe400078e781d */
[----:B------:R-:W-:Y:S02]  /*e6f0*/  LOP3.LUT R4, R4, R13, RZ, 0xfc, !PT ;  /* 0x0000000d04047212 */ /* 0x000fe400078efcff */
[----:B------:R-:W-:Y:S02]  /*e700*/  LOP3.LUT R2, R2, R0, RZ, 0xfc, !PT ;  /* 0x0000000002027212 */ /* 0x000fe400078efcff */
[----:B------:R-:W-:-:S03]  /*e710*/  LOP3.LUT R4, R4, 0x20, RZ, 0x3c, !PT ;  /* 0x0000002004047812 */ /* 0x000fc600078e3cff */
[----:B------:R-:W0:Y:S04]  /*e720*/  LDSM.16.MT88.4 R16, [R2+0x80] ;  /* 0x000080000210783b */ /* 0x000e280000004200 */
[----:B------:R-:W1:Y:S04]  /*e730*/  LDSM.16.MT88.4 R12, [R4] ;  /* 0x00000000040c783b */ /* 0x000e680000004200 */
[----:B------:R-:W-:Y:S04]  /*e740*/  LDSM.16.M88.4 R8, [R5+0x10000] ;  /* 0x010000000508783b */ /* 0x000fe80000000200 */
[----:B------:R-:W2:Y:S01]  /*e750*/  LDSM.16.MT88.4 R4, [R2+0x1000] ;  /* 0x001000000204783b */ /* 0x000ea20000004200 */
[----:B------:R-:W-:-:S03]  /*e760*/  IMAD R28, R3, 0x110, RZ ;  /* 0x00000110031c7824 */ /* 0x000fc600078e02ff */
[----:B------:R-:W-:Y:S04]  /*e770*/  LDSM.16.MT88.4 R24, [R2] ;  /* 0x000000000218783b */ /* 0x000fe80000004200 */
[----:B0-----:R-:W-:Y:S04]  /*e780*/  STL.64 [R1+0x1eb8], R18 ;  /* 0x001eb81201007387 */ /* 0x001fe80000100a00 */
[----:B------:R-:W-:Y:S04]  /*e790*/  STL.64 [R1+0x1eb0], R16 ;  /* 0x001eb01001007387 */ /* 0x000fe80000100a00 */
[----:B-1----:R0:W-:Y:S04]  /*e7a0*/  STL.64 [R1+0x1ea8], R14 ;  /* 0x001ea80e01007387 */ /* 0x0021e80000100a00 */
[----:B------:R-:W1:Y:S04]  /*e7b0*/  LDSM.16.MT88.4 R16, [R2+0x1080] ;  /* 0x001080000210783b */ /* 0x000e680000004200 */
[----:B0-----:R-:W0:Y:S04]  /*e7c0*/  S2R R14, SR_TID.X ;  /* 0x00000000000e7919 */ /* 0x001e280000002100 */
[----:B------:R-:W-:Y:S04]  /*e7d0*/  STL.64 [R1+0x1ea0], R12 ;  /* 0x001ea00c01007387 */ /* 0x000fe80000100a00 */
[----:B--2---:R2:W-:Y:S02]  /*e7e0*/  STL.64 [R1+0x1e98], R6 ;  /* 0x001e980601007387 */ /* 0x0045e40000100a00 */
[----:B--2---:R-:W-:Y:S01]  /*e7f0*/  IMAD R7, R3, 0x110, RZ ;  /* 0x0000011003077824 */ /* 0x004fe200078e02ff */
[----:B0-----:R-:W-:-:S04]  /*e800*/  SHF.L.U32 R15, R14, 0x1, RZ ;  /* 0x000000010e0f7819 */ /* 0x001fc800000006ff */
[----:B------:R-:W-:Y:S01]  /*e810*/  LOP3.LUT R7, R7, 0x10, R15, 0x78, !PT ;  /* 0x0000001007077812 */ /* 0x000fe200078e780f */
[----:B------:R-:W-:Y:S03]  /*e820*/  STL.64 [R1+0x1e90], R4 ;  /* 0x001e900401007387 */ /* 0x000fe60000100a00 */
[----:B------:R-:W-:Y:S02]  /*e830*/  LOP3.LUT R7, R7, R0, RZ, 0xfc, !PT ;  /* 0x0000000007077212 */ /* 0x000fe400078efcff */
[----:B------:R-:W2:Y:S01]  /*e840*/  LDL R0, [R1+0xc68] ;  /* 0x000c680001007983 */ /* 0x000ea20000100800 */
[----:B------:R-:W-:-:S05]  /*e850*/  LOP3.LUT R29, R14, 0x10, RZ, 0xc0, !PT ;  /* 0x000000100e1d7812 */ /* 0x000fca00078ec0ff */
[----:B------:R-:W-:Y:S01]  /*e860*/  IMAD.SHL.U32 R29, R29, 0x80, RZ ;  /* 0x000000801d1d7824 */ /* 0x000fe200078e00ff */
[----:B------:R-:W-:Y:S02]  /*e870*/  LOP3.LUT R7, R7, 0x20, RZ, 0x3c, !PT ;  /* 0x0000002007077812 */ /* 0x000fe400078e3cff */
[----:B------:R-:W-:Y:S01]  /*e880*/  LOP3.LUT R28, R28, 0x10, R15, 0x78, !PT ;  /* 0x000000101c1c7812 */ /* 0x000fe200078e780f */
[----:B------:R-:W-:Y:S02]  /*e890*/  IMAD R3, R3, 0x110, RZ ;  /* 0x0000011003037824 */ /* 0x000fe400078e02ff */
[----:B------:R-:W-:Y:S01]  /*e8a0*/  LDSM.16.MT88.4 R20, [R7+0x80] ;  /* 0x000080000714783b */ /* 0x000fe20000004200 */
[----:B------:R-:W-:-:S04]  /*e8b0*/  LOP3.LUT R28, R28, R29, RZ, 0xfc, !PT ;  /* 0x0000001d1c1c7212 */ /* 0x000fc800078efcff */
[----:B------:R-:W-:Y:S02]  /*e8c0*/  LOP3.LUT R28, R28, 0x40, RZ, 0x3c, !PT ;  /* 0x000000401c1c7812 */ /* 0x000fe400078e3cff */
[----:B------:R-:W-:Y:S01]  /*e8d0*/  LOP3.LUT R3, R3, 0x10, R15, 0x78, !PT ;  /* 0x0000001003037812 */ /* 0x000fe200078e780f */
[----:B--2---:R-:W-:Y:S04]  /*e8e0*/  STL [R1+0x1e88], R0 ;  /* 0x001e880001007387 */ /* 0x004fe80000100800 */
[----:B------:R0:W-:Y:S04]  /*e8f0*/  STL [R1+0x16a8], R29 ;  /* 0x0016a81d01007387 */ /* 0x0001e80000100800 */
[----:B------:R-:W-:Y:S04]  /*e900*/  STL [R1+0x1e8c], R2 ;  /* 0x001e8c0201007387 */ /* 0x000fe80000100800 */
[----:B-1----:R-:W-:Y:S04]  /*e910*/  STL.64 [R1], R16 ;  /* 0x0000001001007387 */ /* 0x002fe80000100a00 */
[----:B------:R-:W-:Y:S04]  /*e920*/  STL.64 [R1+0x8], R18 ;  /* 0x0000081201007387 */ /* 0x000fe80000100a00 */
[----:B------:R-:W1:Y:S01]  /*e930*/  LDSM.16.MT88.4 R16, [R7+0x1000] ;  /* 0x001000000710783b */ /* 0x000e620000004200 */
[----:B0-----:R-:W-:-:S03]  /*e940*/  LOP3.LUT R29, R14, 0x10, RZ, 0xc0, !PT ;  /* 0x000000100e1d7812 */ /* 0x001fc600078ec0ff */
[----:B------:R-:W-:Y:S04]  /*e950*/  LDSM.16.MT88.4 R12, [R28+0x80] ;  /* 0x000080001c0c783b */ /* 0x000fe80000004200 */
[----:B------:R-:W0:Y:S04]  /*e960*/  LDSM.16.MT88.4 R4, [R7+0x1080] ;  /* 0x001080000704783b */ /* 0x000e280000004200 */
[----:B-1----:R-:W-:Y:S04]  /*e970*/  STL.64 [R1+0x40], R16 ;  /* 0x0000401001007387 */ /* 0x002fe80000100a00 */
[----:B------:R-:W-:Y:S04]  /*e980*/  STL.64 [R1+0x48], R18 ;  /* 0x0000481201007387 */ /* 0x000fe80000100a00 */
[----:B------:R-:W1:Y:S01]  /*e990*/  LDSM.16.MT88.4 R16, [R28] ;  /* 0x000000001c10783b */ /* 0x000e620000004200 */
[----:B------:R-:W-:-:S04]  /*e9a0*/  SHF.L.U32 R29, R29, 0x7, RZ ;  /* 0x000000071d1d7819 */ /* 0x000fc800000006ff */
[----:B------:R-:W-:-:S04]  /*e9b0*/  LOP3.LUT R3, R3, R29, RZ, 0xfc, !PT ;  /* 0x0000001d03037212 */ /* 0x000fc800078efcff */
[----:B------:R-:W-:Y:S01]  /*e9c0*/  LOP3.LUT R3, R3, 0x60, RZ, 0x3c, !PT ;  /* 0x0000006003037812 */ /* 0x000fe200078e3cff */
[----:B0-----:R-:W-:Y:S01]  /*e9d0*/  IMAD.MOV.U32 R0, RZ, RZ, R7 ;  /* 0x000000ffff007224 */ /* 0x001fe200078e0007 */
[----:B------:R-:W-:Y:S01]  /*e9e0*/  MOV R2, R6 ;  /* 0x0000000600027202 */ /* 0x000fe20000000f00 */
[----:B-1----:R-:W-:Y:S04]  /*e9f0*/  STL.64 [R1+0x30], R16 ;  /* 0x0000301001007387 */ /* 0x002fe80000100a00 */
[----:B------:R0:W-:Y:S04]  /*ea00*/  STL.64 [R1+0x38], R18 ;  /* 0x0000381201007387 */ /* 0x0001e80000100a00 */
[----:B0-----:R-:W2:Y:S04]  /*ea10*/  LDL.LU.64 R18, [R1+0x1eb8] ;  /* 0x001eb80001127983 */ /* 0x001ea80000300a00 */
[----:B------:R-:W2:Y:S04]  /*ea20*/  LDL.LU.64 R16, [R1+0x1eb0] ;  /* 0x001eb00001107983 */ /* 0x000ea80000300a00 */
[----:B------:R0:W-:Y:S04]  /*ea30*/  STL [R1+0x18e8], R29 ;  /* 0x0018e81d01007387 */ /* 0x0001e80000100800 */
[----:B------:R-:W-:Y:S04]  /*ea40*/  STL.64 [R1+0x50], R12 ;  /* 0x0000500c01007387 */ /* 0x000fe80000100a00 */
[----:B------:R1:W-:Y:S01]  /*ea50*/  STL [R1+0x58], R14 ;  /* 0x0000580e01007387 */ /* 0x0003e20000100800 */
[----:B0-----:R-:W-:-:S03]  /*ea60*/  MOV R29, R15 ;  /* 0x0000000f001d7202 */ /* 0x001fc60000000f00 */
[----:B-1----:R-:W3:Y:S04]  /*ea70*/  LDL.LU.64 R14, [R1+0x1ea8] ;  /* 0x001ea800010e7983 */ /* 0x002ee80000300a00 */
[----:B------:R-:W3:Y:S04]  /*ea80*/  LDL.LU.64 R12, [R1+0x1ea0] ;  /* 0x001ea000010c7983 */ /* 0x000ee80000300a00 */
[----:B------:R-:W-:Y:S04]  /*ea90*/  STL.64 [R1+0x60], R4 ;  /* 0x0000600401007387 */ /* 0x000fe80000100a00 */
[----:B------:R-:W0:Y:S04]  /*eaa0*/  LDSM.16.MT88.4 R4, [R3] ;  /* 0x000000000304783b */ /* 0x000e280000004200 */
[----:B0-----:R-:W-:Y:S04]  /*eab0*/  STL.64 [R1+0x70], R4 ;  /* 0x0000700401007387 */ /* 0x001fe80000100a00 */
[----:B------:R0:W-:Y:S04]  /*eac0*/  STL.64 [R1+0x78], R6 ;  /* 0x0000780601007387 */ /* 0x0001e80000100a00 */
[----:B0-----:R-:W4:Y:S04]  /*ead0*/  LDL.LU.64 R6, [R1+0x1e98] ;  /* 0x001e980001067983 */ /* 0x001f280000300a00 */
[----:B------:R-:W4:Y:S01]  /*eae0*/  LDL.LU.64 R4, [R1+0x1e90] ;  /* 0x001e900001047983 */ /* 0x000f220000300a00 */
[----:B------:R-:W-:Y:S11]  /*eaf0*/  HMMA.16816.F32 R24, R24, R8, RZ ;  /* 0x000000081818723c */ /* 0x000ff600000018ff */
[----:B------:R-:W-:Y:S11]  /*eb00*/  @!UPT UIADD3 URZ, URZ, URZ, URZ ;  /* 0x0000003f3f3ff290 */ /* 0x000ff6000fffe03f */
[----:B------:R-:W-:Y:S02]  /*eb10*/  @!UPT UIADD3 URZ, URZ, URZ, URZ ;  /* 0x0000003f3f3ff290 */ /* 0x000fe4000fffe03f */
[----:B----4-:R-:W-:Y:S01]  /*eb20*/  HMMA.16816.F32 R4, R4, R10, R24 ;  /* 0x0000000a0404723c */ /* 0x010fe20000001818 */
[----:B------:R-:W4:Y:S11]  /*eb30*/  LDL.LU R24, [R1] ;  /* 0x0000000001187983 */ /* 0x000f360000300800 */
[----:B------:R-:W-:Y:S11]  /*eb40*/  @!UPT UIADD3 URZ, URZ, URZ, URZ ;  /* 0x0000003f3f3ff290 */ /* 0x000ff6000fffe03f */
[----:B------:R-:W-:Y:S04]  /*eb50*/  STL.64 [R1+0xa0], R4 ;  /* 0x0000a00401007387 */ /* 0x000fe80000100a00 */
[----:B------:R0:W-:Y:S04]  /*eb60*/  STL.64 [R1+0xa8], R6 ;  /* 0x0000a80601007387 */ /* 0x0001e80000100a00 */
[----:B------:R-:W4:Y:S04]  /*eb70*/  LDL.LU R25, [R1+0x4] ;  /* 0x0000040001197983 */ /* 0x000f280000300800 */
[----:B------:R-:W4:Y:S04]  /*eb80*/  LDL.LU R26, [R1+0x8] ;  /* 0x00000800011a7983 */ /* 0x000f280000300800 */
[----:B------:R-:W4:Y:S01]  /*eb90*/  LDL.LU R27, [R1+0xc] ;  /* 0x00000c00011b7983 */ /* 0x000f220000300800 */
[-C--:B0-----:R-:W-:Y:S03]  /*eba0*/  HMMA.16816.F32 R4, R20, R8.reuse, RZ ;  /* 0x000000081404723c */ /* 0x081fe600000018ff */
[----:B------:R-:W5:Y:S04]  /*ebb0*/  LDL.LU R20, [R1+0x30] ;  /* 0x0000300001147983 */ /* 0x000f680000300800 */
[----:B------:R-:W5:Y:S04]  /*ebc0*/  LDL.LU R21, [R1+0x34] ;  /* 0x0000340001157983 */ /* 0x000f680000300800 */
[----:B------:R-:W5:Y:S04]  /*ebd0*/  LDL.LU R22, [R1+0x38] ;  /* 0x0000380001167983 */ /* 0x000f680000300800 */
[----:B------:R-:W5:Y:S08]  /*ebe0*/  LDL.LU R23, [R1+0x3c] ;  /* 0x00003c0001177983 */ /* 0x000f700000300800 */
[----:B------:R-:W-:Y:S04]  /*ebf0*/  STL.64 [R1+0x1e80], R6 ;  /* 0x001e800601007387 */ /* 0x000fe80000100a00 */
[----:B------:R0:W-:Y:S04]  /*ec00*/  STL.64 [R1+0x1e78], R4 ;  /* 0x001e780401007387 */ /* 0x0001e80000100a00 */
[----:B0-----:R-:W5:Y:S04]  /*ec10*/  LDL.LU R4, [R1+0x40] ;  /* 0x0000400001047983 */ /* 0x001f680000300800 */
[----:B------:R-:W5:Y:S04]  /*ec20*/  LDL.LU R5, [R1+0x44] ;  /* 0x0000440001057983 */ /* 0x000f680000300800 */
[----:B------:R-:W5:Y:S04]  /*ec30*/  LDL.LU R6, [R1+0x48] ;  /* 0x0000480001067983 */ /* 0x000f680000300800 */
[----:B------:R-:W5:Y:S01]  /*ec40*/  LDL.LU R7, [R1+0x4c] ;  /* 0x00004c0001077983 */ /* 0x000f620000300800 */
[-C--:B--2---:R-:W-:Y:S08]  /*ec50*/  HMMA.16816.F32 R16, R16, R8.reuse, RZ ;  /* 0x000000081010723c */ /* 0x084ff000000018ff */
[----:B---3--:R-:W-:Y:S11]  /*ec60*/  HMMA.16816.F32 R12, R12, R8, RZ ;  /* 0x000000080c0c723c */ /* 0x008ff600000018ff */
[----:B------:R-:W-:Y:S05]  /*ec70*/  @!UPT UIADD3 URZ, URZ, URZ, URZ ;  /* 0x0000003f3f3ff290 */ /* 0x000fea000fffe03f */
[-C--:B----4-:R-:W-:Y:S01]  /*ec80*/  HMMA.16816.F32 R24, R24, R10.reuse, R16 ;  /* 0x0000000a1818723c */ /* 0x090fe20000001810 */
[----:B------:R-:W2:Y:S11]  /*ec90*/  LDL.LU R16, [R1+0x50] ;  /* 0x0000500001107983 */ /* 0x000eb60000300800 */
[----:B------:R-:W-:Y:S11]  /*eca0*/  @!UPT UIADD3 URZ, URZ, URZ, URZ ;  /* 0x0000003f3f3ff290 */ /* 0x000ff6000fffe03f */
[----:B------:R-:W-:Y:S04]  /*ecb0*/  STL.64 [R1+0xe0], R24 ;  /* 0x0000e01801007387 */ /* 0x000fe80000100a00 */
[----:B------:R-:W-:Y:S04]  /*ecc0*/  STL.64 [R1+0xe8], R26 ;  /* 0x0000e81a01007387 */ /* 0x000fe80000100a00 */
[----:B------:R-:W0:Y:S04]  /*ecd0*/  LDSM.16.MT88.4 R24, [R3+0x80] ;  /* 0x000080000318783b */ /* 0x000e280000004200 */
[----:B------:R-:W2:Y:S04]  /*ece0*/  LDL.LU R17, [R1+0x54] ;  /* 0x0000540001117983 */ /* 0x000ea80000300800 */
[----:B------:R-:W2:Y:S04]  /*ecf0*/  LDL.LU R18, [R1+0x58] ;  /* 0x0000580001127983 */ /* 0x000ea80000300800 */
[----:B0-----:R-:W-:Y:S04]  /*ed00*/  STL [R1+0x1e5c], R24 ;  /* 0x001e5c1801007387 */ /* 0x001fe80000100800 */
[----:B------:R-:W-:Y:S04]  /*ed10*/  STL [R1+0x1e58], R25 ;  /* 0x001e581901007387 */ /* 0x000fe80000100800 */
[----:B------:R-:W-:Y:S04]  /*ed20*/  STL [R1+0x1e54], R26 ;  /* 0x001e541a01007387 */ /* 0x000fe80000100800 */
[----:B------:R-:W-:Y:S04]  /*ed30*/  STL [R1+0x1e50], R27 ;  /* 0x001e501b01007387 */ /* 0x000fe80000100800 */
[----:B------:R-:W0:Y:S04]  /*ed40*/  LDSM.16.MT88.4 R24, [R28+0x1000] ;  /* 0x001000001c18783b */ /* 0x000e280000004200 */
[----:B0-----:R-:W-:Y:S04]  /*ed50*/  STL.64 [R1+0x20], R24 ;  /* 0x0000201801007387 */ /* 0x001fe80000100a00 */
[----:B------:R-:W-:Y:S04]  /*ed60*/  STL.64 [R1+0x28], R26 ;  /* 0x0000281a01007387 */ /* 0x000fe80000100a00 */
[----:B------:R-:W0:Y:S01]  /*ed70*/  LDSM.16.MT88.4 R24, [R28+0x1080] ;  /* 0x001080001c18783b */ /* 0x000e220000004200 */
[----:B------:R-:W-:Y:S01]  /*ed80*/  MOV R19, R29 ;  /* 0x0000001d00137202 */ /* 0x000fe20000000f00 */
[----:B-----5:R-:W-:Y:S01]  /*ed90*/  HMMA.16816.F32 R4, R4, R10, R12 ;  /* 0x0000000a0404723c */ /* 0x020fe2000000180c */
[----:B0-----:R-:W-:Y:S01]  /*eda0*/  MOV R29, R24 ;  /* 0x00000018001d7202 */ /* 0x001fe20000000f00 */
[----:B------:R-:W-:Y:S04]  /*edb0*/  STL [R1+0x14], R25 ;  /* 0x0000141901007387 */ /* 0x000fe80000100800 */
[----:B------:R-:W-:Y:S04]  /*edc0*/  STL.64 [R1+0x18], R26 ;  /* 0x0000181a01007387 */ /* 0x000fe80000100a00 */
[----:B------:R-:W-:Y:S04]  /*edd0*/  STL [R1+0x1e64], R29 ;  /* 0x001e641d01007387 */ /* 0x000fe80000100800 */
[----:B------:R-:W-:Y:S04]  /*ede0*/  STL [R1+0x1e60], R28 ;  /* 0x001e601c01007387 */ /* 0x000fe80000100800 */
[----:B------:R-:W3:Y:S05]  /*edf0*/  LDL.LU R12, [R1+0x70] ;  /* 0x00007000010c7983 */ /* 0x000eea0000300800 */
[----:B------:R-:W-:Y:S04]  /*ee00*/  STL.64 [R1+0xd0], R4 ;  /* 0x0000d00401007387 */ /* 0x000fe80000100a00 */
[----:B------:R-:W-:Y:S04]  /*ee10*/  STL.64 [R1+0xd8], R6 ;  /* 0x0000d80601007387 */ /* 0x000fe80000100a00 */
[----:B------:R-:W0:Y:S04]  /*ee20*/  LDSM.16.MT88.4 R4, [R3+0x1000] ;  /* 0x001000000304783b */ /* 0x000e280000004200 */
[----:B---3--:R1:W-:Y:S04]  /*ee30*/  STL [R1+0x1e68], R12 ;  /* 0x001e680c01007387 */ /* 0x0083e80000100800 */
[----:B------:R-:W3:Y:S04]  /*ee40*/  LDL.LU R13, [R1+0x74] ;  /* 0x00007400010d7983 */ /* 0x000ee80000300800 */
[----:B---3--:R3:W-:Y:S04]  /*ee50*/  STL [R1+0x1e6c], R13 ;  /* 0x001e6c0d01007387 */ /* 0x0087e80000100800 */
[----:B------:R-:W4:Y:S04]  /*ee60*/  LDL.LU R14, [R1+0x78] ;  /* 0x00007800010e7983 */ /* 0x000f280000300800 */
[----:B------:R-:W4:Y:S01]  /*ee70*/  LDL.LU R15, [R1+0x7c] ;  /* 0x00007c00010f7983 */ /* 0x000f220000300800 */
[----:B0-----:R-:W-:Y:S01]  /*ee80*/  MOV R26, R6 ;  /* 0x00000006001a7202 */ /* 0x001fe20000000f00 */
[----:B------:R-:W-:Y:S01]  /*ee90*/  IMAD.MOV.U32 R27, RZ, RZ, R7 ;  /* 0x000000ffff1b7224 */ /* 0x000fe200078e0007 */
[----:B------:R-:W-:-:S02]  /*eea0*/  MOV R24, R4 ;  /* 0x0000000400187202 */ /* 0x000fc40000000f00 */
[----:B------:R-:W-:Y:S01]  /*eeb0*/  MOV R25, R5 ;  /* 0x0000000500197202 */ /* 0x000fe20000000f00 */
[----:B----4-:R0:W-:Y:S04]  /*eec0*/  STL.64 [R1+0x1e70], R14 ;  /* 0x001e700e01007387 */ /* 0x0101e80000100a00 */
[----:B-1----:R-:W4:Y:S04]  /*eed0*/  LDL.LU R12, [R1+0x60] ;  /* 0x00006000010c7983 */ /* 0x002f280000300800 */
[----:B---3--:R-:W4:Y:S01]  /*eee0*/  LDL.LU R13, [R1+0x64] ;  /* 0x00006400010d7983 */ /* 0x008f220000300800 */
[----:B0-----:R-:W-:Y:S01]  /*eef0*/  MOV R14, R2 ;  /* 0x00000002000e7202 */ /* 0x001fe20000000f00 */
[----:B------:R-:W-:-:S02]  /*ef00*/  IMAD.MOV.U32 R15, RZ, RZ, R0 ;  /* 0x000000ffff0f7224 */ /* 0x000fc400078e0000 */
[----:B------:R-:W3:Y:S04]  /*ef10*/  LDL.LU R2, [R1+0x1e8c] ;  /* 0x001e8c0001027983 */ /* 0x000ee80000300800 */
[----:B------:R-:W5:Y:S04]  /*ef20*/  LDL.LU R0, [R1+0x1e88] ;  /* 0x001e880001007983 */ /* 0x000f680000300800 */
[----:B------:R-:W4:Y:S04]  /*ef30*/  LDL.LU.64 R6, [R1+0x1e80] ;  /* 0x001e800001067983 */ /* 0x000f280000300a00 */
[----:B------:R-:W4:Y:S02]  /*ef40*/  LDL.LU.64 R4, [R1+0x1e78] ;  /* 0x001e780001047983 */ /* 0x000f240000300a00 */
[----:B----4-:R-:W-:Y:S02]  /*ef50*/  HMMA.16816.F32 R4, R12, R10, R4 ;  /* 0x0000000a0c04723c */ /* 0x010fe40000001804 */
[----:B------:R-:W4:Y:S11]  /*ef60*/  LDL.LU.64 R14, [R1+0x1e70] ;  /* 0x001e7000010e7983 */ /* 0x000f360000300a00 */
[----:B------:R-:W-:Y:S10]  /*ef70*/  @!UPT UIADD3 URZ, URZ, URZ, URZ ;  /* 0x0000003f3f3ff290 */ /* 0x000ff4000fffe03f */
[----:B------:R-:W-:Y:S04]  /*ef80*/  STL.64 [R1+0xc0], R4 ;  /* 0x0000c00401007387 */ /* 0x000fe80000100a00 */
[----:B------:R-:W-:Y:S04]  /*ef90*/  STL.64 [R1+0xc8], R6 ;  /* 0x0000c80601007387 */ /* 0x000fe80000100a00 */
[----:B------:R-:W0:Y:S02]  /*efa0*/  LDSM.16.MT88.4 R4, [R3+0x1080] ;  /* 0x001080000304783b */ /* 0x000e240000004200 */
[----:B0-----:R-:W-:Y:S01]  /*efb0*/  MOV R13, R4 ;  /* 0x00000004000d7202 */ /* 0x001fe20000000f00 */
[----:B------:R-:W-:Y:S01]  /*efc0*/  IMAD.MOV.U32 R28, RZ, RZ, R7 ;  /* 0x000000ffff1c7224 */ /* 0x000fe200078e0007 */
[----:B------:R-:W-:-:S02]  /*efd0*/  MOV R12, R5 ;  /* 0x00000005000c7202 */ /* 0x000fc40000000f00 */
[----:B------:R-:W-:Y:S02]  /*efe0*/  MOV R29, R6 ;  /* 0x00000006001d7202 */ /* 0x000fe40000000f00 */
[----:B---3--:R-:W0:Y:S04]  /*eff0*/  LDSM.16.MT88.4 R4, [R2+0x2000] ;  /* 0x002000000204783b */ /* 0x008e280000004200 */
[----:B------:R-:W-:Y:S04]  /*f000*/  STL [R1+0x1e20], R3 ;  /* 0x001e200301007387 */ /* 0x000fe80000100800 */
[----:B0-----:R-:W-:Y:S04]  /*f010*/  STL.64 [R1+0x40], R4 ;  /* 0x0000400401007387 */ /* 0x001fe80000100a00 */
[----:B------:R-:W-:Y:S04]  /*f020*/  STL.64 [R1+0x48], R6 ;  /* 0x0000480601007387 */ /* 0x000fe80000100a00 */
[----:B-----5:R-:W0:Y:S04]  /*f030*/  LDSM.16.M88.4 R4, [R0+0x10000] ;  /* 0x010000000004783b */ /* 0x020e280000000200 */
[----:B0-----:R0:W-:Y:S04]  /*f040*/  STL [R1+0x1d7c], R6 ;  /* 0x001d7c0601007387 */ /* 0x0011e80000100800 */
[----:B------:R1:W-:Y:S04]  /*f050*/  STL [R1+0x1d78], R7 ;  /* 0x001d780701007387 */ /* 0x0003e80000100800 */
[----:B------:R3:W-:Y:S01]  /*f060*/  STL.64 [R1+0x1e28], R4 ;  /* 0x001e280401007387 */ /* 0x0007e20000100a00 */
[----:B0-----:R-:W-:Y:S01]  /*f070*/  MOV R6, R29 ;  /* 0x0000001d00067202 */ /* 0x001fe20000000f00 */
[----:B-1----:R-:W-:Y:S01]  /*f080*/  IMAD.MOV.U32 R7, RZ, RZ, R28 ;  /* 0x000000ffff077224 */ /* 0x002fe200078e001c */
[----:B---3--:R-:W-:-:S02]  /*f090*/  MOV R4, R13 ;  /* 0x0000000d00047202 */ /* 0x008fc40000000f00 */
[----:B------:R-:W4:Y:S01]  /*f0a0*/  LDL.LU R13, [R1+0x1e6c] ;  /* 0x001e6c00010d7983 */ /* 0x000f220000300800 */
[----:B------:R-:W-:-:S03]  /*f0b0*/  MOV R5, R12 ;  /* 0x0000000c00057202 */ /* 0x000fc60000000f00 */
[----:B------:R-:W4:Y:S04]  /*f0c0*/  LDL.LU R12, [R1+0x1e68] ;  /* 0x001e6800010c7983 */ /* 0x000f280000300800 */
[----:B------:R-:W3:Y:S04]  /*f0d0*/  LDL.LU R29, [R1+0x1e64] ;  /* 0x001e6400011d7983 */ /* 0x000ee80000300800 */
[----:B------:R-:W5:Y:S04]  /*f0e0*/  LDL.LU R28, [R1+0x1e60] ;  /* 0x001e6000011c7983 */ /* 0x000f680000300800 */
[----:B------:R0:W-:Y:S04]  /*f0f0*/  STL.64 [R1+0x1e38], R6 ;  /* 0x001e380601007387 */ /* 0x0001e80000100a00 */
[----:B------:R1:W-:Y:S01]  /*f100*/  STL.64 [R1+0x1e30], R4 ;  /* 0x001e300401007387 */ /* 0x0003e20000100a00 */
[----:B0-----:R-:W-:Y:S01]  /*f110*/  MOV R6, R26 ;  /* 0x0000001a00067202 */ /* 0x001fe20000000f00 */
[----:B------:R-:W-:Y:S01]  /*f120*/  IMAD.MOV.U32 R7, RZ, RZ, R27 ;  /* 0x000000ffff077224 */ /* 0x000fe200078e001b */
[----:B-1----:R-:W-:-:S02]  /*f130*/  MOV R4, R24 ;  /* 0x0000001800047202 */ /* 0x002fc40000000f00 */
[----:B------:R-:W2:Y:S01]  /*f140*/  LDL.LU R24, [R1+0x1e5c] ;  /* 0x001e5c0001187983 */ /* 0x000ea20000300800 */
[----:B------:R-:W-:-:S03]  /*f150*/  MOV R5, R25 ;  /* 0x0000001900057202 */ /* 0x000fc60000000f00 */
[----:B------:R-:W2:Y:S04]  /*f160*/  LDL.LU R25, [R1+0x1e58] ;  /* 0x001e580001197983 */ /* 0x000ea80000300800 */
[----:B------:R-:W2:Y:S04]  /*f170*/  LDL.LU R26, [R1+0x1e54] ;  /* 0x001e5400011a7983 */ /* 0x000ea80000300800 */
[----:B------:R-:W2:Y:S04]  /*f180*/  LDL.LU R27, [R1+0x1e50] ;  /* 0x001e5000011b7983 */ /* 0x000ea80000300800 */
[----:B------:R-:W-:Y:S04]  /*f190*/  STL.64 [R1+0x1e48], R6 ;  /* 0x001e480601007387 */ /* 0x000fe80000100a00 */
[----:B------:R0:W-:Y:S04]  /*f1a0*/  STL.64 [R1+0x1e40], R4 ;  /* 0x001e400401007387 */ /* 0x0001e80000100a00 */
[----:B0-----:R-:W2:Y:S04]  /*f1b0*/  LDL.LU R4, [R1+0x20] ;  /* 0x0000200001047983 */ /* 0x001ea80000300800 */
[----:B------:R-:W2:Y:S04]  /*f1c0*/  LDL.LU R5, [R1+0x24] ;  /* 0x0000240001057983 */ /* 0x000ea80000300800 */
[----:B------:R-:W2:Y:S04]  /*f1d0*/  LDL.LU R6, [R1+0x28] ;  /* 0x0000280001067983 */ /* 0x000ea80000300800 */
[----:B------:R-:W2:Y:S01]  /*f1e0*/  LDL.LU R7, [R1+0x2c] ;  /* 0x00002c0001077983 */ /* 0x000ea20000300800 */
[----:B------:R-:W-:Y:S03]  /*f1f0*/  HMMA.16816.F32 R20, R20, R8, RZ ;  /* 0x000000081414723c */ /* 0x000fe600000018ff */
[----:B------:R-:W-:Y:S11]  /*f200*/  STL [R1+0x1c50], R0 ;  /* 0x001c500001007387 */ /* 0x000ff60000100800 */
[----:B------:R-:W-:Y:S10]  /*f210*/  @!UPT UIADD3 URZ, URZ, URZ, URZ ;  /* 0x0000003f3f3ff290 */ /* 0x000ff4000fffe03f */
[----:B--2---:R-:W-:Y:S11]  /*f220*/  HMMA.16816.F32 R4, R4, R10, R20 ;  /* 0x0000000a0404723c */ /* 0x004ff60000001814 */
[----:B------:R-:W-:Y:S11]  /*f230*/  @!UPT UIADD3 URZ, URZ, URZ, URZ ;  /* 0x0000003f3f3ff290 */ /* 0x000ff6000fffe03f */
[----:B------:R-:W-:Y:S01]  /*f240*/  @!UPT UIADD3 URZ, URZ, URZ, URZ ;  /* 0x0000003f3f3ff290 */ /* 0x000fe2000fffe03f */
[----:B------:R-:W-:Y:S04]  /*f250*/  STL.64 [R1+0x90], R4 ;  /* 0x0000900401007387 */ /* 0x000fe80000100a00 */
[----:B------:R0:W-:Y:S04]  /*f260*/  STL.64 [R1+0x98], R6 ;  /* 0x0000980601007387 */ /* 0x0001e80000100a00 */
[----:B------:R-:W2:Y:S04]  /*f270*/  LDL.LU R21, [R1+0x14] ;  /* 0x0000140001157983 */ /* 0x000ea80000300800 */
[----:B------:R-:W2:Y:S04]  /*f280*/  LDL.LU R22, [R1+0x18] ;  /* 0x0000180001167983 */ /* 0x000ea80000300800 */
[----:B------:R-:W2:Y:S01]  /*f290*/  LDL.LU R23, [R1+0x1c] ;  /* 0x00001c0001177983 */ /* 0x000ea20000300800 */
[----:B------:R-:W-:Y:S01]  /*f2a0*/  HMMA.16816.F32 R16, R16, R8, RZ ;  /* 0x000000081010723c */ /* 0x000fe200000018ff */
[----:B---3--:R-:W-:-:S02]  /*f2b0*/  MOV R20, R29 ;  /* 0x0000001d00147202 */ /* 0x008fc40000000f00 */
[----:B------:R-:W0:Y:S02]  /*f2c0*/  S2R R29, SR_TID.X ;  /* 0x00000000001d7919 */ /* 0x000e240000002100 */
[C---:B0-----:R-:W-:Y:S02]  /*f2d0*/  LOP3.LUT R6, R29.reuse, 0x7, RZ, 0xc0, !PT ;  /* 0x000000071d067812 */ /* 0x041fe400078ec0ff */
[C---:B------:R-:W-:Y:S02]  /*f2e0*/  SHF.L.U32 R7, R29.reuse, 0x1, RZ ;  /* 0x000000011d077819 */ /* 0x040fe400000006ff */
[----:B------:R-:W-:-:S04]  /*f2f0*/  LOP3.LUT R3, R29, 0x10, RZ, 0xc0, !PT ;  /* 0x000000101d037812 */ /* 0x000fc800078ec0ff */
[----:B------:R-:W-:Y:S01]  /*f300*/  SHF.L.U32 R3, R3, 0x7, RZ ;  /* 0x0000000703037819 */ /* 0x000fe200000006ff */
[-C--:B----4-:R-:W-:Y:S08]  /*f310*/  HMMA.16816.F32 R12, R12, R8.reuse, RZ ;  /* 0x000000080c0c723c */ /* 0x090ff000000018ff */
[----:B------:R-:W-:Y:S08]  /*f320*/  HMMA.16816.F32 R24, R24, R8, RZ ;  /* 0x000000081818723c */ /* 0x000ff000000018ff */
[----:B--2---:R-:W-:Y:S11]  /*f330*/  HMMA.16816.F32 R16, R20, R10, R16 ;  /* 0x0000000a1410723c */ /* 0x004ff60000001810 */
[----:B------:R-:W-:Y:S11]  /*f340*/  @!UPT UIADD3 URZ, URZ, URZ, URZ ;  /* 0x0000003f3f3ff290 */ /* 0x000ff6000fffe03f */
[----:B------:R-:W-:Y:S02]  /*f350*/  @!UPT UIADD3 URZ, URZ, URZ, URZ ;  /* 0x0000003f3f3ff290 */ /* 0x000fe4000fffe03f */
[----:B------:R-:W-:Y:S01]  /*f360*/  MOV R0, R19 ;  /* 0x0000001300007202 */ /* 0x000fe20000000f00 */
[----:B------:R-:W-:-:S05]  /*f370*/  IMAD R19, R6, 0x110, RZ ;  /* 0x0000011006137824 */ /* 0x000fca00078e02ff */
[----:B------:R-:W-:Y:S02]  /*f380*/  LOP3.LUT R19, R19, 0x10, R7, 0x78, !PT ;  /* 0x0000001013137812 */ /* 0x000fe400078e7807 */
[----:B------:R-:W0:Y:S02]  /*f390*/  LDSM.16.MT88.4 R4, [R2+0x2080] ;  /* 0x002080000204783b */ /* 0x000e240000004200 */
[----:B------:R-:W-:-:S04]  /*f3a0*/  LOP3.LUT R19, R19, R3, RZ, 0xfc, !PT ;  /* 0x0000000313137212 */ /* 0x000fc800078efcff */
[----:B------:R-:W-:Y:S01]  /*f3b0*/  LOP3.LUT R19, R19, 0x20, RZ, 0x3c, !PT ;  /* 0x0000002013137812 */ /* 0x000fe200078e3cff */
[----:B------:R-:W-:Y:S01]  /*f3c0*/  STL.64 [R1+0xb0], R16 ;  /* 0x0000b01001007387 */ /* 0x000fe20000100a00 */
[----:B0-----:R-:W-:-:S03]  /*f3d0*/  MOV R3, R5 ;  /* 0x0000000500037202 */ /* 0x001fc60000000f00 */
[----:B------:R-:W-:Y:S01]  /*f3e0*/  STL [R1+0x20], R4 ;  /* 0x0000200401007387 */ /* 0x000fe20000100800 */
[----:B------:R-:W-:Y:S01]  /*f3f0*/  MOV R23, R6 ;  /* 0x0000000600177202 */ /* 0x000fe20000000f00 */
[----:B------:R-:W-:Y:S02]  /*f400*/  IMAD.MOV.U32 R22, RZ, RZ, R7 ;  /* 0x000000ffff167224 */ /* 0x000fe400078e0007 */
[----:B------:R-:W0:Y:S02]  /*f410*/  LDSM.16.MT88.4 R4, [R19+0x2000] ;  /* 0x002000001304783b */ /* 0x000e240000004200 */
[----:B0-----:R-:W-:Y:S01]  /*f420*/  MOV R9, R6 ;  /* 0x0000000600097202 */ /* 0x001fe20000000f00 */
[----:B------:R-:W-:Y:S01]  /*f430*/  IMAD.MOV.U32 R8, RZ, RZ, R7 ;  /* 0x000000ffff087224 */ /* 0x000fe200078e0007 */
[----:B------:R-:W-:Y:S01]  /*f440*/  MOV R21, R4 ;  /* 0x0000000400157202 */ /* 0x000fe20000000f00 */
[----:B------:R-:W2:Y:S01]  /*f450*/  LDL.LU.64 R6, [R1+0x1e48] ;  /* 0x001e480001067983 */ /* 0x000ea20000300a00 */
[----:B------:R-:W-:-:S03]  /*f460*/  MOV R20, R5 ;  /* 0x0000000500147202 */ /* 0x000fc60000000f00 */
[----:B------:R-:W2:Y:S01]  /*f470*/  LDL.LU.64 R4, [R1+0x1e40] ;  /* 0x001e400001047983 */ /* 0x000ea20000300a00 */
[----:B------:R-:W-:Y:S01]  /*f480*/  IMAD.MOV.U32 R29, RZ, RZ, R18 ;  /* 0x000000ffff1d7224 */ /* 0x000fe200078e0012 */
[----:B--2---:R-:W-:Y:S02]  /*f490*/  HMMA.16816.F32 R12, R4, R10, R12 ;  /* 0x0000000a040c723c */ /* 0x004fe4000000180c */
[----:B------:R-:W2:Y:S04]  /*f4a0*/  LDL.LU.64 R6, [R1+0x1e38] ;  /* 0x001e380001067983 */ /* 0x000ea80000300a00 */
[----:B------:R-:W2:Y:S11]  /*f4b0*/  LDL.LU.64 R4, [R1+0x1e30] ;  /* 0x001e300001047983 */ /* 0x000eb60000300a00 */
[----:B------:R-:W-:Y:S06]  /*f4c0*/  @!UPT UIADD3 URZ, URZ, URZ, URZ ;  /* 0x0000003f3f3ff290 */ /* 0x000fec000fffe03f */
[----:B------:R-:W-:Y:S04]  /*f4d0*/  STL.64 [R1+0x80], R12 ;  /* 0x0000800c01007387 */ /* 0x000fe80000100a00 */
[----:B------:R-:W-:Y:S04]  /*f4e0*/  STL.64 [R1+0x88], R14 ;  /* 0x0000880e01007387 */ /* 0x000fe80000100a00 */
[----:B------:R-:W0:Y:S02]  /*f4f0*/  LDSM.16.MT88.4 R12, [R19+0x2080] ;  /* 0x00208000130c783b */ /* 0x000e240000004200 */
[----:B0-----:R-:W-:Y:S01]  /*f500*/  MOV R19, R12 ;  /* 0x0000000c00137202 */ /* 0x001fe20000000f00 */
[----:B------:R-:W-:Y:S01]  /*f510*/  IMAD.MOV.U32 R16, RZ, RZ, R15 ;  /* 0x000000ffff107224 */ /* 0x000fe200078e000f */
[----:B------:R-:W-:-:S02]  /*f520*/  MOV R18, R13 ;  /* 0x0000000d00127202 */ /* 0x000fc40000000f00 */
[----:B------:R-:W-:Y:S02]  /*f530*/  MOV R17, R14 ;  /* 0x0000000e00117202 */ /* 0x000fe40000000f00 */
[----:B-----5:R-:W0:Y:S04]  /*f540*/  LDSM.16.MT88.4 R12, [R28+0x2000] ;  /* 0x002000001c0c783b */ /* 0x020e280000004200 */
[----:B0-----:R-:W-:Y:S04]  /*f550*/  STL.64 [R1+0x1de8], R14 ;  /* 0x001de80e01007387 */ /* 0x001fe80000100a00 */
[----:B------:R0:W-:Y:S04]  /*f560*/  STL.64 [R1+0x1de0], R12 ;  /* 0x001de00c01007387 */ /* 0x0001e80000100a00 */
[----:B0-----:R-:W3:Y:S04]  /*f570*/  LDL.LU R12, [R1+0x40] ;  /* 0x00004000010c7983 */ /* 0x001ee80000300800 */
[----:B------:R-:W3:Y:S04]  /*f580*/  LDL.LU R13, [R1+0x44] ;  /* 0x00004400010d7983 */ /* 0x000ee80000300800 */
[----:B------:R-:W3:Y:S04]  /*f590*/  LDL.LU R14, [R1+0x48] ;  /* 0x00004800010e7983 */ /* 0x000ee80000300800 */
[----:B------:R-:W3:Y:S01]  /*f5a0*/  LDL.LU R15, [R1+0x4c] ;  /* 0x00004c00010f7983 */ /* 0x000ee20000300800 */
[----:B--2---:R-:W-:Y:S03]  /*f5b0*/  HMMA.16816.F32 R24, R4, R10, R24 ;  /* 0x0000000a0418723c */ /* 0x004fe60000001818 */
[----:B------:R-:W3:Y:S11]  /*f5c0*/  LDL.LU.64 R4, [R1+0x1e28] ;  /* 0x001e280001047983 */ /* 0x000ef60000300a00 */
[----:B------:R-:W-:Y:S09]  /*f5d0*/  @!UPT UIADD3 URZ, URZ, URZ, URZ ;  /* 0x0000003f3f3ff290 */ /* 0x000ff2000fffe03f */
[----:B------:R-:W-:Y:S04]  /*f5e0*/  STL.64 [R1+0x1db8], R26 ;  /* 0x001db81a01007387 */ /* 0x000fe80000100a00 */
[----:B------:R0:W-:Y:S04]  /*f5f0*/  STL.64 [R1+0x1db0], R24 ;  /* 0x001db01801007387 */ /* 0x0001e80000100a00 */
[----:B0-----:R-:W3:Y:S04]  /*f600*/  LDL.LU R24, [R1+0xa0] ;  /* 0x0000a00001187983 */ /* 0x001ee80000300800 */
[----:B------:R-:W3:Y:S04]  /*f610*/  LDL.LU R25, [R1+0xa4] ;  /* 0x0000a40001197983 */ /* 0x000ee80000300800 */
[----:B------:R-:W3:Y:S04]  /*f620*/  LDL.LU R26, [R1+0xa8] ;  /* 0x0000a800011a7983 */ /* 0x000ee80000300800 */
[----:B------:R-:W3:Y:S02]  /*f630*/  LDL.LU R27, [R1+0xac] ;  /* 0x0000ac00011b7983 */ /* 0x000ee40000300800 */
[----:B---3--:R-:W-:Y:S11]  /*f640*/  HMMA.16816.F32 R12, R12, R4, R24 ;  /* 0x000000040c0c723c */ /* 0x008ff60000001818 */
[----:B------:R-:W-:Y:S11]  /*f650*/  @!UPT UIADD3 URZ, URZ, URZ, URZ ;  /* 0x0000003f3f3ff290 */ /* 0x000ff6000fffe03f */
[----:B------:R-:W-:Y:S01]  /*f660*/  @!UPT UIADD3 URZ, URZ, URZ, URZ ;  /* 0x0000003f3f3ff290 */ /* 0x000fe2000fffe03f */
[----:B------:R0:W-:Y:S01]  /*f670*/  STL.64 [R1+0xa0], R12 ;  /* 0x0000a00c01007387 */ /* 0x0001e20000100a00 */
[----:B------:R-:W-:Y:S02]  /*f680*/  MOV R6, R14 ;  /* 0x0000000e00067202 */ /* 0x000fe40000000f00 */
[----:B------:R-:W-:Y:S01]  /*f690*/  MOV R7, R15 ;  /* 0x0000000f00077202 */ /* 0x000fe20000000f00 */
[----:B0-----:R-:W2:Y:S04]  /*f6a0*/  LDL.LU R12, [R1+0xc0] ;  /* 0x0000c000010c7983 */ /* 0x001ea80000300800 */
[----:B------:R-:W2:Y:S04]  /*f6b0*/  LDL.LU R13, [R1+0xc4] ;  /* 0x0000c400010d7983 */ /* 0x000ea80000300800 */
[----:B------:R-:W3:Y:S04]  /*f6c0*/  LDL.LU R14, [R1+0xc8] ;  /* 0x0000c800010e7983 */ /* 0x000ee80000300800 */
[----:B------:R-:W3:Y:S01]  /*f6d0*/  LDL.LU R15, [R1+0xcc] ;  /* 0x0000cc00010f7983 */ /* 0x000ee20000300800 */
[----:B------:R-:W-:-:S03]  /*f6e0*/  MOV R25, R3 ;  /* 0x0000000300197202 */ /* 0x000fc60000000f00 */
[----:B------:R-:W4:Y:S04]  /*f6f0*/  LDL.LU R24, [R1+0x20] ;  /* 0x0000200001187983 */ /* 0x000f280000300800 */
[----:B------:R-:W5:Y:S01]  /*f700*/  LDL.LU R3, [R1+0x1e20] ;  /* 0x001e200001037983 */ /* 0x000f620000300800 */
[----:B------:R-:W-:Y:S01]  /*f710*/  IMAD.MOV.U32 R26, RZ, RZ, R23 ;  /* 0x000000ffff1a7224 */ /* 0x000fe200078e0017 */
[----:B------:R-:W-:Y:S02]  /*f720*/  MOV R27, R22 ;  /* 0x00000016001b7202 */ /* 0x000fe40000000f00 */
[----:B---3--:R0:W-:Y:S04]  /*f730*/  STL.64 [R1+0x1df8], R14 ;  /* 0x001df80e01007387 */ /* 0x0081e80000100a00 */
[----:B--2---:R1:W-:Y:S01]  /*f740*/  STL.64 [R1+0x1df0], R12 ;  /* 0x001df00c01007387 */ /* 0x0043e20000100a00 */
[----:B0-----:R-:W-:Y:S01]  /*f750*/  IMAD.MOV.U32 R14, RZ, RZ, R9 ;  /* 0x000000ffff0e7224 */ /* 0x001fe200078e0009 */
[----:B------:R-:W-:-:S02]  /*f760*/  MOV R15, R8 ;  /* 0x00000008000f7202 */ /* 0x000fc40000000f00 */
[----:B------:R-:W0:Y:S01]  /*f770*/  LDSM.16.MT88.4 R8, [R28+0x2080] ;  /* 0x002080001c08783b */ /* 0x000e220000004200 */
[----:B-1----:R-:W-:Y:S02]  /*f780*/  MOV R12, R21 ;  /* 0x00000015000c7202 */ /* 0x002fe40000000f00 */
[----:B------:R-:W-:Y:S01]  /*f790*/  MOV R13, R20 ;  /* 0x00000014000d7202 */ /* 0x000fe20000000f00 */
[----:B------:R-:W-:Y:S04]  /*f7a0*/  STL.64 [R1+0x1e18], R14 ;  /* 0x001e180e01007387 */ /* 0x000fe80000100a00 */
[----:B------:R1:W-:Y:S04]  /*f7b0*/  STL.64 [R1+0x1e10], R12 ;  /* 0x001e100c01007387 */ /* 0x0003e80000100a00 */
[----:B-----5:R-:W2:Y:S04]  /*f7c0*/  LDSM.16.MT88.4 R20, [R3+0x2000] ;  /* 0x002000000314783b */ /* 0x020ea80000004200 */
[----:B-1----:R-:W4:Y:S04]  /*f7d0*/  LDL.LU R12, [R1+0xe0] ;  /* 0x0000e000010c7983 */ /* 0x002f280000300800 */
[----:B------:R-:W4:Y:S04]  /*f7e0*/  LDL.LU R13, [R1+0xe4] ;  /* 0x0000e400010d7983 */ /* 0x000f280000300800 */
[----:B------:R-:W4:Y:S04]  /*f7f0*/  LDL.LU R14, [R1+0xe8] ;  /* 0x0000e800010e7983 */ /* 0x000f280000300800 */
[----:B------:R-:W4:Y:S04]  /*f800*/  LDL.LU R15, [R1+0xec] ;  /* 0x0000ec00010f7983 */ /* 0x000f280000300800 */
[----:B------:R-:W-:Y:S04]  /*f810*/  STL [R1+0x1d84], R7 ;  /* 0x001d840701007387 */ /* 0x000fe80000100800 */
[----:B------:R-:W-:Y:S04]  /*f820*/  STL [R1+0x1d80], R6 ;  /* 0x001d800601007387 */ /* 0x000fe80000100800 */
[----:B0-----:R0:W-:Y:S04]  /*f830*/  STL.64 [R1+0x1dc8], R10 ;  /* 0x001dc80a01007387 */ /* 0x0011e80000100a00 */
[----:B------:R1:W-:Y:S01]  /*f840*/  STL.64 [R1+0x1dc0], R8 ;  /* 0x001dc00801007387 */ /* 0x0003e20000100a00 */
[----:B0-----:R-:W-:Y:S01]  /*f850*/  IMAD.MOV.U32 R10, RZ, RZ, R17 ;  /* 0x000000ffff0a7224 */ /* 0x001fe200078e0011 */
[----:B------:R-:W-:-:S02]  /*f860*/  MOV R11, R16 ;  /* 0x00000010000b7202 */ /* 0x000fc40000000f00 */
[----:B-1----:R-:W-:Y:S02]  /*f870*/  MOV R8, R19 ;  /* 0x0000001300087202 */ /* 0x002fe40000000f00 */
[----:B------:R-:W-:Y:S01]  /*f880*/  MOV R9, R18 ;  /* 0x0000001200097202 */ /* 0x000fe20000000f00 */
[----:B------:R-:W-:Y:S04]  /*f890*/  STL.64 [R1+0x1e08], R10 ;  /* 0x001e080a01007387 */ /* 0x000fe80000100a00 */
[----:B------:R0:W-:Y:S04]  /*f8a0*/  STL.64 [R1+0x1e00], R8 ;  /* 0x001e000801007387 */ /* 0x0001e80000100a00 */
[----:B------:R-:W-:Y:S04]  /*f8b0*/  LDSM.16.MT88.4 R16, [R3+0x2080] ;  /* 0x002080000310783b */ /* 0x000fe80000004200 */
[----:B0-----:R-:W3:Y:S04]  /*f8c0*/  LDL.LU R8, [R1+0xd0] ;  /* 0x0000d00001087983 */ /* 0x001ee80000300800 */
[----:B------:R-:W3:Y:S04]  /*f8d0*/  LDL.LU R9, [R1+0xd4] ;  /* 0x0000d40001097983 */ /* 0x000ee80000300800 */
[----:B------:R-:W3:Y:S04]  /*f8e0*/  LDL.LU R10, [R1+0xd8] ;  /* 0x0000d800010a7983 */ /* 0x000ee80000300800 */
[----:B------:R-:W3:Y:S04]  /*f8f0*/  LDL.LU R11, [R1+0xdc] ;  /* 0x0000dc00010b7983 */ /* 0x000ee80000300800 */
[----:B------:R-:W-:Y:S04]  /*f900*/  STL [R1+0x1d88], R28 ;  /* 0x001d881c01007387 */ /* 0x000fe80000100800 */
[----:B--2---:R-:W-:Y:S04]  /*f910*/  STL.64 [R1+0x1dd8], R22 ;  /* 0x001dd81601007387 */ /* 0x004fe80000100a00 */
[----:B------:R0:W-:Y:S04]  /*f920*/  STL.64 [R1+0x1dd0], R20 ;  /* 0x001dd01401007387 */ /* 0x0001e80000100a00 */
[----:B0-----:R-:W2:Y:S04]  /*f930*/  LDL.LU R20, [R1+0x90] ;  /* 0x0000900001147983 */ /* 0x001ea80000300800 */
[----:B------:R-:W2:Y:S04]  /*f940*/  LDL.LU R21, [R1+0x94] ;  /* 0x0000940001157983 */ /* 0x000ea80000300800 */
[----:B------:R-:W2:Y:S04]  /*f950*/  LDL.LU R22, [R1+0x98] ;  /* 0x0000980001167983 */ /* 0x000ea80000300800 */
[----:B------:R-:W2:Y:S04]  /*f960*/  LDL.LU R23, [R1+0x9c] ;  /* 0x00009c0001177983 */ /* 0x000ea80000300800 */
[----:B------:R-:W-:Y:S01]  /*f970*/  STL [R1+0x1d8c], R3 ;  /* 0x001d8c0301007387 */ /* 0x000fe20000100800 */
[-C--:B----4-:R-:W-:Y:S03]  /*f980*/  HMMA.16816.F32 R24, R24, R4.reuse, R12 ;  /* 0x000000041818723c */ /* 0x090fe6000000180c */
[----:B------:R-:W3:Y:S04]  /*f990*/  LDL.LU.64 R14, [R1+0x1e18] ;  /* 0x001e1800010e7983 */ /* 0x000ee80000300a00 */
[----:B------:R-:W3:Y:S11]  /*f9a0*/  LDL.LU.64 R12, [R1+0x1e10] ;  /* 0x001e1000010c7983 */ /* 0x000ef60000300a00 */
[----:B------:R-:W-:Y:S05]  /*f9b0*/  @!UPT UIADD3 URZ, URZ, URZ, URZ ;  /* 0x0000003f3f3ff290 */ /* 0x000fea000fffe03f */
[----:B------:R0:W-:Y:S04]  /*f9c0*/  STL.64 [R1+0x70], R24 ;  /* 0x0000701801007387 */ /* 0x0001e80000100a00 */
[----:B------:R-:W-:Y:S04]  /*f9d0*/  STL.64 [R1+0x78], R26 ;  /* 0x0000781a01007387 */ /* 0x000fe80000100a00 */
[----:B0-----:R-:W4:Y:S04]  /*f9e0*/  LDL.LU R24, [R1+0xb0] ;  /* 0x0000b00001187983 */ /* 0x001f280000300800 */
[----:B------:R-:W4:Y:S01]  /*f9f0*/  LDL.LU R25, [R1+0xb4] ;  /* 0x0000b40001197983 */ /* 0x000f220000300800 */
[-C--:B---3--:R-:W-:Y:S03]  /*fa00*/  HMMA.16816.F32 R12, R12, R4.reuse, R8 ;  /* 0x000000040c0c723c */ /* 0x088fe60000001808 */
[----:B------:R-:W3:Y:S04]  /*fa10*/  LDL.LU.64 R10, [R1+0x1e08] ;  /* 0x001e0800010a7983 */ /* 0x000ee80000300a00 */
[----:B------:R-:W3:Y:S11]  /*fa20*/  LDL.LU.64 R8, [R1+0x1e00] ;  /* 0x001e000001087983 */ /* 0x000ef60000300a00 */
[----:B------:R-:W-:Y:S06]  /*fa30*/  @!UPT UIADD3 URZ, URZ, URZ, URZ ;  /* 0x0000003f3f3ff290 */ /* 0x000fec000fffe03f */
[----:B------:R-:W-:Y:S01]  /*fa40*/  IMAD.MOV.U32 R3, RZ, RZ, R12 ;  /* 0x000000ffff037224 */ /* 0x000fe200078e000c */
[----:B------:R-:W-:Y:S02]  /*fa50*/  MOV R28, R13 ;  /* 0x0000000d001c7202 */ /* 0x000fe40000000f00 */
[----:B------:R-:W-:Y:S02]  /*fa60*/  MOV R7, R14 ;  /* 0x0000000e00077202 */ /* 0x000fe40000000f00 */
[----:B------:R-:W-:Y:S02]  /*fa70*/  MOV R6, R15 ;  /* 0x0000000f00067202 */ /* 0x000fe40000000f00 */
[----:B------:R-:W0:Y:S04]  /*fa80*/  LDSM.16.MT88.4 R12, [R2+0x3000] ;  /* 0x00300000020c783b */ /* 0x000e280000004200 */
[----:B------:R-:W-:Y:S04]  /*fa90*/  STL [R1+0x1d9c], R6 ;  /* 0x001d9c0601007387 */ /* 0x000fe80000100800 */
[----:B------:R-:W-:Y:S04]  /*faa0*/  STL [R1+0x1d98], R7 ;  /* 0x001d980701007387 */ /* 0x000fe80000100800 */
[----:B------:R-:W-:Y:S04]  /*fab0*/  STL [R1+0x1d94], R28 ;  /* 0x001d941c01007387 */ /* 0x000fe80000100800 */
[----:B------:R-:W-:Y:S04]  /*fac0*/  STL [R1+0x1d90], R3 ;  /* 0x001d900301007387 */ /* 0x000fe80000100800 */
[----:B0-----:R-:W-:Y:S04]  /*fad0*/  STL.64 [R1+0x60], R12 ;  /* 0x0000600c01007387 */ /* 0x001fe80000100a00 */
[----:B------:R0:W-:Y:S04]  /*fae0*/  STL.64 [R1+0x68], R14 ;  /* 0x0000680e01007387 */ /* 0x0001e80000100a00 */
[----:B0-----:R-:W3:Y:S04]  /*faf0*/  LDL.LU.64 R14, [R1+0x1df8] ;  /* 0x001df800010e7983 */ /* 0x001ee80000300a00 */
[----:B------:R-:W3:Y:S01]  /*fb00*/  LDL.LU.64 R12, [R1+0x1df0] ;  /* 0x001df000010c7983 */ /* 0x000ee20000300a00 */
[----:B------:R-:W-:Y:S01]  /*fb10*/  MOV R26, R29 ;  /* 0x0000001d001a7202 */ /* 0x000fe20000000f00 */
[----:B---3--:R-:W-:Y:S02]  /*fb20*/  HMMA.16816.F32 R8, R8, R4, R12 ;  /* 0x000000040808723c */ /* 0x008fe4000000180c */
[----:B------:R-:W2:Y:S04]  /*fb30*/  LDL.LU.64 R14, [R1+0x1de8] ;  /* 0x001de800010e7983 */ /* 0x000ea80000300a00 */
[----:B------:R-:W2:Y:S11]  /*fb40*/  LDL.LU.64 R12, [R1+0x1de0] ;  /* 0x001de000010c7983 */ /* 0x000eb60000300a00 */
[----:B------:R-:W-:Y:S07]  /*fb50*/  @!UPT UIADD3 URZ, URZ, URZ, URZ ;  /* 0x0000003f3f3ff290 */ /* 0x000fee000fffe03f */
[----:B------:R-:W-:Y:S02]  /*fb60*/  IMAD.MOV.U32 R29, RZ, RZ, R10 ;  /* 0x000000ffff1d7224 */ /* 0x000fe400078e000a */
[----:B------:R-:W0:Y:S01]  /*fb70*/  S2R R10, SR_TID.X ;  /* 0x00000000000a7919 */ /* 0x000e220000002100 */
[----:B------:R-:W-:Y:S02]  /*fb80*/  MOV R27, R0 ;  /* 0x00000000001b7202 */ /* 0x000fe40000000f00 */
[----:B------:R-:W-:Y:S01]  /*fb90*/  MOV R0, R11 ;  /* 0x0000000b00007202 */ /* 0x000fe20000000f00 */
[----:B------:R0:W-:Y:S04]  /*fba0*/  STL.64 [R1+0xc0], R8 ;  /* 0x0000c00801007387 */ /* 0x0001e80000100a00 */
[----:B------:R-:W-:Y:S04]  /*fbb0*/  STL [R1+0x1da4], R0 ;  /* 0x001da40001007387 */ /* 0x000fe80000100800 */
[----:B------:R-:W-:Y:S01]  /*fbc0*/  STL [R1+0x1da0], R29 ;  /* 0x001da01d01007387 */ /* 0x000fe20000100800 */
[----:B0-----:R-:W-:-:S02]  /*fbd0*/  LOP3.LUT R9, R10, 0x7, RZ, 0xc0, !PT ;  /* 0x000000070a097812 */ /* 0x001fc400078ec0ff */
[C---:B------:R-:W-:Y:S01]  /*fbe0*/  LOP3.LUT R11, R10.reuse, 0x10, RZ, 0xc0, !PT ;  /* 0x000000100a0b7812 */ /* 0x040fe200078ec0ff */
[----:B------:R-:W-:-:S03]  /*fbf0*/  IMAD.SHL.U32 R10, R10, 0x2, RZ ;  /* 0x000000020a0a7824 */ /* 0x000fc600078e00ff */
[----:B------:R-:W-:Y:S01]  /*fc00*/  SHF.L.U32 R11, R11, 0x7, RZ ;  /* 0x000000070b0b7819 */ /* 0x000fe200000006ff */
[----:B--2---:R-:W-:Y:S01]  /*fc10*/  HMMA.16816.F32 R12, R12, R4, R20 ;  /* 0x000000040c0c723c */ /* 0x004fe20000001814 */
[----:B------:R-:W2:Y:S04]  /*fc20*/  LDL.LU.64 R22, [R1+0x1dd8] ;  /* 0x001dd80001167983 */ /* 0x000ea80000300a00 */
[----:B------:R-:W2:Y:S11]  /*fc30*/  LDL.LU.64 R20, [R1+0x1dd0] ;  /* 0x001dd00001147983 */ /* 0x000eb60000300a00 */
[----:B------:R-:W-:Y:S07]  /*fc40*/  @!UPT UIADD3 URZ, URZ, URZ, URZ ;  /* 0x0000003f3f3ff290 */ /* 0x000fee000fffe03f */
[----:B------:R0:W-:Y:S02]  /*fc50*/  STL.64 [R1+0x40], R12 ;  /* 0x0000400c01007387 */ /* 0x0001e40000100a00 */
[----:B0-----:R-:W-:-:S05]  /*fc60*/  IMAD R13, R9, 0x110, RZ ;  /* 0x00000110090d7824 */ /* 0x001fca00078e02ff */
[----:B------:R-:W-:-:S04]  /*fc70*/  LOP3.LUT R13, R13, 0x10, R10, 0x78, !PT ;  /* 0x000000100d0d7812 */ /* 0x000fc800078e780a */
[----:B------:R-:W-:Y:S02]  /*fc80*/  LOP3.LUT R13, R13, R11, RZ, 0xfc, !PT ;  /* 0x0000000b0d0d7212 */ /* 0x000fe400078efcff */
[----:B------:R-:W0:Y:S02]  /*fc90*/  LDSM.16.MT88.4 R8, [R2+0x3080] ;  /* 0x003080000208783b */ /* 0x000e240000004200 */
[----:B------:R-:W-:Y:S02]  /*fca0*/  LOP3.LUT R13, R13, 0x20, RZ, 0x3c, !PT ;  /* 0x000000200d0d7812 */ /* 0x000fe400078e3cff */
[----:B------:R-:W-:Y:S02]  /*fcb0*/  MOV R6, R14 ;  /* 0x0000000e00067202 */ /* 0x000fe40000000f00 */
[----:B------:R-:W-:Y:S02]  /*fcc0*/  MOV R7, R15 ;  /* 0x0000000f00077202 */ /* 0x000fe40000000f00 */
[----:B0-----:R-:W-:Y:S01]  /*fcd0*/  MOV R28, R8 ;  /* 0x00000008001c7202 */ /* 0x001fe20000000f00 */
[----:B------:R-:W-:Y:S01]  /*fce0*/  IMAD.MOV.U32 R15, RZ, RZ, R10 ;  /* 0x000000ffff0f7224 */ /* 0x000fe200078e000a */
[----:B------:R-:W-:-:S02]  /*fcf0*/  MOV R3, R9 ;  /* 0x0000000900037202 */ /* 0x000fc40000000f00 */
[----:B------:R-:W-:Y:S02]  /*fd00*/  MOV R14, R11 ;  /* 0x0000000b000e7202 */ /* 0x000fe40000000f00 */
[----:B------:R-:W0:Y:S04]  /*fd10*/  LDSM.16.MT88.4 R8, [R13+0x3000] ;  /* 0x003000000d08783b */ /* 0x000e280000004200 */
[----:B------:R1:W-:Y:S04]  /*fd20*/  STL [R1+0x1dac], R7 ;  /* 0x001dac0701007387 */ /* 0x0003e80000100800 */
[----:B------:R3:W-:Y:S01]  /*fd30*/  STL [R1+0x1da8], R6 ;  /* 0x001da80601007387 */ /* 0x0007e20000100800 */
[----:B0-----:R-:W-:Y:S01]  /*fd40*/  IMAD.MOV.U32 R0, RZ, RZ, R10 ;  /* 0x000000ffff007224 */ /* 0x001fe200078e000a */
[----:B------:R-:W-:-:S02]  /*fd50*/  MOV R29, R11 ;  /* 0x0000000b001d7202 */ /* 0x000fc40000000f00 */
[----:B-1----:R-:W-:Y:S01]  /*fd60*/  MOV R7, R8 ;  /* 0x0000000800077202 */ /* 0x002fe20000000f00 */
[----:B------:R-:W4:Y:S01]  /*fd70*/  LDL.LU.64 R10, [R1+0x1dc8] ;  /* 0x001dc800010a7983 */ /* 0x000f220000300a00 */
[----:B---3--:R-:W-:-:S03]  /*fd80*/  MOV R6, R9 ;  /* 0x0000000900067202 */ /* 0x008fc60000000f00 */
[----:B------:R-:W4:Y:S02]  /*fd90*/  LDL.LU.64 R8, [R1+0x1dc0] ;  /* 0x001dc00001087983 */ /* 0x000f240000300a00 */
[-C--:B----4-:R-:W-:Y:S02]  /*fda0*/  HMMA.16816.F32 R8, R8, R4.reuse, R24 ;  /* 0x000000040808723c */ /* 0x090fe40000001818 */
[----:B------:R-:W3:Y:S04]  /*fdb0*/  LDL.LU.64 R26, [R1+0x1db8] ;  /* 0x001db800011a7983 */ /* 0x000ee80000300a00 */
[----:B------:R-:W3:Y:S11]  /*fdc0*/  LDL.LU.64 R24, [R1+0x1db0] ;  /* 0x001db00001187983 */ /* 0x000ef60000300a00 */
[----:B------:R-:W-:Y:S06]  /*fdd0*/  @!UPT UIADD3 URZ, URZ, URZ, URZ ;  /* 0x0000003f3f3ff290 */ /* 0x000fec000fffe03f */
[----:B------:R0:W-:Y:S04]  /*fde0*/  STL.64 [R1+0x10], R8 ;  /* 0x0000100801007387 */ /* 0x0001e80000100a00 */
[----:B------:R1:W-:Y:S04]  /*fdf0*/  STL.64 [R1+0x18], R10 ;  /* 0x0000180a01007387 */ /* 0x0003e80000100a00 */
[----:B0-----:R-:W2:Y:S04]  /*fe00*/  LDL.LU R8, [R1+0x80] ;  /* 0x0000800001087983 */ /* 0x001ea80000300800 */
[----:B------:R-:W2:Y:S04]  /*fe10*/  LDL.LU R9, [R1+0x84] ;  /* 0x0000840001097983 */ /* 0x000ea80000300800 */
[----:B-1----:R-:W2:Y:S04]  /*fe20*/  LDL.LU R10, [R1+0x88] ;  /* 0x00008800010a7983 */ /* 0x002ea80000300800 */
[----:B------:R-:W2:Y:S01]  /*fe30*/  LDL.LU R11, [R1+0x8c] ;  /* 0x00008c00010b7983 */ /* 0x000ea20000300800 */
[----:B---3--:R-:W-:Y:S07]  /*fe40*/  HMMA.16816.F32 R16, R16, R4, R24 ;  /* 0x000000041010723c */ /* 0x008fee0000001818 */
[----:B------:R-:W-:-:S02]  /*fe50*/  MOV R24, R7 ;  /* 0x0000000700187202 */ /* 0x000fc40000000f00 */
[----:B------:R-:W-:Y:S01]  /*fe60*/  MOV R25, R6 ;  /* 0x0000000600197202 */ /* 0x000fe20000000f00 */
[----:B--2---:R-:W-:Y:S11]  /*fe70*/  HMMA.16816.F32 R8, R20, R4, R8 ;  /* 0x000000041408723c */ /* 0x004ff60000001808 */
[----:B------:R-:W-:Y:S11]  /*fe80*/  @!UPT UIADD3 URZ, URZ, URZ, URZ ;  /* 0x0000003f3f3ff290 */ /* 0x000ff6000fffe03f */
[----:B------:R-:W-:Y:S01]  /*fe90*/  @!UPT UIADD3 URZ, URZ, URZ, URZ ;  /* 0x0000003f3f3ff290 */ /* 0x000fe2000fffe03f */
[----:B------:R-:W-:Y:S04]  /*fea0*/  STL.64 [R1+0x1d00], R10 ;  /* 0x001d000a01007387 */ /* 0x000fe80000100a00 */
[----:B------:R-:W-:Y:S04]  /*feb0*/  STL.64 [R1+0x1cf8], R8 ;  /* 0x001cf80801007387 */ /* 0x000fe80000100a00 */
[----:B------:R-:W-:Y:S04]  /*fec0*/  STL.64 [R1+0xb0], R16 ;  /* 0x0000b01001007387 */ /* 0x000fe80000100a00 */
[----:B------:R-:W-:Y:S04]  /*fed0*/  STL.64 [R1+0xb8], R18 ;  /* 0x0000b81201007387 */ /* 0x000fe80000100a00 */
[----:B------:R-:W2:Y:S04]  /*fee0*/  LDL.LU R7, [R1+0x1dac] ;  /* 0x001dac0001077983 */ /* 0x000ea80000300800 */
[----:B------:R-:W3:Y:S04]  /*fef0*/  LDL.LU R6, [R1+0x1da8] ;  /* 0x001da80001067983 */ /* 0x000ee80000300800 */
[----:B------:R-:W0:Y:S01]  /*ff00*/  LDSM.16.MT88.4 R8, [R13+0x3080] ;  /* 0x003080000d08783b */ /* 0x000e220000004200 */
[----:B------:R-:W-:Y:S01]  /*ff10*/  IMAD.MOV.U32 R26, RZ, RZ, R0 ;  /* 0x000000ffff1a7224 */ /* 0x000fe200078e0000 */
[----:B------:R-:W-:-:S02]  /*ff20*/  MOV R27, R29 ;  /* 0x0000001d001b7202 */ /* 0x000fc40000000f00 */
[----:B------:R-:W4:Y:S04]  /*ff30*/  LDL.LU R0, [R1+0x1da4] ;  /* 0x001da40001007983 */ /* 0x000f280000300800 */
[----:B------:R-:W5:Y:S04]  /*ff40*/  LDL.LU R29, [R1+0x1da0] ;  /* 0x001da000011d7983 */ /* 0x000f680000300800 */
[----:B------:R-:W-:Y:S04]  /*ff50*/  STL.64 [R1+0x1d40], R26 ;  /* 0x001d401a01007387 */ /* 0x000fe80000100a00 */
[----:B------:R1:W-:Y:S02]  /*ff60*/  STL.64 [R1+0x1d38], R24 ;  /* 0x001d381801007387 */ /* 0x0003e40000100a00 */
[----:B-1----:R-:W-:Y:S01]  /*ff70*/  IMAD.MOV.U32 R24, RZ, RZ, R28 ;  /* 0x000000ffff187224 */ /* 0x002fe200078e001c */
[----:B------:R-:W-:-:S02]  /*ff80*/  MOV R25, R3 ;  /* 0x0000000300197202 */ /* 0x000fc40000000f00 */
[----:B0-----:R-:W-:Y:S02]  /*ff90*/  MOV R13, R8 ;  /* 0x00000008000d7202 */ /* 0x001fe40000000f00 */
[----:B------:R-:W-:Y:S01]  /*ffa0*/  MOV R12, R9 ;  /* 0x00000009000c7202 */ /* 0x000fe20000000f00 */
[----:B------:R-:W4:Y:S01]  /*ffb0*/  LDL.LU R8, [R1+0x40] ;  /* 0x0000400001087983 */ /* 0x000f220000300800 */
[----:B------:R-:W-:-:S03]  /*ffc0*/  IMAD.MOV.U32 R5, RZ, RZ, R10 ;  /* 0x000000ffff057224 */ /* 0x000fc600078e000a */
[----:B------:R-:W4:Y:S01]  /*ffd0*/  LDL.LU R9, [R1+0x44] ;  /* 0x0000440001097983 */ /* 0x000f220000300800 */
[----:B------:R-:W-:Y:S02]  /*ffe0*/  MOV R4, R11 ;  /* 0x0000000b00047202 */ /* 0x000fe40000000f00 */
[----:B--2---:R-:W-:Y:S02]  /*fff0*/  MOV R11, R7 ;  /* 0x00000007000b7202 */ /* 0x004fe40000000f00 */
[----:B---3--:R-:W-:Y:S02]  /*10000*/  MOV R10, R6 ;  /* 0x00000006000a7202 */ /* 0x008fe40000000f00 */
[----:B------:R-:W2:Y:S04]  /*10010*/  LDL.LU R6, [R1+0x1d9c] ;  /* 0x001d9c0001067983 */ /* 0x000ea80000300800 */
[----:B------:R-:W3:Y:S04]  /*10020*/  LDL.LU R7, [R1+0x1d98] ;  /* 0x001d980001077983 */ /* 0x000ee80000300800 */
[----:B------:R-:W5:Y:S04]  /*10030*/  LDL.LU R28, [R1+0x1d94] ;  /* 0x001d9400011c7983 */ /* 0x000f680000300800 */
[----:B------:R-:W5:Y:S01]  /*10040*/  LDL.LU R3, [R1+0x1d90] ;  /* 0x001d900001037983 */ /* 0x000f620000300800 */
[----:B------:R-:W-:-:S02]  /*10050*/  MOV R26, R15 ;  /* 0x0000000f001a7202 */ /* 0x000fc40000000f00 */
[----:B------:R-:W-:-:S05]  /*10060*/  MOV R27, R14 ;  /* 0x0000000e001b7202 */ /* 0x000fca0000000f00 */
[----:B------:R-:W-:Y:S04]  /*10070*/  STL.64 [R1+0x1d60], R26 ;  /* 0x001d601a01007387 */ /* 0x000fe80000100a00 */
[----:B------:R0:W-:Y:S04]  /*10080*/  STL.64 [R1+0x1d58], R24 ;  /* 0x001d581801007387 */ /* 0x0001e80000100a00 */
[----:B0-----:R-:W5:Y:S04]  /*10090*/  LDL.LU R24, [R1+0x60] ;  /* 0x0000600001187983 */ /* 0x001f680000300800 */
[----:B------:R-:W5:Y:S04]  /*100a0*/  LDL.LU R25, [R1+0x64] ;  /* 0x0000640001197983 */ /* 0x000f680000300800 */
[----:B------:R-:W5:Y:S04]  /*100b0*/  LDL.LU R26, [R1+0x68] ;  /* 0x00006800011a7983 */ /* 0x000f680000300800 */
[----:B------:R-:W5:Y:S04]  /*100c0*/  LDL.LU R27, [R1+0x6c] ;  /* 0x00006c00011b7983 */ /* 0x000f680000300800 */
[----:B------:R0:W-:Y:S04]  /*100d0*/  STL.64 [R1+0x1d10], R10 ;  /* 0x001d100a01007387 */ /* 0x0001e80000100a00 */
[----:B----4-:R1:W-:Y:S01]  /*100e0*/  STL.64 [R1+0x1d08], R8 ;  /* 0x001d080801007387 */ /* 0x0103e20000100a00 */
[----:B0-----:R-:W-:-:S02]  /*100f0*/  MOV R10, R5 ;  /* 0x00000005000a7202 */ /* 0x001fc40000000f00 */
[----:B------:R-:W-:Y:S01]  /*10100*/  MOV R11, R4 ;  /* 0x00000004000b7202 */ /* 0x000fe20000000f00 */
[----:B-1----:R-:W-:Y:S01]  /*10110*/  IMAD.MOV.U32 R8, RZ, RZ, R13 ;  /* 0x000000ffff087224 */ /* 0x002fe200078e000d */
[----:B------:R-:W-:-:S03]  /*10120*/  MOV R9, R12 ;  /* 0x0000000c00097202 */ /* 0x000fc60000000f00 */
[----:B------:R2:W-:Y:S04]  /*10130*/  STL.64 [R1+0x1d30], R10 ;  /* 0x001d300a01007387 */ /* 0x0005e80000100a00 */
[----:B------:R5:W-:Y:S01]  /*10140*/  STL.64 [R1+0x1d28], R8 ;  /* 0x001d280801007387 */ /* 0x000be20000100a00 */
[----:B--2---:R-:W-:Y:S02]  /*10150*/  MOV R11, R6 ;  /* 0x00000006000b7202 */ /* 0x004fe40000000f00 */
[----:B---3--:R-:W-:Y:S02]  /*10160*/  MOV R10, R7 ;  /* 0x00000007000a7202 */ /* 0x008fe40000000f00 */
[----:B-----5:R-:W-:Y:S01]  /*10170*/  MOV R9, R28 ;  /* 0x0000001c00097202 */ /* 0x020fe20000000f00 */
[----:B------:R-:W-:-:S02]  /*10180*/  IMAD.MOV.U32 R8, RZ, RZ, R3 ;  /* 0x000000ffff087224 */ /* 0x000fc400078e0003 */
[----:B------:R-:W2:Y:S04]  /*10190*/  LDL.LU R3, [R1+0x1d8c] ;  /* 0x001d8c0001037983 */ /* 0x000ea80000300800 */
[----:B------:R-:W3:Y:S04]  /*101a0*/  LDL.LU R28, [R1+0x1d88] ;  /* 0x001d8800011c7983 */ /* 0x000ee80000300800 */
[----:B------:R-:W4:Y:S04]  /*101b0*/  LDL.LU R7, [R1+0x1d84] ;  /* 0x001d840001077983 */ /* 0x000f280000300800 */
[----:B------:R-:W5:Y:S04]  /*101c0*/  LDL.LU R6, [R1+0x1d80] ;  /* 0x001d800001067983 */ /* 0x000f680000300800 */
[----:B------:R-:W-:Y:S04]  /*101d0*/  STL.64 [R1+0x1d50], R10 ;  /* 0x001d500a01007387 */ /* 0x000fe80000100a00 */
[----:B------:R0:W-:Y:S04]  /*101e0*/  STL.64 [R1+0x1d48], R8 ;  /* 0x001d480801007387 */ /* 0x0001e80000100a00 */
[----:B0-----:R-:W4:Y:S04]  /*101f0*/  LDL.LU R8, [R1+0x70] ;  /* 0x0000700001087983 */ /* 0x001f280000300800 */
[----:B------:R-:W4:Y:S04]  /*10200*/  LDL.LU R9, [R1+0x74] ;  /* 0x0000740001097983 */ /* 0x000f280000300800 */
[----:B------:R-:W4:Y:S04]  /*10210*/  LDL.LU R10, [R1+0x78] ;  /* 0x00007800010a7983 */ /* 0x000f280000300800 */
[----:B------:R-:W4:Y:S04]  /*10220*/  LDL.LU R11, [R1+0x7c] ;  /* 0x00007c00010b7983 */ /* 0x000f280000300800 */
[----:B--2---:R-:W-:Y:S04]  /*10230*/  LDSM.16.MT88.4 R20, [R3+0x3000] ;  /* 0x003000000314783b */ /* 0x004fe80000004200 */
[----:B---3--:R-:W0:Y:S04]  /*10240*/  LDSM.16.MT88.4 R12, [R28+0x3000] ;  /* 0x003000001c0c783b */ /* 0x008e280000004200 */
[----:B------:R-:W-:Y:S04]  /*10250*/  LDSM.16.MT88.4 R16, [R28+0x3080] ;  /* 0x003080001c10783b */ /* 0x000fe80000004200 */
[----:B----4-:R5:W-:Y:S04]  /*10260*/  STL.64 [R1+0x1d70], R10 ;  /* 0x001d700a01007387 */ /* 0x010be80000100a00 */
[----:B------:R1:W-:Y:S01]  /*10270*/  STL.64 [R1+0x1d68], R8 ;  /* 0x001d680801007387 */ /* 0x0003e20000100a00 */
[----:B-----5:R-:W-:Y:S01]  /*10280*/  IMAD.MOV.U32 R10, RZ, RZ, R6 ;  /* 0x000000ffff0a7224 */ /* 0x020fe200078e0006 */
[----:B------:R-:W-:-:S02]  /*10290*/  MOV R11, R7 ;  /* 0x00000007000b7202 */ /* 0x000fc40000000f00 */
[----:B-1----:R-:W2:Y:S04]  /*102a0*/  LDL.LU R8, [R1+0xa0] ;  /* 0x0000a00001087983 */ /* 0x002ea80000300800 */
[----:B------:R-:W2:Y:S04]  /*102b0*/  LDL.LU R9, [R1+0xa4] ;  /* 0x0000a40001097983 */ /* 0x000ea80000300800 */
[----:B------:R-:W2:Y:S04]  /*102c0*/  LDL.LU R6, [R1+0x1d7c] ;  /* 0x001d7c0001067983 */ /* 0x000ea80000300800 */
[----:B------:R-:W2:Y:S04]  /*102d0*/  LDL.LU R7, [R1+0x1d78] ;  /* 0x001d780001077983 */ /* 0x000ea80000300800 */
[----:B0-----:R-:W-:Y:S04]  /*102e0*/  STL.64 [R1+0x1d20], R14 ;  /* 0x001d200e01007387 */ /* 0x001fe80000100a00 */
[----:B------:R0:W-:Y:S04]  /*102f0*/  STL.64 [R1+0x1d18], R12 ;  /* 0x001d180c01007387 */ /* 0x0001e80000100a00 */
[----:B0-----:R-:W3:Y:S04]  /*10300*/  LDL.LU R12, [R1+0xc0] ;  /* 0x0000c000010c7983 */ /* 0x001ee80000300800 */
[----:B------:R-:W3:Y:S04]  /*10310*/  LDL.LU R13, [R1+0xc4] ;  /* 0x0000c400010d7983 */ /* 0x000ee80000300800 */
[----:B------:R-:W-:Y:S01]  /*10320*/  STL [R1+0x1ce8], R28 ;  /* 0x001ce81c01007387 */ /* 0x000fe20000100800 */
[-C--:B--2---:R-:W-:Y:S03]  /*10330*/  HMMA.16816.F32 R24, R24, R6.reuse, R8 ;  /* 0x000000061818723c */ /* 0x084fe60000001808 */
[----:B------:R-:W2:Y:S04]  /*10340*/  LDL.LU.64 R10, [R1+0x1d70] ;  /* 0x001d7000010a7983 */ /* 0x000ea80000300a00 */
[----:B------:R-:W2:Y:S11]  /*10350*/  LDL.LU.64 R8, [R1+0x1d68] ;  /* 0x001d680001087983 */ /* 0x000eb60000300a00 */
[----:B------:R-:W-:Y:S05]  /*10360*/  @!UPT UIADD3 URZ, URZ, URZ, URZ ;  /* 0x0000003f3f3ff290 */ /* 0x000fea000fffe03f */
[----:B------:R-:W-:Y:S01]  /*10370*/  STL.64 [R1+0xa8], R26 ;  /* 0x0000a81a01007387 */ /* 0x000fe20000100a00 */
[----:B------:R-:W-:Y:S01]  /*10380*/  IMAD.MOV.U32 R4, RZ, RZ, R24 ;  /* 0x000000ffff047224 */ /* 0x000fe200078e0018 */
[----:B------:R-:W-:Y:S02]  /*10390*/  MOV R5, R25 ;  /* 0x0000001900057202 */ /* 0x000fe40000000f00 */
[----:B------:R-:W0:Y:S04]  /*103a0*/  LDSM.16.MT88.4 R24, [R3+0x3080] ;  /* 0x003080000318783b */ /* 0x000e280000004200 */
[----:B------:R-:W-:Y:S04]  /*103b0*/  STL [R1+0x1cf0], R5 ;  /* 0x001cf00501007387 */ /* 0x000fe80000100800 */
[----:B------:R-:W-:Y:S04]  /*103c0*/  STL [R1+0x1cec], R4 ;  /* 0x001cec0401007387 */ /* 0x000fe80000100800 */
[----:B0-----:R-:W-:Y:S04]  /*103d0*/  STL.64 [R1+0x90], R24 ;  /* 0x0000901801007387 */ /* 0x001fe80000100a00 */
[----:B------:R0:W-:Y:S04]  /*103e0*/  STL.64 [R1+0x98], R26 ;  /* 0x0000981a01007387 */ /* 0x0001e80000100a00 */
[----:B0-----:R-:W2:Y:S04]  /*103f0*/  LDL.LU.64 R26, [R1+0x1d60] ;  /* 0x001d6000011a7983 */ /* 0x001ea80000300a00 */
[----:B------:R-:W2:Y:S04]  /*10400*/  LDL.LU.64 R24, [R1+0x1d58] ;  /* 0x001d580001187983 */ /* 0x000ea80000300a00 */
[----:B------:R-:W-:Y:S01]  /*10410*/  STL [R1+0x1ce4], R3 ;  /* 0x001ce40301007387 */ /* 0x000fe20000100800 */
[----:B--2---:R-:W-:Y:S03]  /*10420*/  HMMA.16816.F32 R24, R24, R6, R8 ;  /* 0x000000061818723c */ /* 0x004fe60000001808 */
[----:B------:R-:W2:Y:S04]  /*10430*/  LDL.LU.64 R10, [R1+0x1d50] ;  /* 0x001d5000010a7983 */ /* 0x000ea80000300a00 */
[----:B------:R-:W2:Y:S11]  /*10440*/  LDL.LU.64 R8, [R1+0x1d48] ;  /* 0x001d480001087983 */ /* 0x000eb60000300a00 */
[----:B------:R-:W-:Y:S05]  /*10450*/  @!UPT UIADD3 URZ, URZ, URZ, URZ ;  /* 0x0000003f3f3ff290 */ /* 0x000fea000fffe03f */
[----:B------:R-:W-:Y:S04]  /*10460*/  STL.64 [R1+0xd0], R24 ;  /* 0x0000d01801007387 */ /* 0x000fe80000100a00 */
[----:B------:R0:W-:Y:S04]  /*10470*/  STL.64 [R1+0xd8], R26 ;  /* 0x0000d81a01007387 */ /* 0x0001e80000100a00 */
[----:B0-----:R-:W2:Y:S04]  /*10480*/  LDL.LU.64 R26, [R1+0x1d40] ;  /* 0x001d4000011a7983 */ /* 0x001ea80000300a00 */
[----:B------:R-:W2:Y:S04]  /*10490*/  LDL.LU.64 R24, [R1+0x1d38] ;  /* 0x001d380001187983 */ /* 0x000ea80000300a00 */
[----:B------:R-:W0:Y:S01]  /*104a0*/  S2R R28, SR_TID.X ;  /* 0x00000000001c7919 */ /* 0x000e220000002100 */
[----:B------:R-:W-:-:S02]  /*104b0*/  MOV R14, R29 ;  /* 0x0000001d000e7202 */ /* 0x000fc40000000f00 */
[----:B------:R-:W-:Y:S02]  /*104c0*/  MOV R15, R0 ;  /* 0x00000000000f7202 */ /* 0x000fe40000000f00 */
[C---:B0-----:R-:W-:Y:S02]  /*104d0*/  LOP3.LUT R0, R28.reuse, 0x7, RZ, 0xc0, !PT ;  /* 0x000000071c007812 */ /* 0x041fe400078ec0ff */
[----:B------:R-:W-:-:S04]  /*104e0*/  LOP3.LUT R29, R28, 0x60, RZ, 0xc0, !PT ;  /* 0x000000601c1d7812 */ /* 0x000fc800078ec0ff */
[----:B------:R-:W-:Y:S01]  /*104f0*/  LEA R29, R29, R0, 0x3 ;  /* 0x000000001d1d7211 */ /* 0x000fe200078e18ff */
[----:B--2---:R-:W-:Y:S01]  /*10500*/  HMMA.16816.F32 R24, R24, R6, R8 ;  /* 0x000000061818723c */ /* 0x004fe20000001808 */
[----:B------:R-:W3:Y:S04]  /*10510*/  LDL.LU.64 R10, [R1+0x1d30] ;  /* 0x001d3000010a7983 */ /* 0x000ee80000300a00 */
[----:B------:R-:W3:Y:S11]  /*10520*/  LDL.LU.64 R8, [R1+0x1d28] ;  /* 0x001d280001087983 */ /* 0x000ef60000300a00 */
[----:B------:R-:W-:Y:S07]  /*10530*/  @!UPT UIADD3 URZ, URZ, URZ, URZ ;  /* 0x0000003f3f3ff290 */ /* 0x000fee000fffe03f */
[----:B------:R-:W-:Y:S04]  /*10540*/  STL.64 [R1+0x80], R24 ;  /* 0x0000801801007387 */ /* 0x000fe80000100a00 */
[----:B------:R-:W-:Y:S04]  /*10550*/  STL.64 [R1+0x88], R26 ;  /* 0x0000881a01007387 */ /* 0x000fe80000100a00 */
[----:B------:R-:W0:Y:S01]  /*10560*/  LDSM.16.MT88.4 R24, [R2+0x4000] ;  /* 0x004000000218783b */ /* 0x000e220000004200 */
[----:B------:R-:W-:Y:S01]  /*10570*/  IMAD.SHL.U32 R29, R29, 0x10, RZ ;  /* 0x000000101d1d7824 */ /* 0x000fe200078e00ff */
[----:B------:R-:W-:-:S04]  /*10580*/  SHF.L.U32 R28, R28, 0x1, RZ ;  /* 0x000000011c1c7819 */ /* 0x000fc800000006ff */
[----:B------:R-:W-:-:S04]  /*10590*/  LOP3.LUT R29, R29, 0x30, R28, 0x78, !PT ;  /* 0x000000301d1d7812 */ /* 0x000fc800078e781c */
[----:B------:R-:W-:Y:S02]  /*105a0*/  LEA R29, R0, R29, 0x9 ;  /* 0x0000001d001d7211 */ /* 0x000fe400078e48ff */
[----:B0-----:R-:W-:Y:S01]  /*105b0*/  MOV R5, R25 ;  /* 0x0000001900057202 */ /* 0x001fe20000000f00 */
[----:B------:R-:W-:Y:S01]  /*105c0*/  STL [R1+0x50], R24 ;  /* 0x0000501801007387 */ /* 0x000fe20000100800 */
[----:B------:R-:W-:Y:S01]  /*105d0*/  MOV R4, R26 ;  /* 0x0000001a00047202 */ /* 0x000fe20000000f00 */
[----:B------:R-:W-:Y:S02]  /*105e0*/  IMAD.MOV.U32 R28, RZ, RZ, R27 ;  /* 0x000000ffff1c7224 */ /* 0x000fe400078e001b */
[----:B------:R-:W0:Y:S04]  /*105f0*/  LDSM.16.M88.4 R24, [R29+0x10080] ;  /* 0x010080001d18783b */ /* 0x000e280000000200 */
[----:B0-----:R0:W-:Y:S04]  /*10600*/  STL [R1+0x1c58], R26 ;  /* 0x001c581a01007387 */ /* 0x0011e80000100800 */
[----:B------:R1:W-:Y:S04]  /*10610*/  STL [R1+0x1c54], R27 ;  /* 0x001c541b01007387 */ /* 0x0003e80000100800 */
[----:B------:R2:W-:Y:S01]  /*10620*/  STL [R1+0x1b08], R29 ;  /* 0x001b081d01007387 */ /* 0x0005e20000100800 */
[----:B---3--:R-:W-:Y:S03]  /*10630*/  HMMA.16816.F32 R8, R8, R6, R12 ;  /* 0x000000060808723c */ /* 0x008fe6000000180c */
[----:B------:R-:W3:Y:S04]  /*10640*/  LDL.LU.64 R14, [R1+0x1d20] ;  /* 0x001d2000010e7983 */ /* 0x000ee80000300a00 */
[----:B------:R-:W3:Y:S11]  /*10650*/  LDL.LU.64 R12, [R1+0x1d18] ;  /* 0x001d1800010c7983 */ /* 0x000ef60000300a00 */
[----:B------:R-:W-:Y:S06]  /*10660*/  @!UPT UIADD3 URZ, URZ, URZ, URZ ;  /* 0x0000003f3f3ff290 */ /* 0x000fec000fffe03f */
[----:B0-----:R-:W-:Y:S01]  /*10670*/  MOV R26, R10 ;  /* 0x0000000a001a7202 */ /* 0x001fe20000000f00 */
[----:B------:R-:W-:Y:S01]  /*10680*/  IMAD.MOV.U32 R0, RZ, RZ, R11 ;  /* 0x000000ffff007224 */ /* 0x000fe200078e000b */
[----:B------:R-:W-:Y:S01]  /*10690*/  MOV R3, R8 ;  /* 0x0000000800037202 */ /* 0x000fe20000000f00 */
[----:B------:R-:W3:Y:S01]  /*106a0*/  LDL.LU.64 R10, [R1+0x1d10] ;  /* 0x001d1000010a7983 */ /* 0x000ee20000300a00 */
[----:B-1----:R-:W-:-:S03]  /*106b0*/  MOV R27, R9 ;  /* 0x00000009001b7202 */ /* 0x002fc60000000f00 */
[----:B------:R-:W3:Y:S02]  /*106c0*/  LDL.LU.64 R8, [R1+0x1d08] ;  /* 0x001d080001087983 */ /* 0x000ee40000300a00 */
[----:B---3--:R-:W-:Y:S02]  /*106d0*/  HMMA.16816.F32 R12, R12, R6, R8 ;  /* 0x000000060c0c723c */ /* 0x008fe40000001808 */
[----:B------:R-:W3:Y:S04]  /*106e0*/  LDL.LU.64 R10, [R1+0x1d00] ;  /* 0x001d0000010a7983 */ /* 0x000ee80000300a00 */
[----:B------:R-:W3:Y:S11]  /*106f0*/  LDL.LU.64 R8, [R1+0x1cf8] ;  /* 0x001cf80001087983 */ /* 0x000ef60000300a00 */
[----:B------:R-:W-:Y:S06]  /*10700*/  @!UPT UIADD3 URZ, URZ, URZ, URZ ;  /* 0x0000003f3f3ff290 */ /* 0x000fec000fffe03f */
[----:B------:R0:W-:Y:S01]  /*10710*/  STL.64 [R1+0x20], R12 ;  /* 0x0000200c01007387 */ /* 0x0001e20000100a00 */
[----:B--2---:R-:W-:-:S03]  /*10720*/  MOV R29, R15 ;  /* 0x0000000f001d7202 */ /* 0x004fc60000000f00 */
[----:B------:R1:W-:Y:S04]  /*10730*/  STL [R1+0x28], R14 ;  /* 0x0000280e01007387 */ /* 0x0003e80000100800 */
[----:B0-----:R-:W2:Y:S04]  /*10740*/  LDL.LU R12, [R1+0x10] ;  /* 0x00001000010c7983 */ /* 0x001ea80000300800 */
[----:B------:R-:W2:Y:S04]  /*10750*/  LDL.LU R13, [R1+0x14] ;  /* 0x00001400010d7983 */ /* 0x000ea80000300800 */
[----:B-1----:R-:W2:Y:S04]  /*10760*/  LDL.LU R14, [R1+0x18] ;  /* 0x00001800010e7983 */ /* 0x002ea80000300800 */
[----:B------:R-:W2:Y:S04]  /*10770*/  LDL.LU R15, [R1+0x1c] ;  /* 0x00001c00010f7983 */ /* 0x000ea80000300800 */
[----:B------:R-:W-:Y:S01]  /*10780*/  STL [R1+0x1ce0], R29 ;  /* 0x001ce01d01007387 */ /* 0x000fe20000100800 */
[-C--:B---3--:R-:W-:Y:S08]  /*10790*/  HMMA.16816.F32 R8, R20, R6.reuse, R8 ;  /* 0x000000061408723c */ /* 0x088ff00000001808 */
[----:B--2---:R-:W-:Y:S01]  /*107a0*/  HMMA.16816.F32 R16, R16, R6, R12 ;  /* 0x000000061010723c */ /* 0x004fe2000000180c */
[----:B------:R-:W0:Y:S11]  /*107b0*/  S2R R13, SR_TID.X ;  /* 0x00000000000d7919 */ /* 0x000e360000002100 */
[----:B------:R-:W-:Y:S11]  /*107c0*/  @!UPT UIADD3 URZ, URZ, URZ, URZ ;  /* 0x0000003f3f3ff290 */ /* 0x000ff6000fffe03f */
[----:B------:R-:W-:Y:S04]  /*107d0*/  STL.64 [R1+0x60], R16 ;  /* 0x0000601001007387 */ /* 0x000fe80000100a00 */
[----:B------:R-:W-:Y:S04]  /*107e0*/  STL.64 [R1+0x68], R18 ;  /* 0x0000681201007387 */ /* 0x000fe80000100a00 */
[----:B------:R-:W2:Y:S04]  /*107f0*/  LDL.LU R20, [R1+0x90] ;  /* 0x0000900001147983 */ /* 0x000ea80000300800 */
[----:B------:R-:W-:Y:S04]  /*10800*/  STL.64 [R1+0x40], R8 ;  /* 0x0000400801007387 */ /* 0x000fe80000100a00 */
[----:B------:R-:W-:Y:S04]  /*10810*/  STL.64 [R1+0x48], R10 ;  /* 0x0000480a01007387 */ /* 0x000fe80000100a00 */
[----:B------:R-:W1:Y:S01]  /*10820*/  LDSM.16.MT88.4 R8, [R2+0x4080] ;  /* 0x004080000208783b */ /* 0x000e620000004200 */
[----:B0-----:R-:W-:-:S02]  /*10830*/  LOP3.LUT R15, R13, 0x7, RZ, 0xc0, !PT ;  /* 0x000000070d0f7812 */ /* 0x001fc400078ec0ff */
[C---:B------:R-:W-:Y:S01]  /*10840*/  LOP3.LUT R14, R13.reuse, 0x10, RZ, 0xc0, !PT ;  /* 0x000000100d0e7812 */ /* 0x040fe200078ec0ff */
[----:B------:R-:W2:Y:S01]  /*10850*/  LDL.LU R21, [R1+0x94] ;  /* 0x0000940001157983 */ /* 0x000ea20000300800 */
[----:B------:R-:W-:Y:S01]  /*10860*/  SHF.L.U32 R13, R13, 0x1, RZ ;  /* 0x000000010d0d7819 */ /* 0x000fe200000006ff */
[----:B------:R-:W-:Y:S01]  /*10870*/  IMAD R15, R15, 0x110, RZ ;  /* 0x000001100f0f7824 */ /* 0x000fe200078e02ff */
[----:B------:R-:W-:Y:S01]  /*10880*/  SHF.L.U32 R14, R14, 0x7, RZ ;  /* 0x000000070e0e7819 */ /* 0x000fe200000006ff */
[----:B------:R-:W2:Y:S03]  /*10890*/  LDL.LU R22, [R1+0x98] ;  /* 0x0000980001167983 */ /* 0x000ea60000300800 */
[----:B------:R-:W-:Y:S01]  /*108a0*/  LOP3.LUT R15, R15, 0x10, R13, 0x78, !PT ;  /* 0x000000100f0f7812 */ /* 0x000fe200078e780d */
[----:B------:R-:W2:Y:S03]  /*108b0*/  LDL.LU R23, [R1+0x9c] ;  /* 0x00009c0001177983 */ /* 0x000ea60000300800 */
[----:B------:R-:W-:-:S04]  /*108c0*/  LOP3.LUT R15, R15, R14, RZ, 0xfc, !PT ;  /* 0x0000000e0f0f7212 */ /* 0x000fc800078efcff */
[----:B------:R-:W-:-:S05]  /*108d0*/  LOP3.LUT R15, R15, 0x20, RZ, 0x3c, !PT ;  /* 0x000000200f0f7812 */ /* 0x000fca00078e3cff */
[----:B------:R-:W-:Y:S04]  /*108e0*/  LDSM.16.MT88.4 R16, [R15+0x4080] ;  /* 0x004080000f10783b */ /* 0x000fe80000004200 */
[----:B-1----:R-:W-:Y:S01]  /*108f0*/  STL.64 [R1], R8 ;  /* 0x0000000801007387 */ /* 0x002fe20000100a00 */
[----:B------:R-:W-:-:S03]  /*10900*/  IMAD.MOV.U32 R29, RZ, RZ, R11 ;  /* 0x000000ffff1d7224 */ /* 0x000fc600078e000b */
[----:B------:R-:W-:Y:S04]  /*10910*/  STL [R1+0x8], R10 ;  /* 0x0000080a01007387 */ /* 0x000fe80000100800 */
[----:B------:R-:W0:Y:S04]  /*10920*/  LDSM.16.MT88.4 R8, [R15+0x4000] ;  /* 0x004000000f08783b */ /* 0x000e280000004200 */
[----:B0-----:R-:W-:Y:S04]  /*10930*/  STL.64 [R1+0x1cc8], R10 ;  /* 0x001cc80a01007387 */ /* 0x001fe80000100a00 */
[----:B------:R0:W-:Y:S04]  /*10940*/  STL.64 [R1+0x1cc0], R8 ;  /* 0x001cc00801007387 */ /* 0x0001e80000100a00 */
[----:B0-----:R-:W3:Y:S04]  /*10950*/  LDL.LU R8, [R1+0xd0] ;  /* 0x0000d00001087983 */ /* 0x001ee80000300800 */
[----:B------:R-:W3:Y:S04]  /*10960*/  LDL.LU R9, [R1+0xd4] ;  /* 0x0000d40001097983 */ /* 0x000ee80000300800 */
[----:B------:R-:W4:Y:S04]  /*10970*/  LDL.LU R10, [R1+0xd8] ;  /* 0x0000d800010a7983 */ /* 0x000f280000300800 */
[----:B------:R-:W4:Y:S04]  /*10980*/  LDL.LU R11, [R1+0xdc] ;  /* 0x0000dc00010b7983 */ /* 0x000f280000300800 */
[----:B----4-:R0:W-:Y:S04]  /*10990*/  STL.64 [R1+0x1cd8], R10 ;  /* 0x001cd80a01007387 */ /* 0x0101e80000100a00 */
[----:B---3--:R1:W-:Y:S01]  /*109a0*/  STL.64 [R1+0x1cd0], R8 ;  /* 0x001cd00801007387 */ /* 0x0083e20000100a00 */
[----:B0-----:R-:W-:-:S02]  /*109b0*/  MOV R10, R4 ;  /* 0x00000004000a7202 */ /* 0x001fc40000000f00 */
[----:B------:R-:W-:Y:S01]  /*109c0*/  MOV R11, R28 ;  /* 0x0000001c000b7202 */ /* 0x000fe20000000f00 */
[----:B-1----:R-:W3:Y:S01]  /*109d0*/  LDL.LU R8, [R1+0x50] ;  /* 0x0000500001087983 */ /* 0x002ee20000300800 */
[----:B------:R-:W-:-:S03]  /*109e0*/  MOV R9, R5 ;  /* 0x0000000500097202 */ /* 0x000fc60000000f00 */
[----:B------:R-:W3:Y:S04]  /*109f0*/  LDL.LU R5, [R1+0x1cf0] ;  /* 0x001cf00001057983 */ /* 0x000ee80000300800 */
[----:B------:R-:W3:Y:S04]  /*10a00*/  LDL.LU R4, [R1+0x1cec] ;  /* 0x001cec0001047983 */ /* 0x000ee80000300800 */
[----:B------:R-:W4:Y:S04]  /*10a10*/  LDL.LU R28, [R1+0x1ce8] ;  /* 0x001ce800011c7983 */ /* 0x000f280000300800 */
[----:B------:R-:W-:Y:S04]  /*10a20*/  STL.64 [R1+0x1cb8], R18 ;  /* 0x001cb81201007387 */ /* 0x000fe80000100a00 */
[----:B------:R0:W-:Y:S04]  /*10a30*/  STL.64 [R1+0x1cb0], R16 ;  /* 0x001cb01001007387 */ /* 0x0001e80000100a00 */
[----:B0-----:R-:W2:Y:S04]  /*10a40*/  LDL.LU R16, [R1+0xb0] ;  /* 0x0000b00001107983 */ /* 0x001ea80000300800 */
[----:B------:R-:W2:Y:S04]  /*10a50*/  LDL.LU R17, [R1+0xb4] ;  /* 0x0000b40001117983 */ /* 0x000ea80000300800 */
[----:B------:R-:W2:Y:S04]  /*10a60*/  LDL.LU R18, [R1+0xb8] ;  /* 0x0000b80001127983 */ /* 0x000ea80000300800 */
[----:B------:R-:W2:Y:S04]  /*10a70*/  LDL.LU R19, [R1+0xbc] ;  /* 0x0000bc0001137983 */ /* 0x000ea80000300800 */
[----:B----4-:R-:W-:Y:S01]  /*10a80*/  LDSM.16.MT88.4 R12, [R28+0x4000] ;  /* 0x004000001c0c783b */ /* 0x010fe20000004200 */
[----:B--2---:R-:W-:Y:S03]  /*10a90*/  HMMA.16816.F32 R16, R20, R6, R16 ;  /* 0x000000061410723c */ /* 0x004fe60000001810 */
[----:B------:R-:W0:Y:S11]  /*10aa0*/  LDSM.16.MT88.4 R20, [R28+0x4080] ;  /* 0x004080001c14783b */ /* 0x000e360000004200 */
[----:B------:R-:W-:Y:S09]  /*10ab0*/  @!UPT UIADD3 URZ, URZ, URZ, URZ ;  /* 0x0000003f3f3ff290 */ /* 0x000ff2000fffe03f */
[----:B------:R1:W-:Y:S04]  /*10ac0*/  STL.64 [R1+0x30], R16 ;  /* 0x0000301001007387 */ /* 0x0003e80000100a00 */
[----:B------:R2:W-:Y:S04]  /*10ad0*/  STL.64 [R1+0x38], R18 ;  /* 0x0000381201007387 */ /* 0x0005e80000100a00 */
[----:B------:R-:W3:Y:S04]  /*10ae0*/  LDL.LU R6, [R1+0xa8] ;  /* 0x0000a80001067983 */ /* 0x000ee80000300800 */
[----:B------:R-:W3:Y:S04]  /*10af0*/  LDL.LU R7, [R1+0xac] ;  /* 0x0000ac0001077983 */ /* 0x000ee80000300800 */
[----:B-1----:R-:W4:Y:S04]  /*10b00*/  LDL.LU R16, [R1+0x80] ;  /* 0x0000800001107983 */ /* 0x002f280000300800 */
[----:B------:R-:W4:Y:S04]  /*10b10*/  LDL.LU R17, [R1+0x84] ;  /* 0x0000840001117983 */ /* 0x000f280000300800 */
[----:B--2---:R-:W4:Y:S04]  /*10b20*/  LDL.LU R18, [R1+0x88] ;  /* 0x0000880001127983 */ /* 0x004f280000300800 */
[----:B------:R-:W4:Y:S04]  /*10b30*/  LDL.LU R19, [R1+0x8c] ;  /* 0x00008c0001137983 */ /* 0x000f280000300800 */
[----:B0-----:R-:W-:Y:S04]  /*10b40*/  STL.64 [R1+0x1ca8], R22 ;  /* 0x001ca81601007387 */ /* 0x001fe80000100a00 */
[----:B------:R0:W-:Y:S02]  /*10b50*/  STL.64 [R1+0x1ca0], R20 ;  /* 0x001ca01401007387 */ /* 0x0001e40000100a00 */
[----:B0-----:R-:W-:-:S02]  /*10b60*/  IMAD.MOV.U32 R20, RZ, RZ, R3 ;  /* 0x000000ffff147224 */ /* 0x001fc400078e0003 */
[----:B------:R-:W2:Y:S01]  /*10b70*/  LDL.LU R3, [R1+0x1ce4] ;  /* 0x001ce40001037983 */ /* 0x000ea20000300800 */
[----:B------:R-:W-:Y:S02]  /*10b80*/  MOV R21, R27 ;  /* 0x0000001b00157202 */ /* 0x000fe40000000f00 */
[----:B------:R-:W-:Y:S01]  /*10b90*/  MOV R22, R26 ;  /* 0x0000001a00167202 */ /* 0x000fe20000000f00 */
[----:B------:R-:W-:Y:S01]  /*10ba0*/  STL [R1+0x1c5c], R28 ;  /* 0x001c5c1c01007387 */ /* 0x000fe20000100800 */
[----:B------:R-:W-:Y:S01]  /*10bb0*/  MOV R23, R0 ;  /* 0x0000000000177202 */ /* 0x000fe20000000f00 */
[----:B---3--:R-:W-:Y:S11]  /*10bc0*/  HMMA.16816.F32 R4, R8, R24, R4 ;  /* 0x000000180804723c */ /* 0x008ff60000001804 */
[----:B------:R-:W-:Y:S11]  /*10bd0*/  @!UPT UIADD3 URZ, URZ, URZ, URZ ;  /* 0x0000003f3f3ff290 */ /* 0x000ff6000fffe03f */
[----:B------:R-:W-:Y:S01]  /*10be0*/  @!UPT UIADD3 URZ, URZ, URZ, URZ ;  /* 0x0000003f3f3ff290 */ /* 0x000fe2000fffe03f */
[----:B------:R-:W-:Y:S01]  /*10bf0*/  STL [R1+0xc8], R6 ;  /* 0x0000c80601007387 */ /* 0x000fe20000100800 */
[----:B------:R-:W-:Y:S01]  /*10c00*/  IMAD.MOV.U32 R26, RZ, RZ, R4 ;  /* 0x000000ffff1a7224 */ /* 0x000fe200078e0004 */
[----:B------:R-:W-:Y:S02]  /*10c10*/  MOV R27, R5 ;  /* 0x00000005001b7202 */ /* 0x000fe40000000f00 */
[----:B------:R-:W-:Y:S02]  /*10c20*/  MOV R0, R7 ;  /* 0x0000000700007202 */ /* 0x000fe40000000f00 */
[----:B--2---:R-:W0:Y:S04]  /*10c30*/  LDSM.16.MT88.4 R4, [R3+0x4000] ;  /* 0x004000000304783b */ /* 0x004e280000004200 */
[----:B------:R-:W1:Y:S04]  /*10c40*/  LDSM.16.MT88.4 R8, [R3+0x4080] ;  /* 0x004080000308783b */ /* 0x000e680000004200 */
[----:B------:R-:W-:Y:S04]  /*10c50*/  STL [R1+0x1c68], R26 ;  /* 0x001c681a01007387 */ /* 0x000fe80000100800 */
[----:B------:R-:W-:Y:S04]  /*10c60*/  STL [R1+0x1c64], R27 ;  /* 0x001c641b01007387 */ /* 0x000fe80000100800 */
[----:B------:R-:W-:Y:S04]  /*10c70*/  STL [R1+0x1c60], R0 ;  /* 0x001c600001007387 */ /* 0x000fe80000100800 */
[----:B0-----:R0:W-:Y:S04]  /*10c80*/  STL.64 [R1+0x1c98], R6 ;  /* 0x001c980601007387 */ /* 0x0011e80000100a00 */
[----:B------:R2:W-:Y:S01]  /*10c90*/  STL.64 [R1+0x1c90], R4 ;  /* 0x001c900401007387 */ /* 0x0005e20000100a00 */
[----:B0-----:R-:W-:-:S03]  /*10ca0*/  MOV R7, R29 ;  /* 0x0000001d00077202 */ /* 0x001fc60000000f00 */
[----:B--2---:R-:W2:Y:S04]  /*10cb0*/  LDL.LU R4, [R1] ;  /* 0x0000000001047983 */ /* 0x004ea80000300800 */
[----:B------:R-:W2:Y:S04]  /*10cc0*/  LDL.LU R5, [R1+0x4] ;  /* 0x0000040001057983 */ /* 0x000ea80000300800 */
[----:B------:R-:W2:Y:S04]  /*10cd0*/  LDL.LU R6, [R1+0x8] ;  /* 0x0000080001067983 */ /* 0x000ea80000300800 */
[----:B------:R-:W3:Y:S04]  /*10ce0*/  LDL.LU R29, [R1+0x1ce0] ;  /* 0x001ce000011d7983 */ /* 0x000ee80000300800 */
[----:B-1----:R-:W-:Y:S04]  /*10cf0*/  STL.64 [R1+0x50], R8 ;  /* 0x0000500801007387 */ /* 0x002fe80000100a00 */
[----:B------:R0:W-:Y:S04]  /*10d00*/  STL.64 [R1+0x58], R10 ;  /* 0x0000580a01007387 */ /* 0x0001e80000100a00 */
[----:B0-----:R-:W2:Y:S04]  /*10d10*/  LDL.LU.64 R10, [R1+0x1cd8] ;  /* 0x001cd800010a7983 */ /* 0x001ea80000300a00 */
[----:B------:R-:W2:Y:S04]  /*10d20*/  LDL.LU.64 R8, [R1+0x1cd0] ;  /* 0x001cd00001087983 */ /* 0x000ea80000300a00 */
[----:B------:R-:W-:Y:S01]  /*10d30*/  STL [R1+0x1c6c], R3 ;  /* 0x001c6c0301007387 */ /* 0x000fe20000100800 */
[-C--:B--2---:R-:W-:Y:S03]  /*10d40*/  HMMA.16816.F32 R4, R4, R24.reuse, R8 ;  /* 0x000000180404723c */ /* 0x084fe60000001808 */
[----:B------:R-:W4:Y:S04]  /*10d50*/  LDL.LU.64 R10, [R1+0x1cc8] ;  /* 0x001cc800010a7983 */ /* 0x000f280000300a00 */
[----:B------:R-:W4:Y:S11]  /*10d60*/  LDL.LU.64 R8, [R1+0x1cc0] ;  /* 0x001cc00001087983 */ /* 0x000f360000300a00 */
[----:B------:R-:W-:Y:S05]  /*10d70*/  @!UPT UIADD3 URZ, URZ, URZ, URZ ;  /* 0x0000003f3f3ff290 */ /* 0x000fea000fffe03f */
[----:B------:R0:W-:Y:S01]  /*10d80*/  STL [R1+0xb4], R5 ;  /* 0x0000b40501007387 */ /* 0x0001e20000100800 */
[----:B------:R-:W-:Y:S01]  /*10d90*/  IMAD.MOV.U32 R27, RZ, RZ, R4 ;  /* 0x000000ffff1b7224 */ /* 0x000fe200078e0004 */
[----:B------:R-:W-:Y:S02]  /*10da0*/  MOV R28, R7 ;  /* 0x00000007001c7202 */ /* 0x000fe40000000f00 */
[----:B------:R-:W-:Y:S01]  /*10db0*/  MOV R0, R6 ;  /* 0x0000000600007202 */ /* 0x000fe20000000f00 */
[----:B------:R-:W2:Y:S04]  /*10dc0*/  LDL.LU R4, [R1+0x60] ;  /* 0x0000600001047983 */ /* 0x000ea80000300800 */
[----:B0-----:R-:W2:Y:S04]  /*10dd0*/  LDL.LU R5, [R1+0x64] ;  /* 0x0000640001057983 */ /* 0x001ea80000300800 */
[----:B------:R-:W2:Y:S04]  /*10de0*/  LDL.LU R6, [R1+0x68] ;  /* 0x0000680001067983 */ /* 0x000ea80000300800 */
[----:B------:R-:W2:Y:S04]  /*10df0*/  LDL.LU R7, [R1+0x6c] ;  /* 0x00006c0001077983 */ /* 0x000ea80000300800 */
[----:B------:R-:W-:Y:S04]  /*10e00*/  STL [R1+0x1c78], R28 ;  /* 0x001c781c01007387 */ /* 0x000fe80000100800 */
[----:B------:R-:W-:Y:S04]  /*10e10*/  STL [R1+0x1c74], R0 ;  /* 0x001c740001007387 */ /* 0x000fe80000100800 */
[----:B------:R-:W-:Y:S01]  /*10e20*/  STL [R1+0x1c70], R27 ;  /* 0x001c701b01007387 */ /* 0x000fe20000100800 */
[----:B----4-:R-:W-:Y:S03]  /*10e30*/  HMMA.16816.F32 R8, R8, R24, R16 ;  /* 0x000000180808723c */ /* 0x010fe60000001810 */
[----:B------:R-:W4:Y:S04]  /*10e40*/  LDL.LU.64 R18, [R1+0x1cb8] ;  /* 0x001cb80001127983 */ /* 0x000f280000300a00 */
[----:B------:R-:W4:Y:S11]  /*10e50*/  LDL.LU.64 R16, [R1+0x1cb0] ;  /* 0x001cb00001107983 */ /* 0x000f360000300a00 */
[----:B------:R-:W-:Y:S05]  /*10e60*/  @!UPT UIADD3 URZ, URZ, URZ, URZ ;  /* 0x0000003f3f3ff290 */ /* 0x000fea000fffe03f */
[----:B------:R0:W-:Y:S01]  /*10e70*/  STL.64 [R1+0xa0], R8 ;  /* 0x0000a00801007387 */ /* 0x0001e20000100a00 */
[----:B------:R-:W-:-:S03]  /*10e80*/  MOV R3, R10 ;  /* 0x0000000a00037202 */ /* 0x000fc60000000f00 */
[----:B0-----:R-:W5:Y:S04]  /*10e90*/  LDL.LU R8, [R1+0x20] ;  /* 0x0000200001087983 */ /* 0x001f680000300800 */
[----:B------:R-:W5:Y:S04]  /*10ea0*/  LDL.LU R9, [R1+0x24] ;  /* 0x0000240001097983 */ /* 0x000f680000300800 */
[----:B------:R-:W5:Y:S01]  /*10eb0*/  LDL.LU R10, [R1+0x28] ;  /* 0x00002800010a7983 */ /* 0x000f620000300800 */
[----:B------:R-:W-:Y:S01]  /*10ec0*/  IMAD.MOV.U32 R26, RZ, RZ, R11 ;  /* 0x000000ffff1a7224 */ /* 0x000fe200078e000b */
[----:B---3--:R-:W-:-:S04]  /*10ed0*/  MOV R11, R29 ;  /* 0x0000001d000b7202 */ /* 0x008fc80000000f00 */
[----:B------:R-:W-:Y:S04]  /*10ee0*/  STL [R1+0x1c80], R26 ;  /* 0x001c801a01007387 */ /* 0x000fe80000100800 */
[----:B------:R-:W-:Y:S01]  /*10ef0*/  STL [R1+0x1c7c], R3 ;  /* 0x001c7c0301007387 */ /* 0x000fe20000100800 */
[-C--:B----4-:R-:W-:Y:S03]  /*10f00*/  HMMA.16816.F32 R16, R16, R24.reuse, R20 ;  /* 0x000000181010723c */ /* 0x090fe60000001814 */
[----:B------:R-:W0:Y:S05]  /*10f10*/  S2R R22, SR_TID.X ;  /* 0x0000000000167919 */ /* 0x000e2a0000002100 */
[----:B-----5:R-:W-:Y:S11]  /*10f20*/  HMMA.16816.F32 R8, R12, R24, R8 ;  /* 0x000000180c08723c */ /* 0x020ff60000001808 */
[----:B------:R-:W-:Y:S05]  /*10f30*/  @!UPT UIADD3 URZ, URZ, URZ, URZ ;  /* 0x0000003f3f3ff290 */ /* 0x000fea000fffe03f */
[----:B------:R-:W-:Y:S02]  /*10f40*/  MOV R28, R17 ;  /* 0x00000011001c7202 */ /* 0x000fe40000000f00 */
[----:B------:R-:W-:Y:S01]  /*10f50*/  MOV R0, R18 ;  /* 0x0000001200007202 */ /* 0x000fe20000000f00 */
[----:B------:R-:W-:Y:S04]  /*10f60*/  STL [R1+0x90], R16 ;  /* 0x0000901001007387 */ /* 0x000fe80000100800 */
[----:B------:R-:W-:Y:S04]  /*10f70*/  STL [R1+0x1c88], R28 ;  /* 0x001c881c01007387 */ /* 0x000fe80000100800 */
[----:B------:R-:W-:Y:S04]  /*10f80*/  STL [R1+0x1c84], R0 ;  /* 0x001c840001007387 */ /* 0x000fe80000100800 */
[----:B------:R-:W-:Y:S04]  /*10f90*/  STL.64 [R1+0xd0], R8 ;  /* 0x0000d00801007387 */ /* 0x000fe80000100a00 */
[----:B------:R-:W-:Y:S04]  /*10fa0*/  STL.64 [R1+0xd8], R10 ;  /* 0x0000d80a01007387 */ /* 0x000fe80000100a00 */
[----:B------:R-:W1:Y:S01]  /*10fb0*/  LDSM.16.MT88.4 R8, [R2+0x5000] ;  /* 0x005000000208783b */ /* 0x000e620000004200 */
[----:B0-----:R-:W-:-:S02]  /*10fc0*/  LOP3.LUT R29, R22, 0x10, RZ, 0xc0, !PT ;  /* 0x00000010161d7812 */ /* 0x001fc400078ec0ff */
[C---:B------:R-:W-:Y:S02]  /*10fd0*/  SHF.L.U32 R23, R22.reuse, 0x1, RZ ;  /* 0x0000000116177819 */ /* 0x040fe400000006ff */
[----:B------:R-:W-:Y:S02]  /*10fe0*/  LOP3.LUT R22, R22, 0x7, RZ, 0xc0, !PT ;  /* 0x0000000716167812 */ /* 0x000fe400078ec0ff */
[----:B------:R-:W-:Y:S01]  /*10ff0*/  SHF.L.U32 R29, R29, 0x7, RZ ;  /* 0x000000071d1d7819 */ /* 0x000fe200000006ff */
[----:B------:R-:W-:Y:S02]  /*11000*/  IMAD.MOV.U32 R27, RZ, RZ, R19 ;  /* 0x000000ffff1b7224 */ /* 0x000fe400078e0013 */
[----:B------:R-:W0:Y:S01]  /*11010*/  LDSM.16.MT88.4 R16, [R2+0x5080] ;  /* 0x005080000210783b */ /* 0x000e220000004200 */
[----:B-1----:R-:W-:Y:S01]  /*11020*/  MOV R3, R11 ;  /* 0x0000000b00037202 */ /* 0x002fe20000000f00 */
[----:B------:R-:W-:-:S05]  /*11030*/  IMAD R11, R22, 0x110, RZ ;  /* 0x00000110160b7824 */ /* 0x000fca00078e02ff */
[----:B------:R-:W-:-:S04]  /*11040*/  LOP3.LUT R11, R11, 0x10, R23, 0x78, !PT ;  /* 0x000000100b0b7812 */ /* 0x000fc800078e7817 */
[----:B------:R-:W-:-:S04]  /*11050*/  LOP3.LUT R11, R11, R29, RZ, 0xfc, !PT ;  /* 0x0000001d0b0b7212 */ /* 0x000fc800078efcff */
[----:B------:R-:W-:-:S05]  /*11060*/  LOP3.LUT R11, R11, 0x20, RZ, 0x3c, !PT ;  /* 0x000000200b0b7812 */ /* 0x000fca00078e3cff */
[----:B------:R-:W1:Y:S01]  /*11070*/  LDSM.16.MT88.4 R20, [R11+0x5000] ;  /* 0x005000000b14783b */ /* 0x000e620000004200 */
[----:B0-----:R-:W-:Y:S01]  /*11080*/  MOV R15, R16 ;  /* 0x00000010000f7202 */ /* 0x001fe20000000f00 */
[----:B------:R-:W-:Y:S01]  /*11090*/  IMAD.MOV.U32 R14, RZ, RZ, R17 ;  /* 0x000000ffff0e7224 */ /* 0x000fe200078e0011 */
[----:B------:R-:W-:Y:S02]  /*110a0*/  MOV R13, R18 ;  /* 0x00000012000d7202 */ /* 0x000fe40000000f00 */
[----:B------:R-:W-:Y:S02]  /*110b0*/  MOV R12, R19 ;  /* 0x00000013000c7202 */ /* 0x000fe40000000f00 */
[----:B-1----:R-:W-:Y:S01]  /*110c0*/  MOV R17, R22 ;  /* 0x0000001600117202 */ /* 0x002fe20000000f00 */
[----:B------:R-:W-:Y:S01]  /*110d0*/  IMAD.MOV.U32 R18, RZ, RZ, R21 ;  /* 0x000000ffff127224 */ /* 0x000fe200078e0015 */
[----:B------:R-:W-:Y:S02]  /*110e0*/  MOV R16, R23 ;  /* 0x0000001700107202 */ /* 0x000fe40000000f00 */
[----:B------:R-:W-:Y:S01]  /*110f0*/  MOV R19, R20 ;  /* 0x0000001400137202 */ /* 0x000fe20000000f00 */
[----:B------:R-:W2:Y:S04]  /*11100*/  LDL.LU.64 R22, [R1+0x1ca8] ;  /* 0x001ca80001167983 */ /* 0x000ea80000300a00 */
[----:B------:R-:W2:Y:S01]  /*11110*/  LDL.LU.64 R20, [R1+0x1ca0] ;  /* 0x001ca00001147983 */ /* 0x000ea20000300a00 */
[----:B------:R-:W-:Y:S01]  /*11120*/  MOV R28, R8 ;  /* 0x00000008001c7202 */ /* 0x000fe20000000f00 */
[----:B------:R-:W-:Y:S01]  /*11130*/  IMAD.MOV.U32 R0, RZ, RZ, R9 ;  /* 0x000000ffff007224 */ /* 0x000fe200078e0009 */
[----:B------:R-:W-:-:S02]  /*11140*/  MOV R26, R10 ;  /* 0x0000000a001a7202 */ /* 0x000fc40000000f00 */
[----:B------:R-:W0:Y:S01]  /*11150*/  LDSM.16.MT88.4 R8, [R11+0x5080] ;  /* 0x005080000b08783b */ /* 0x000e220000004200 */
[----:B--2---:R-:W-:Y:S03]  /*11160*/  HMMA.16816.F32 R20, R20, R24, R4 ;  /* 0x000000181414723c */ /* 0x004fe60000001804 */
[----:B------:R-:W2:Y:S04]  /*11170*/  LDL.LU.64 R6, [R1+0x1c98] ;  /* 0x001c980001067983 */ /* 0x000ea80000300a00 */
[----:B------:R-:W2:Y:S11]  /*11180*/  LDL.LU.64 R4, [R1+0x1c90] ;  /* 0x001c900001047983 */ /* 0x000eb60000300a00 */
[----:B------:R-:W-:Y:S05]  /*11190*/  @!UPT UIADD3 URZ, URZ, URZ, URZ ;  /* 0x0000003f3f3ff290 */ /* 0x000fea000fffe03f */
[----:B------:R1:W-:Y:S01]  /*111a0*/  STL.64 [R1+0x80], R20 ;  /* 0x0000801401007387 */ /* 0x0003e20000100a00 */
[----:B------:R-:W-:-:S03]  /*111b0*/  MOV R29, R23 ;  /* 0x00000017001d7202 */ /* 0x000fc60000000f00 */
[----:B------:R3:W-:Y:S04]  /*111c0*/  STL [R1+0x88], R22 ;  /* 0x0000881601007387 */ /* 0x0007e80000100800 */
[----:B-1----:R-:W2:Y:S04]  /*111d0*/  LDL.LU R20, [R1+0x40] ;  /* 0x0000400001147983 */ /* 0x002ea80000300800 */
[----:B------:R-:W2:Y:S04]  /*111e0*/  LDL.LU R21, [R1+0x44] ;  /* 0x0000440001157983 */ /* 0x000ea80000300800 */
[----:B---3--:R-:W2:Y:S04]  /*111f0*/  LDL.LU R22, [R1+0x48] ;  /* 0x0000480001167983 */ /* 0x008ea80000300800 */
[----:B------:R-:W2:Y:S04]  /*11200*/  LDL.LU R23, [R1+0x4c] ;  /* 0x00004c0001177983 */ /* 0x000ea80000300800 */
[----:B0-----:R0:W-:Y:S04]  /*11210*/  STL.64 [R1+0x1bf8], R10 ;  /* 0x001bf80a01007387 */ /* 0x0011e80000100a00 */
[----:B------:R1:W-:Y:S01]  /*11220*/  STL.64 [R1+0x1bf0], R8 ;  /* 0x001bf00801007387 */ /* 0x0003e20000100a00 */
[----:B0-----:R-:W-:-:S02]  /*11230*/  MOV R10, R17 ;  /* 0x00000011000a7202 */ /* 0x001fc40000000f00 */
[----:B------:R-:W-:Y:S01]  /*11240*/  MOV R11, R16 ;  /* 0x00000010000b7202 */ /* 0x000fe20000000f00 */
[----:B-1----:R-:W-:Y:S01]  /*11250*/  IMAD.MOV.U32 R8, RZ, RZ, R19 ;  /* 0x000000ffff087224 */ /* 0x002fe200078e0013 */
[----:B------:R-:W-:-:S03]  /*11260*/  MOV R9, R18 ;  /* 0x0000001200097202 */ /* 0x000fc60000000f00 */
[----:B------:R0:W-:Y:S04]  /*11270*/  STL.64 [R1+0x1c18], R10 ;  /* 0x001c180a01007387 */ /* 0x0001e80000100a00 */
[----:B------:R1:W-:Y:S04]  /*11280*/  STL.64 [R1+0x1c10], R8 ;  /* 0x001c100801007387 */ /* 0x0003e80000100a00 */
[----:B------:R-:W3:Y:S04]  /*11290*/  LDL.LU R16, [R1+0x50] ;  /* 0x0000500001107983 */ /* 0x000ee80000300800 */
[----:B------:R-:W3:Y:S01]  /*112a0*/  LDL.LU R17, [R1+0x54] ;  /* 0x0000540001117983 */ /* 0x000ee20000300800 */
[----:B0-----:R-:W-:-:S02]  /*112b0*/  MOV R10, R13 ;  /* 0x0000000d000a7202 */ /* 0x001fc40000000f00 */
[----:B------:R-:W-:Y:S01]  /*112c0*/  MOV R11, R12 ;  /* 0x0000000c000b7202 */ /* 0x000fe20000000f00 */
[----:B------:R-:W3:Y:S01]  /*112d0*/  LDL.LU R18, [R1+0x58] ;  /* 0x0000580001127983 */ /* 0x000ee20000300800 */
[----:B-1----:R-:W-:Y:S01]  /*112e0*/  IMAD.MOV.U32 R8, RZ, RZ, R15 ;  /* 0x000000ffff087224 */ /* 0x002fe200078e000f */
[----:B------:R-:W-:Y:S02]  /*112f0*/  MOV R9, R14 ;  /* 0x0000000e00097202 */ /* 0x000fe40000000f00 */
[----:B------:R-:W3:Y:S04]  /*11300*/  LDL.LU R19, [R1+0x5c] ;  /* 0x00005c0001137983 */ /* 0x000ee80000300800 */
[----:B------:R-:W3:Y:S04]  /*11310*/  LDL.LU R12, [R1+0x30] ;  /* 0x00003000010c7983 */ /* 0x000ee80000300800 */
[----:B------:R-:W3:Y:S04]  /*11320*/  LDL.LU R13, [R1+0x34] ;  /* 0x00003400010d7983 */ /* 0x000ee80000300800 */
[----:B------:R-:W3:Y:S04]  /*11330*/  LDL.LU R14, [R1+0x38] ;  /* 0x00003800010e7983 */ /* 0x000ee80000300800 */
[----:B------:R-:W3:Y:S04]  /*11340*/  LDL.LU R15, [R1+0x3c] ;  /* 0x00003c00010f7983 */ /* 0x000ee80000300800 */
[----:B------:R0:W-:Y:S04]  /*11350*/  STL.64 [R1+0x1c38], R10 ;  /* 0x001c380a01007387 */ /* 0x0001e80000100a00 */
[----:B------:R1:W-:Y:S01]  /*11360*/  STL.64 [R1+0x1c30], R8 ;  /* 0x001c300801007387 */ /* 0x0003e20000100a00 */
[----:B0-----:R-:W-:Y:S01]  /*11370*/  MOV R10, R26 ;  /* 0x0000001a000a7202 */ /* 0x001fe20000000f00 */
[----:B-1----:R-:W-:Y:S01]  /*11380*/  IMAD.MOV.U32 R8, RZ, RZ, R28 ;  /* 0x000000ffff087224 */ /* 0x002fe200078e001c */
[----:B------:R-:W-:Y:S01]  /*11390*/  MOV R9, R0 ;  /* 0x0000000000097202 */ /* 0x000fe20000000f00 */
[----:B------:R-:W4:Y:S01]  /*113a0*/  LDL.LU R28, [R1+0x1c88] ;  /* 0x001c8800011c7983 */ /* 0x000f220000300800 */
[----:B------:R-:W-:-:S03]  /*113b0*/  MOV R11, R3 ;  /* 0x00000003000b7202 */ /* 0x000fc60000000f00 */
[----:B------:R-:W5:Y:S04]  /*113c0*/  LDL.LU R0, [R1+0x1c84] ;  /* 0x001c840001007983 */ /* 0x000f680000300800 */
[----:B------:R-:W3:Y:S04]  /*113d0*/  LDL.LU R26, [R1+0x1c80] ;  /* 0x001c8000011a7983 */ /* 0x000ee80000300800 */
[----:B------:R-:W3:Y:S01]  /*113e0*/  LDL.LU R3, [R1+0x1c7c] ;  /* 0x001c7c0001037983 */ /* 0x000ee20000300800 */
[----:B--2---:R-:W-:Y:S11]  /*113f0*/  HMMA.16816.F32 R4, R4, R24, R20 ;  /* 0x000000180404723c */ /* 0x004ff60000001814 */
[----:B------:R-:W-:Y:S11]  /*11400*/  @!UPT UIADD3 URZ, URZ, URZ, URZ ;  /* 0x0000003f3f3ff290 */ /* 0x000ff6000fffe03f */
[----:B------:R-:W-:Y:S01]  /*11410*/  @!UPT UIADD3 URZ, URZ, URZ, URZ ;  /* 0x0000003f3f3ff290 */ /* 0x000fe2000fffe03f */
[----:B------:R-:W-:Y:S04]  /*11420*/  STL.64 [R1+0x1be8], R6 ;  /* 0x001be80601007387 */ /* 0x000fe80000100a00 */
[----:B------:R0:W-:Y:S04]  /*11430*/  STL.64 [R1+0x1be0], R4 ;  /* 0x001be00401007387 */ /* 0x0001e80000100a00 */
[----:B0-----:R-:W2:Y:S01]  /*11440*/  LDL.LU R4, [R1+0x90] ;  /* 0x0000900001047983 */ /* 0x001ea20000300800 */
[----:B------:R-:W-:Y:S01]  /*11450*/  MOV R7, R27 ;  /* 0x0000001b00077202 */ /* 0x000fe20000000f00 */
[----:B----4-:R-:W-:-:S02]  /*11460*/  IMAD.MOV.U32 R5, RZ, RZ, R28 ;  /* 0x000000ffff057224 */ /* 0x010fc400078e001c */
[----:B------:R-:W4:Y:S01]  /*11470*/  LDL.LU R28, [R1+0x1c78] ;  /* 0x001c7800011c7983 */ /* 0x000f220000300800 */
[----:B-----5:R-:W-:-:S03]  /*11480*/  MOV R6, R0 ;  /* 0x0000000000067202 */ /* 0x020fc60000000f00 */
[----:B------:R-:W5:Y:S04]  /*11490*/  LDL.LU R0, [R1+0x1c74] ;  /* 0x001c740001007983 */ /* 0x000f680000300800 */
[----:B------:R-:W4:Y:S04]  /*114a0*/  LDL.LU R27, [R1+0x1c70] ;  /* 0x001c7000011b7983 */ /* 0x000f280000300800 */
[----:B------:R-:W-:Y:S04]  /*114b0*/  STL.64 [R1+0x1c08], R6 ;  /* 0x001c080601007387 */ /* 0x000fe80000100a00 */
[----:B--2---:R0:W-:Y:S04]  /*114c0*/  STL.64 [R1+0x1c00], R4 ;  /* 0x001c000401007387 */ /* 0x0041e80000100a00 */
[----:B0-----:R-:W2:Y:S04]  /*114d0*/  LDL.LU R4, [R1+0xa0] ;  /* 0x0000a00001047983 */ /* 0x001ea80000300800 */
[----:B------:R-:W2:Y:S01]  /*114e0*/  LDL.LU R5, [R1+0xa4] ;  /* 0x0000a40001057983 */ /* 0x000ea20000300800 */
[----:B---3--:R-:W-:Y:S01]  /*114f0*/  MOV R6, R3 ;  /* 0x0000000300067202 */ /* 0x008fe20000000f00 */
[----:B------:R-:W-:-:S02]  /*11500*/  IMAD.MOV.U32 R7, RZ, RZ, R26 ;  /* 0x000000ffff077224 */ /* 0x000fc400078e001a */
[----:B------:R-:W3:Y:S04]  /*11510*/  LDL.LU R3, [R1+0x1c6c] ;  /* 0x001c6c0001037983 */ /* 0x000ee80000300800 */
[----:B------:R-:W3:Y:S04]  /*11520*/  LDL.LU R26, [R1+0x1c68] ;  /* 0x001c6800011a7983 */ /* 0x000ee80000300800 */
[----:B------:R-:W-:Y:S04]  /*11530*/  STL.64 [R1+0x1c28], R6 ;  /* 0x001c280601007387 */ /* 0x000fe80000100a00 */
[----:B--2---:R4:W-:Y:S02]  /*11540*/  STL.64 [R1+0x1c20], R4 ;  /* 0x001c200401007387 */ /* 0x0049e40000100a00 */
[----:B----4-:R-:W-:-:S02]  /*11550*/  MOV R4, R27 ;  /* 0x0000001b00047202 */ /* 0x010fc40000000f00 */
[----:B------:R-:W2:Y:S04]  /*11560*/  LDL.LU R27, [R1+0x1c64] ;  /* 0x001c6400011b7983 */ /* 0x000ea80000300800 */
[----:B------:R-:W4:Y:S01]  /*11570*/  LDL.LU R5, [R1+0xb4] ;  /* 0x0000b40001057983 */ /* 0x000f220000300800 */
[----:B-----5:R-:W-:Y:S02]  /*11580*/  MOV R6, R0 ;  /* 0x0000000000067202 */ /* 0x020fe40000000f00 */
[----:B------:R-:W-:Y:S01]  /*11590*/  MOV R7, R28 ;  /* 0x0000001c00077202 */ /* 0x000fe20000000f00 */
[----:B------:R-:W5:Y:S04]  /*115a0*/  LDL.LU R0, [R1+0x1c60] ;  /* 0x001c600001007983 */ /* 0x000f680000300800 */
[----:B------:R-:W2:Y:S04]  /*115b0*/  LDL.LU R28, [R1+0x1c5c] ;  /* 0x001c5c00011c7983 */ /* 0x000ea80000300800 */
[----:B------:R-:W-:Y:S04]  /*115c0*/  STL.64 [R1+0x1c48], R6 ;  /* 0x001c480601007387 */ /* 0x000fe80000100a00 */
[----:B----4-:R3:W-:Y:S02]  /*115d0*/  STL.64 [R1+0x1c40], R4 ;  /* 0x001c400401007387 */ /* 0x0107e40000100a00 */
[----:B---3--:R-:W-:Y:S01]  /*115e0*/  IMAD.MOV.U32 R4, RZ, RZ, R26 ;  /* 0x000000ffff047224 */ /* 0x008fe200078e001a */
[----:B--2---:R-:W-:Y:S01]  /*115f0*/  MOV R5, R27 ;  /* 0x0000001b00057202 */ /* 0x004fe20000000f00 */
[----:B------:R-:W2:Y:S04]  /*11600*/  LDL.LU R26, [R1+0x1c58] ;  /* 0x001c5800011a7983 */ /* 0x000ea80000300800 */
[----:B------:R-:W2:Y:S04]  /*11610*/  LDL.LU R27, [R1+0x1c54] ;  /* 0x001c5400011b7983 */ /* 0x000ea80000300800 */
[----:B------:R-:W2:Y:S01]  /*11620*/  LDL.LU R6, [R1+0xc8] ;  /* 0x0000c80001067983 */ /* 0x000ea20000300800 */
[----:B-----5:R-:W-:Y:S01]  /*11630*/  MOV R7, R0 ;  /* 0x0000000000077202 */ /* 0x020fe20000000f00 */
[----:B------:R-:W-:Y:S02]  /*11640*/  HMMA.16816.F32 R20, R16, R24, R12 ;  /* 0x000000181014723c */ /* 0x000fe4000000180c */
[----:B------:R-:W3:Y:S04]  /*11650*/  LDL.LU R0, [R1+0x1c50] ;  /* 0x001c500001007983 */ /* 0x000ee80000300800 */
[----:B------:R-:W-:Y:S04]  /*11660*/  LDSM.16.MT88.4 R12, [R28+0x5000] ;  /* 0x005000001c0c783b */ /* 0x000fe80000004200 */
[----:B------:R-:W-:Y:S11]  /*11670*/  LDSM.16.MT88.4 R16, [R28+0x5080] ;  /* 0x005080001c10783b */ /* 0x000ff60000004200 */
[----:B------:R-:W-:Y:S02]  /*11680*/  @!UPT UIADD3 URZ, URZ, URZ, URZ ;  /* 0x0000003f3f3ff290 */ /* 0x000fe4000fffe03f */
[----:B------:R-:W-:Y:S04]  /*11690*/  STL.64 [R1+0x50], R20 ;  /* 0x0000501401007387 */ /* 0x000fe80000100a00 */
[----:B------:R-:W-:Y:S04]  /*116a0*/  STL.64 [R1+0x58], R22 ;  /* 0x0000581601007387 */ /* 0x000fe80000100a00 */
[----:B------:R-:W-:Y:S04]  /*116b0*/  STL [R1+0x1bdc], R28 ;  /* 0x001bdc1c01007387 */ /* 0x000fe80000100800 */
[----:B------:R-:W-:Y:S01]  /*116c0*/  LDSM.16.MT88.4 R20, [R3+0x5000] ;  /* 0x005000000314783b */ /* 0x000fe20000004200 */
[-C--:B--2---:R-:W-:Y:S03]  /*116d0*/  HMMA.16816.F32 R8, R8, R26.reuse, R4 ;  /* 0x0000001a0808723c */ /* 0x084fe60000001804 */
[----:B------:R-:W2:Y:S04]  /*116e0*/  LDL.LU.64 R6, [R1+0x1c48] ;  /* 0x001c480001067983 */ /* 0x000ea80000300a00 */
[----:B------:R-:W2:Y:S11]  /*116f0*/  LDL.LU.64 R4, [R1+0x1c40] ;  /* 0x001c400001047983 */ /* 0x000eb60000300a00 */
[----:B------:R-:W-:Y:S05]  /*11700*/  @!UPT UIADD3 URZ, URZ, URZ, URZ ;  /* 0x0000003f3f3ff290 */ /* 0x000fea000fffe03f */
[----:B------:R-:W-:Y:S04]  /*11710*/  STL.64 [R1+0x70], R8 ;  /* 0x0000700801007387 */ /* 0x000fe80000100a00 */
[----:B------:R0:W-:Y:S04]  /*11720*/  STL.64 [R1+0x78], R10 ;  /* 0x0000780a01007387 */ /* 0x0001e80000100a00 */
[----:B0-----:R-:W2:Y:S04]  /*11730*/  LDL.LU.64 R10, [R1+0x1c38] ;  /* 0x001c3800010a7983 */ /* 0x001ea80000300a00 */
[----:B------:R-:W2:Y:S02]  /*11740*/  LDL.LU.64 R8, [R1+0x1c30] ;  /* 0x001c300001087983 */ /* 0x000ea40000300a00 */
[-C--:B--2---:R-:W-:Y:S02]  /*11750*/  HMMA.16816.F32 R8, R8, R26.reuse, R4 ;  /* 0x0000001a0808723c */ /* 0x084fe40000001804 */
[----:B------:R-:W2:Y:S04]  /*11760*/  LDL.LU.64 R6, [R1+0x1c28] ;  /* 0x001c280001067983 */ /* 0x000ea80000300a00 */
[----:B------:R-:W2:Y:S11]  /*11770*/  LDL.LU.64 R4, [R1+0x1c20] ;  /* 0x001c200001047983 */ /* 0x000eb60000300a00 */
[----:B------:R-:W-:Y:S06]  /*11780*/  @!UPT UIADD3 URZ, URZ, URZ, URZ ;  /* 0x0000003f3f3ff290 */ /* 0x000fec000fffe03f */
        /* <DEDUP_REMOVED lines=9> */
[----:B------:R-:W-:Y:S04]  /*11820*/  STL.64 [R1+0xa8], R10 ;  /* 0x0000a80a01007387 */ /* 0x000fe80000100a00 */
[----:B------:R-:W0:Y:S04]  /*11830*/  LDSM.16.MT88.4 R8, [R3+0x5080] ;  /* 0x005080000308783b */ /* 0x000e280000004200 */
[----:B0-----:R-:W-:Y:S04]  /*11840*/  STL.64 [R1+0x20], R8 ;  /* 0x0000200801007387 */ /* 0x001fe80000100a00 */
[----:B------:R0:W-:Y:S04]  /*11850*/  STL.64 [R1+0x28], R10 ;  /* 0x0000280a01007387 */ /* 0x0001e80000100a00 */
[----:B0-----:R-:W2:Y:S04]  /*11860*/  LDL.LU.64 R10, [R1+0x1bf8] ;  /* 0x001bf800010a7983 */ /* 0x001ea80000300a00 */
[----:B------:R-:W2:Y:S04]  /*11870*/  LDL.LU.64 R8, [R1+0x1bf0] ;  /* 0x001bf00001087983 */ /* 0x000ea80000300a00 */
[----:B------:R-:W-:Y:S01]  /*11880*/  STL [R1+0x1bb4], R3 ;  /* 0x001bb40301007387 */ /* 0x000fe20000100800 */
[----:B--2---:R-:W-:Y:S03]  /*11890*/  HMMA.16816.F32 R8, R8, R26, R4 ;  /* 0x0000001a0808723c */ /* 0x004fe60000001804 */
[----:B------:R-:W0:Y:S04]  /*118a0*/  LDSM.16.MT88.4 R4, [R2+0x6000] ;  /* 0x006000000204783b */ /* 0x000e280000004200 */
[----:B0-----:R-:W-:Y:S11]  /*118b0*/  STL.64 [R1+0x40], R4 ;  /* 0x0000400401007387 */ /* 0x001ff60000100a00 */
[----:B------:R-:W-:Y:S05]  /*118c0*/  @!UPT UIADD3 URZ, URZ, URZ, URZ ;  /* 0x0000003f3f3ff290 */ /* 0x000fea000fffe03f */
[----:B------:R-:W-:Y:S04]  /*118d0*/  STL.64 [R1+0x90], R8 ;  /* 0x0000900801007387 */ /* 0x000fe80000100a00 */
[----:B------:R-:W-:Y:S04]  /*118e0*/  STL.64 [R1+0x98], R10 ;  /* 0x0000980a01007387 */ /* 0x000fe80000100a00 */
[----:B---3--:R-:W0:Y:S04]  /*118f0*/  LDSM.16.M88.4 R8, [R0+0x10080] ;  /* 0x010080000008783b */ /* 0x008e280000000200 */
[----:B------:R-:W-:Y:S04]  /*11900*/  STL [R1+0x4c], R7 ;  /* 0x00004c0701007387 */ /* 0x000fe80000100800 */
[----:B0-----:R0:W-:Y:S04]  /*11910*/  STL [R1+0x1bc4], R8 ;  /* 0x001bc40801007387 */ /* 0x0011e80000100800 */
[----:B------:R1:W-:Y:S04]  /*11920*/  STL [R1+0x1bc0], R9 ;  /* 0x001bc00901007387 */ /* 0x0003e80000100800 */
[----:B------:R2:W-:Y:S04]  /*11930*/  STL [R1+0x1b28], R10 ;  /* 0x001b280a01007387 */ /* 0x0005e80000100800 */
[----:B------:R3:W-:Y:S04]  /*11940*/  STL [R1+0x1b24], R11 ;  /* 0x001b240b01007387 */ /* 0x0007e80000100800 */
[----:B0-----:R-:W4:Y:S04]  /*11950*/  LDL.LU R8, [R1+0xd0] ;  /* 0x0000d00001087983 */ /* 0x001f280000300800 */
[----:B-1----:R-:W4:Y:S04]  /*11960*/  LDL.LU R9, [R1+0xd4] ;  /* 0x0000d40001097983 */ /* 0x002f280000300800 */
[----:B--2---:R-:W4:Y:S04]  /*11970*/  LDL.LU R10, [R1+0xd8] ;  /* 0x0000d800010a7983 */ /* 0x004f280000300800 */
[----:B---3--:R-:W4:Y:S01]  /*11980*/  LDL.LU R11, [R1+0xdc] ;  /* 0x0000dc00010b7983 */ /* 0x008f220000300800 */
[----:B------:R-:W-:-:S03]  /*11990*/  MOV R28, R6 ;  /* 0x00000006001c7202 */ /* 0x000fc60000000f00 */
[----:B------:R-:W0:Y:S04]  /*119a0*/  LDSM.16.MT88.4 R4, [R2+0x6080] ;  /* 0x006080000204783b */ /* 0x000e280000004200 */
[----:B------:R-:W-:Y:S04]  /*119b0*/  STL [R1+0x1990], R0 ;  /* 0x0019900001007387 */ /* 0x000fe80000100800 */
[----:B0-----:R-:W-:Y:S04]  /*119c0*/  STL.64 [R1+0x30], R4 ;  /* 0x0000300401007387 */ /* 0x001fe80000100a00 */
[----:B------:R0:W-:Y:S04]  /*119d0*/  STL.64 [R1+0x38], R6 ;  /* 0x0000380601007387 */ /* 0x0001e80000100a00 */
[----:B0-----:R-:W2:Y:S04]  /*119e0*/  LDL.LU.64 R6, [R1+0x1be8] ;  /* 0x001be80001067983 */ /* 0x001ea80000300a00 */
[----:B------:R-:W2:Y:S04]  /*119f0*/  LDL.LU.64 R4, [R1+0x1be0] ;  /* 0x001be00001047983 */ /* 0x000ea80000300a00 */
[----:B------:R-:W-:Y:S01]  /*11a00*/  STL [R1+0x1bb0], R2 ;  /* 0x001bb00201007387 */ /* 0x000fe20000100800 */
[----:B----4-:R-:W-:Y:S11]  /*11a10*/  HMMA.16816.F32 R12, R12, R26, R8 ;  /* 0x0000001a0c0c723c */ /* 0x010ff60000001808 */
[----:B------:R-:W-:Y:S11]  /*11a20*/  @!UPT UIADD3 URZ, URZ, URZ, URZ ;  /* 0x0000003f3f3ff290 */ /* 0x000ff6000fffe03f */
[----:B------:R-:W-:Y:S01]  /*11a30*/  @!UPT UIADD3 URZ, URZ, URZ, URZ ;  /* 0x0000003f3f3ff290 */ /* 0x000fe2000fffe03f */
[----:B------:R0:W-:Y:S01]  /*11a40*/  STL.64 [R1+0xb0], R12 ;  /* 0x0000b00c01007387 */ /* 0x0001e20000100a00 */
[----:B------:R-:W-:-:S03]  /*11a50*/  IMAD.MOV.U32 R8, RZ, RZ, R14 ;  /* 0x000000ffff087224 */ /* 0x000fc600078e000e */
[----:B0-----:R-:W3:Y:S04]  /*11a60*/  LDL.LU R12, [R1+0x80] ;  /* 0x00008000010c7983 */ /* 0x001ee80000300800 */
[----:B------:R-:W3:Y:S04]  /*11a70*/  LDL.LU R13, [R1+0x84] ;  /* 0x00008400010d7983 */ /* 0x000ee80000300800 */
[----:B------:R-:W3:Y:S04]  /*11a80*/  LDL.LU R14, [R1+0x88] ;  /* 0x00008800010e7983 */ /* 0x000ee80000300800 */
[----:B------:R-:W0:Y:S01]  /*11a90*/  S2R R24, SR_TID.X ;  /* 0x0000000000187919 */ /* 0x000e220000002100 */
[----:B------:R-:W-:-:S02]  /*11aa0*/  MOV R9, R15 ;  /* 0x0000000f00097202 */ /* 0x000fc40000000f00 */
[----:B------:R-:W-:Y:S01]  /*11ab0*/  MOV R15, R29 ;  /* 0x0000001d000f7202 */ /* 0x000fe20000000f00 */
[----:B--2---:R-:W-:Y:S01]  /*11ac0*/  HMMA.16816.F32 R4, R20, R26, R4 ;  /* 0x0000001a1404723c */ /* 0x004fe20000001804 */
[C---:B0-----:R-:W-:Y:S02]  /*11ad0*/  LOP3.LUT R3, R24.reuse, 0x7, RZ, 0xc0, !PT ;  /* 0x0000000718037812 */ /* 0x041fe400078ec0ff */
[C---:B------:R-:W-:Y:S02]  /*11ae0*/  LOP3.LUT R25, R24.reuse, 0x10, RZ, 0xc0, !PT ;  /* 0x0000001018197812 */ /* 0x040fe400078ec0ff */
[----:B------:R-:W-:Y:S01]  /*11af0*/  SHF.L.U32 R24, R24, 0x1, RZ ;  /* 0x0000000118187819 */ /* 0x000fe200000006ff */
[----:B------:R-:W-:Y:S02]  /*11b00*/  IMAD R3, R3, 0x110, RZ ;  /* 0x0000011003037824 */ /* 0x000fe400078e02ff */
[----:B------:R-:W-:-:S03]  /*11b10*/  IMAD.SHL.U32 R25, R25, 0x80, RZ ;  /* 0x0000008019197824 */ /* 0x000fc600078e00ff */
[----:B------:R-:W-:-:S04]  /*11b20*/  LOP3.LUT R3, R3, 0x10, R24, 0x78, !PT ;  /* 0x0000001003037812 */ /* 0x000fc800078e7818 */
[----:B------:R-:W-:-:S04]  /*11b30*/  LOP3.LUT R3, R3, R25, RZ, 0xfc, !PT ;  /* 0x0000001903037212 */ /* 0x000fc800078efcff */
[----:B------:R-:W-:Y:S01]  /*11b40*/  LOP3.LUT R3, R3, 0x20, RZ, 0x3c, !PT ;  /* 0x0000002003037812 */ /* 0x000fe200078e3cff */
[----:B---3--:R-:W-:Y:S11]  /*11b50*/  HMMA.16816.F32 R12, R16, R26, R12 ;  /* 0x0000001a100c723c */ /* 0x008ff6000000180c */
[----:B------:R-:W-:Y:S11]  /*11b60*/  @!UPT UIADD3 URZ, URZ, URZ, URZ ;  /* 0x0000003f3f3ff290 */ /* 0x000ff6000fffe03f */
[----:B------:R-:W-:Y:S02]  /*11b70*/  @!UPT UIADD3 URZ, URZ, URZ, URZ ;  /* 0x0000003f3f3ff290 */ /* 0x000fe4000fffe03f */
[----:B------:R-:W-:Y:S01]  /*11b80*/  MOV R0, R15 ;  /* 0x0000000f00007202 */ /* 0x000fe20000000f00 */
[----:B------:R-:W-:Y:S01]  /*11b90*/  IMAD.MOV.U32 R11, RZ, RZ, R13 ;  /* 0x000000ffff0b7224 */ /* 0x000fe200078e000d */
[----:B------:R-:W-:-:S03]  /*11ba0*/  MOV R29, R12 ;  /* 0x0000000c001d7202 */ /* 0x000fc60000000f00 */
[----:B------:R-:W-:Y:S04]  /*11bb0*/  STL [R1+0x1bd8], R0 ;  /* 0x001bd80001007387 */ /* 0x000fe80000100800 */
[----:B------:R-:W-:Y:S04]  /*11bc0*/  STL [R1+0x1bbc], R11 ;  /* 0x001bbc0b01007387 */ /* 0x000fe80000100800 */
[----:B------:R-:W-:Y:S04]  /*11bd0*/  STL [R1+0x1bb8], R29 ;  /* 0x001bb81d01007387 */ /* 0x000fe80000100800 */
[----:B------:R-:W-:Y:S04]  /*11be0*/  STL.64 [R1+0xc0], R4 ;  /* 0x0000c00401007387 */ /* 0x000fe80000100a00 */
[----:B------:R-:W-:Y:S01]  /*11bf0*/  STL.64 [R1+0xc8], R6 ;  /* 0x0000c80601007387 */ /* 0x000fe20000100a00 */
[----:B------:R-:W-:-:S03]  /*11c00*/  MOV R10, R14 ;  /* 0x0000000e000a7202 */ /* 0x000fc60000000f00 */
[----:B------:R-:W0:Y:S04]  /*11c10*/  LDSM.16.MT88.4 R4, [R3+0x6080] ;  /* 0x006080000304783b */ /* 0x000e280000004200 */
[----:B------:R-:W1:Y:S01]  /*11c20*/  LDSM.16.MT88.4 R12, [R3+0x6000] ;  /* 0x00600000030c783b */ /* 0x000e620000004200 */
[----:B0-----:R-:W-:-:S03]  /*11c30*/  IMAD.MOV.U32 R11, RZ, RZ, R4 ;  /* 0x000000ffff0b7224 */ /* 0x001fc600078e0004 */
[----:B-1----:R-:W-:Y:S04]  /*11c40*/  STL [R1+0x10], R12 ;  /* 0x0000100c01007387 */ /* 0x002fe80000100800 */
[----:B------:R-:W-:Y:S04]  /*11c50*/  STL.64 [R1+0x1bd0], R10 ;  /* 0x001bd00a01007387 */ /* 0x000fe80000100a00 */
[----:B------:R0:W-:Y:S04]  /*11c60*/  STL.64 [R1+0x1bc8], R8 ;  /* 0x001bc80801007387 */ /* 0x0001e80000100a00 */
[----:B------:R-:W2:Y:S04]  /*11c70*/  LDL.LU R16, [R1+0x20] ;  /* 0x0000200001107983 */ /* 0x000ea80000300800 */
[----:B------:R-:W2:Y:S04]  /*11c80*/  LDL.LU R17, [R1+0x24] ;  /* 0x0000240001117983 */ /* 0x000ea80000300800 */
[----:B------:R-:W2:Y:S04]  /*11c90*/  LDL.LU R18, [R1+0x28] ;  /* 0x0000280001127983 */ /* 0x000ea80000300800 */
[----:B------:R-:W2:Y:S04]  /*11ca0*/  LDL.LU R19, [R1+0x2c] ;  /* 0x00002c0001137983 */ /* 0x000ea80000300800 */
[----:B0-----:R-:W2:Y:S01]  /*11cb0*/  LDL.LU R8, [R1+0x50] ;  /* 0x0000500001087983 */ /* 0x001ea20000300800 */
[----:B------:R-:W-:-:S03]  /*11cc0*/  MOV R0, R13 ;  /* 0x0000000d00007202 */ /* 0x000fc60000000f00 */
[----:B------:R-:W2:Y:S01]  /*11cd0*/  LDL.LU R9, [R1+0x54] ;  /* 0x0000540001097983 */ /* 0x000ea20000300800 */
[----:B------:R-:W-:-:S03]  /*11ce0*/  MOV R25, R14 ;  /* 0x0000000e00197202 */ /* 0x000fc60000000f00 */
[----:B------:R-:W2:Y:S01]  /*11cf0*/  LDL.LU R10, [R1+0x58] ;  /* 0x00005800010a7983 */ /* 0x000ea20000300800 */
[----:B------:R-:W-:-:S03]  /*11d00*/  MOV R24, R15 ;  /* 0x0000000f00187202 */ /* 0x000fc60000000f00 */
[----:B------:R-:W2:Y:S04]  /*11d10*/  LDL.LU R11, [R1+0x5c] ;  /* 0x00005c00010b7983 */ /* 0x000ea80000300800 */
[----:B------:R-:W3:Y:S04]  /*11d20*/  LDL.LU R12, [R1+0x30] ;  /* 0x00003000010c7983 */ /* 0x000ee80000300800 */
[----:B------:R-:W3:Y:S04]  /*11d30*/  LDL.LU R13, [R1+0x34] ;  /* 0x00003400010d7983 */ /* 0x000ee80000300800 */
[----:B------:R-:W4:Y:S04]  /*11d40*/  LDL.LU R14, [R1+0x38] ;  /* 0x00003800010e7983 */ /* 0x000f280000300800 */
[----:B------:R-:W4:Y:S04]  /*11d50*/  LDL.LU R15, [R1+0x3c] ;  /* 0x00003c00010f7983 */ /* 0x000f280000300800 */
[----:B----4-:R0:W-:Y:S04]  /*11d60*/  STL.64 [R1+0x1b98], R14 ;  /* 0x001b980e01007387 */ /* 0x0101e80000100a00 */
[----:B---3--:R1:W-:Y:S04]  /*11d70*/  STL.64 [R1+0x1b90], R12 ;  /* 0x001b900c01007387 */ /* 0x0083e80000100a00 */
[----:B------:R-:W3:Y:S04]  /*11d80*/  LDL.LU R20, [R1+0x60] ;  /* 0x0000600001147983 */ /* 0x000ee80000300800 */
[----:B------:R-:W3:Y:S04]  /*11d90*/  LDL.LU R21, [R1+0x64] ;  /* 0x0000640001157983 */ /* 0x000ee80000300800 */
[----:B------:R-:W4:Y:S04]  /*11da0*/  LDL.LU R22, [R1+0x68] ;  /* 0x0000680001167983 */ /* 0x000f280000300800 */
[----:B------:R-:W4:Y:S01]  /*11db0*/  LDL.LU R23, [R1+0x6c] ;  /* 0x00006c0001177983 */ /* 0x000f220000300800 */
[----:B0-----:R-:W-:-:S03]  /*11dc0*/  IMAD.MOV.U32 R14, RZ, RZ, R28 ;  /* 0x000000ffff0e7224 */ /* 0x001fc600078e001c */
[----:B----4-:R-:W-:Y:S04]  /*11dd0*/  STL.64 [R1+0x1ba8], R22 ;  /* 0x001ba81601007387 */ /* 0x010fe80000100a00 */
[----:B---3--:R0:W-:Y:S04]  /*11de0*/  STL.64 [R1+0x1ba0], R20 ;  /* 0x001ba01401007387 */ /* 0x0081e80000100a00 */
[----:B-1----:R-:W3:Y:S04]  /*11df0*/  LDL.LU R12, [R1+0x40] ;  /* 0x00004000010c7983 */ /* 0x002ee80000300800 */
[----:B------:R-:W3:Y:S04]  /*11e00*/  LDL.LU R13, [R1+0x44] ;  /* 0x00004400010d7983 */ /* 0x000ee80000300800 */
[----:B------:R-:W4:Y:S01]  /*11e10*/  LDL.LU R28, [R1+0x1bdc] ;  /* 0x001bdc00011c7983 */ /* 0x000f220000300800 */
[----:B------:R-:W-:-:S02]  /*11e20*/  MOV R29, R5 ;  /* 0x00000005001d7202 */ /* 0x000fc40000000f00 */
[----:B------:R-:W-:Y:S01]  /*11e30*/  MOV R3, R6 ;  /* 0x0000000600037202 */ /* 0x000fe20000000f00 */
[----:B------:R-:W3:Y:S01]  /*11e40*/  LDL.LU R15, [R1+0x4c] ;  /* 0x00004c00010f7983 */ /* 0x000ee20000300800 */
[----:B------:R-:W-:-:S03]  /*11e50*/  MOV R2, R7 ;  /* 0x0000000700027202 */ /* 0x000fc60000000f00 */
[----:B0-----:R-:W3:Y:S04]  /*11e60*/  LDL.LU R20, [R1+0x70] ;  /* 0x0000700001147983 */ /* 0x001ee80000300800 */
[----:B------:R-:W3:Y:S04]  /*11e70*/  LDL.LU R21, [R1+0x74] ;  /* 0x0000740001157983 */ /* 0x000ee80000300800 */
[----:B------:R-:W3:Y:S04]  /*11e80*/  LDL.LU R22, [R1+0x78] ;  /* 0x0000780001167983 */ /* 0x000ee80000300800 */
[----:B------:R-:W3:Y:S04]  /*11e90*/  LDL.LU R23, [R1+0x7c] ;  /* 0x00007c0001177983 */ /* 0x000ee80000300800 */
[----:B----4-:R-:W0:Y:S04]  /*11ea0*/  LDSM.16.MT88.4 R4, [R28+0x6000] ;  /* 0x006000001c04783b */ /* 0x010e280000004200 */
[----:B0-----:R-:W-:Y:S04]  /*11eb0*/  STL.64 [R1+0x1b68], R6 ;  /* 0x001b680601007387 */ /* 0x001fe80000100a00 */
[----:B------:R0:W-:Y:S04]  /*11ec0*/  STL.64 [R1+0x1b60], R4 ;  /* 0x001b600401007387 */ /* 0x0001e80000100a00 */
[----:B0-----:R-:W4:Y:S04]  /*11ed0*/  LDL.LU R4, [R1+0x90] ;  /* 0x0000900001047983 */ /* 0x001f280000300800 */
[----:B------:R-:W4:Y:S04]  /*11ee0*/  LDL.LU R5, [R1+0x94] ;  /* 0x0000940001057983 */ /* 0x000f280000300800 */
[----:B------:R-:W5:Y:S04]  /*11ef0*/  LDL.LU R6, [R1+0x98] ;  /* 0x0000980001067983 */ /* 0x000f680000300800 */
[----:B------:R-:W5:Y:S04]  /*11f00*/  LDL.LU R7, [R1+0x9c] ;  /* 0x00009c0001077983 */ /* 0x000f680000300800 */
[----:B-----5:R0:W-:Y:S04]  /*11f10*/  STL.64 [R1+0x1b78], R6 ;  /* 0x001b780601007387 */ /* 0x0201e80000100a00 */
[----:B----4-:R1:W-:Y:S01]  /*11f20*/  STL.64 [R1+0x1b70], R4 ;  /* 0x001b700401007387 */ /* 0x0103e20000100a00 */
[----:B0-----:R-:W-:-:S02]  /*11f30*/  MOV R6, R25 ;  /* 0x0000001900067202 */ /* 0x001fc40000000f00 */
[----:B------:R-:W-:Y:S01]  /*11f40*/  MOV R7, R24 ;  /* 0x0000001800077202 */ /* 0x000fe20000000f00 */
[----:B-1----:R-:W4:Y:S01]  /*11f50*/  LDL.LU R4, [R1+0x10] ;  /* 0x0000100001047983 */ /* 0x002f220000300800 */
[----:B------:R-:W-:Y:S01]  /*11f60*/  MOV R5, R0 ;  /* 0x0000000000057202 */ /* 0x000fe20000000f00 */
[----:B--2---:R-:W-:Y:S02]  /*11f70*/  HMMA.16816.F32 R24, R16, R26, R8 ;  /* 0x0000001a1018723c */ /* 0x004fe40000001808 */
[----:B------:R-:W2:Y:S04]  /*11f80*/  LDL.LU R0, [R1+0x1bd8] ;  /* 0x001bd80001007983 */ /* 0x000ea80000300800 */
[----:B------:R-:W5:Y:S04]  /*11f90*/  LDL.LU.64 R10, [R1+0x1bd0] ;  /* 0x001bd000010a7983 */ /* 0x000f680000300a00 */
[----:B------:R-:W2:Y:S04]  /*11fa0*/  LDL.LU.64 R8, [R1+0x1bc8] ;  /* 0x001bc80001087983 */ /* 0x000ea80000300a00 */
[----:B------:R-:W0:Y:S09]  /*11fb0*/  LDSM.16.MT88.4 R16, [R28+0x6080] ;  /* 0x006080001c10783b */ /* 0x000e320000004200 */
[----:B------:R-:W-:Y:S04]  /*11fc0*/  STL.64 [R1+0x1b38], R26 ;  /* 0x001b381a01007387 */ /* 0x000fe80000100a00 */
[----:B------:R1:W-:Y:S04]  /*11fd0*/  STL.64 [R1+0x1b30], R24 ;  /* 0x001b301801007387 */ /* 0x0003e80000100a00 */
[----:B-1----:R-:W3:Y:S04]  /*11fe0*/  LDL.LU R24, [R1+0xb0] ;  /* 0x0000b00001187983 */ /* 0x002ee80000300800 */
[----:B------:R-:W3:Y:S01]  /*11ff0*/  LDL.LU R25, [R1+0xb4] ;  /* 0x0000b40001197983 */ /* 0x000ee20000300800 */
[----:B--2---:R-:W-:Y:S01]  /*12000*/  IMAD.MOV.U32 R26, RZ, RZ, R8 ;  /* 0x000000ffff1a7224 */ /* 0x004fe200078e0008 */
[----:B------:R-:W-:-:S02]  /*12010*/  MOV R27, R9 ;  /* 0x00000009001b7202 */ /* 0x000fc40000000f00 */
[----:B------:R-:W2:Y:S04]  /*12020*/  LDL.LU R8, [R1+0x1bc4] ;  /* 0x001bc40001087983 */ /* 0x000ea80000300800 */
[----:B------:R-:W2:Y:S04]  /*12030*/  LDL.LU R9, [R1+0x1bc0] ;  /* 0x001bc00001097983 */ /* 0x000ea80000300800 */
[----:B------:R-:W-:Y:S04]  /*12040*/  STL.64 [R1+0x1b88], R26 ;  /* 0x001b881a01007387 */ /* 0x000fe80000100a00 */
[----:B---3--:R1:W-:Y:S04]  /*12050*/  STL.64 [R1+0x1b80], R24 ;  /* 0x001b801801007387 */ /* 0x0083e80000100a00 */
[----:B-1----:R-:W4:Y:S04]  /*12060*/  LDL.LU R24, [R1+0xa0] ;  /* 0x0000a00001187983 */ /* 0x002f280000300800 */
[----:B------:R-:W4:Y:S04]  /*12070*/  LDL.LU R25, [R1+0xa4] ;  /* 0x0000a40001197983 */ /* 0x000f280000300800 */
[----:B------:R-:W4:Y:S04]  /*12080*/  LDL.LU R26, [R1+0xa8] ;  /* 0x0000a800011a7983 */ /* 0x000f280000300800 */
[----:B------:R-:W4:Y:S04]  /*12090*/  LDL.LU R27, [R1+0xac] ;  /* 0x0000ac00011b7983 */ /* 0x000f280000300800 */
[----:B0-----:R0:W-:Y:S04]  /*120a0*/  STL.64 [R1+0x1b58], R18 ;  /* 0x001b581201007387 */ /* 0x0011e80000100a00 */
[----:B------:R5:W-:Y:S01]  /*120b0*/  STL.64 [R1+0x1b50], R16 ;  /* 0x001b501001007387 */ /* 0x000be20000100a00 */
[----:B0-----:R-:W-:Y:S01]  /*120c0*/  IMAD.MOV.U32 R18, RZ, RZ, R3 ;  /* 0x000000ffff127224 */ /* 0x001fe200078e0003 */
[----:B------:R-:W-:-:S02]  /*120d0*/  MOV R19, R2 ;  /* 0x0000000200137202 */ /* 0x000fc40000000f00 */
[----:B-----5:R-:W-:Y:S02]  /*120e0*/  MOV R16, R11 ;  /* 0x0000000b00107202 */ /* 0x020fe40000000f00 */
[----:B------:R-:W3:Y:S01]  /*120f0*/  LDL.LU R11, [R1+0x1bbc] ;  /* 0x001bbc00010b7983 */ /* 0x000ee20000300800 */
[----:B------:R-:W-:-:S03]  /*12100*/  MOV R17, R29 ;  /* 0x0000001d00117202 */ /* 0x000fc60000000f00 */
[----:B------:R-:W5:Y:S04]  /*12110*/  LDL.LU R29, [R1+0x1bb8] ;  /* 0x001bb800011d7983 */ /* 0x000f680000300800 */
[----:B------:R-:W3:Y:S04]  /*12120*/  LDL.LU R3, [R1+0x1bb4] ;  /* 0x001bb40001037983 */ /* 0x000ee80000300800 */
[----:B------:R-:W3:Y:S01]  /*12130*/  LDL.LU R2, [R1+0x1bb0] ;  /* 0x001bb00001027983 */ /* 0x000ee20000300800 */
[-C--:B--2---:R-:W-:Y:S03]  /*12140*/  HMMA.16816.F32 R12, R12, R8.reuse, R20 ;  /* 0x000000080c0c723c */ /* 0x084fe60000001814 */
[----:B------:R-:W2:Y:S04]  /*12150*/  LDL.LU.64 R22, [R1+0x1ba8] ;  /* 0x001ba80001167983 */ /* 0x000ea80000300a00 */
[----:B------:R-:W2:Y:S11]  /*12160*/  LDL.LU.64 R20, [R1+0x1ba0] ;  /* 0x001ba00001147983 */ /* 0x000eb60000300a00 */
[----:B------:R-:W-:Y:S05]  /*12170*/  @!UPT UIADD3 URZ, URZ, URZ, URZ ;  /* 0x0000003f3f3ff290 */ /* 0x000fea000fffe03f */
[----:B------:R-:W-:Y:S04]  /*12180*/  STL.64 [R1+0x70], R12 ;  /* 0x0000700c01007387 */ /* 0x000fe80000100a00 */
[----:B------:R0:W-:Y:S04]  /*12190*/  STL.64 [R1+0x78], R14 ;  /* 0x0000780e01007387 */ /* 0x0001e80000100a00 */
[----:B0-----:R-:W2:Y:S04]  /*121a0*/  LDL.LU.64 R14, [R1+0x1b98] ;  /* 0x001b9800010e7983 */ /* 0x001ea80000300a00 */
[----:B------:R-:W2:Y:S01]  /*121b0*/  LDL.LU.64 R12, [R1+0x1b90] ;  /* 0x001b9000010c7983 */ /* 0x000ea20000300a00 */
[-C--:B----4-:R-:W-:Y:S08]  /*121c0*/  HMMA.16816.F32 R4, R4, R8.reuse, R24 ;  /* 0x000000080404723c */ /* 0x090ff00000001818 */
[----:B--2---:R-:W-:Y:S01]  /*121d0*/  HMMA.16816.F32 R20, R12, R8, R20 ;  /* 0x000000080c14723c */ /* 0x004fe20000001814 */
[----:B---3--:R-:W0:Y:S04]  /*121e0*/  LDSM.16.MT88.4 R12, [R3+0x6000] ;  /* 0x00600000030c783b */ /* 0x008e280000004200 */
[----:B0-----:R0:W-:Y:S11]  /*121f0*/  STL.64 [R1+0x1b48], R14 ;  /* 0x001b480e01007387 */ /* 0x0011f60000100a00 */
[----:B------:R-:W-:Y:S07]  /*12200*/  @!UPT UIADD3 URZ, URZ, URZ, URZ ;  /* 0x0000003f3f3ff290 */ /* 0x000fee000fffe03f */
[----:B------:R-:W-:Y:S04]  /*12210*/  STL.64 [R1+0x60], R20 ;  /* 0x0000601401007387 */ /* 0x000fe80000100a00 */
[----:B------:R-:W-:Y:S04]  /*12220*/  STL.64 [R1+0x68], R22 ;  /* 0x0000681601007387 */ /* 0x000fe80000100a00 */
[----:B------:R-:W-:Y:S04]  /*12230*/  STL.64 [R1+0x1b40], R12 ;  /* 0x001b400c01007387 */ /* 0x000fe80000100a00 */
[----:B------:R-:W-:Y:S04]  /*12240*/  STL [R1+0x1b14], R3 ;  /* 0x001b140301007387 */ /* 0x000fe80000100800 */
[----:B------:R-:W2:Y:S04]  /*12250*/  LDL.LU.64 R26, [R1+0x1b88] ;  /* 0x001b8800011a7983 */ /* 0x000ea80000300a00 */
[----:B------:R-:W2:Y:S04]  /*12260*/  LDL.LU.64 R24, [R1+0x1b80] ;  /* 0x001b800001187983 */ /* 0x000ea80000300a00 */
[----:B------:R-:W-:Y:S04]  /*12270*/  STL.64 [R1+0x50], R4 ;  /* 0x0000500401007387 */ /* 0x000fe80000100a00 */
[----:B------:R1:W-:Y:S01]  /*12280*/  STL.64 [R1+0x58], R6 ;  /* 0x0000580601007387 */ /* 0x0003e20000100a00 */
[----:B0-----:R-:W-:Y:S01]  /*12290*/  MOV R15, R0 ;  /* 0x00000000000f7202 */ /* 0x001fe20000000f00 */
[----:B------:R-:W-:-:S02]  /*122a0*/  IMAD.MOV.U32 R14, RZ, RZ, R10 ;  /* 0x000000ffff0e7224 */ /* 0x000fc400078e000a */
[----:B------:R-:W-:Y:S04]  /*122b0*/  LDSM.16.MT88.4 R20, [R3+0x6080] ;  /* 0x006080000314783b */ /* 0x000fe80000004200 */
[----:B-1----:R-:W3:Y:S04]  /*122c0*/  LDL.LU.64 R6, [R1+0x1b78] ;  /* 0x001b780001067983 */ /* 0x002ee80000300a00 */
[----:B------:R-:W3:Y:S02]  /*122d0*/  LDL.LU.64 R4, [R1+0x1b70] ;  /* 0x001b700001047983 */ /* 0x000ee40000300a00 */
[----:B---3--:R-:W-:Y:S02]  /*122e0*/  HMMA.16816.F32 R16, R16, R8, R4 ;  /* 0x000000081010723c */ /* 0x008fe40000001804 */
[----:B------:R-:W2:Y:S04]  /*122f0*/  LDL.LU.64 R6, [R1+0x1b68] ;  /* 0x001b680001067983 */ /* 0x000ea80000300a00 */
[----:B------:R-:W2:Y:S01]  /*12300*/  LDL.LU.64 R4, [R1+0x1b60] ;  /* 0x001b600001047983 */ /* 0x000ea20000300a00 */
[----:B-----5:R-:W-:-:S02]  /*12310*/  MOV R12, R29 ;  /* 0x0000001d000c7202 */ /* 0x020fc40000000f00 */
[----:B------:R-:W-:Y:S02]  /*12320*/  MOV R13, R11 ;  /* 0x0000000b000d7202 */ /* 0x000fe40000000f00 */
[----:B------:R-:W0:Y:S11]  /*12330*/  S2R R11, SR_TID.X ;  /* 0x00000000000b7919 */ /* 0x000e360000002100 */
[----:B------:R-:W-:Y:S02]  /*12340*/  @!UPT UIADD3 URZ, URZ, URZ, URZ ;  /* 0x0000003f3f3ff290 */ /* 0x000fe4000fffe03f */
[----:B------:R-:W-:Y:S01]  /*12350*/  MOV R29, R19 ;  /* 0x00000013001d7202 */ /* 0x000fe20000000f00 */
[----:B------:R-:W-:Y:S04]  /*12360*/  STL.64 [R1+0xa0], R16 ;  /* 0x0000a01001007387 */ /* 0x000fe80000100a00 */
[----:B------:R-:W-:Y:S04]  /*12370*/  STL [R1+0xa8], R18 ;  /* 0x0000a81201007387 */ /* 0x000fe80000100800 */
[----:B------:R-:W-:Y:S04]  /*12380*/  STL [R1+0x1b0c], R29 ;  /* 0x001b0c1d01007387 */ /* 0x000fe80000100800 */
[----:B------:R-:W-:Y:S01]  /*12390*/  LDSM.16.MT88.4 R16, [R2+0x7080] ;  /* 0x007080000210783b */ /* 0x000fe20000004200 */
[----:B0-----:R-:W-:-:S02]  /*123a0*/  LOP3.LUT R0, R11, 0x7, RZ, 0xc0, !PT ;  /* 0x000000070b007812 */ /* 0x001fc400078ec0ff */
[C---:B------:R-:W-:Y:S02]  /*123b0*/  LOP3.LUT R10, R11.reuse, 0x10, RZ, 0xc0, !PT ;  /* 0x000000100b0a7812 */ /* 0x040fe400078ec0ff */
[----:B------:R-:W-:-:S03]  /*123c0*/  SHF.L.U32 R11, R11, 0x1, RZ ;  /* 0x000000010b0b7819 */ /* 0x000fc600000006ff */
[----:B------:R-:W-:Y:S01]  /*123d0*/  IMAD.SHL.U32 R10, R10, 0x80, RZ ;  /* 0x000000800a0a7824 */ /* 0x000fe200078e00ff */
[----:B--2---:R-:W-:Y:S11]  /*123e0*/  HMMA.16816.F32 R4, R4, R8, R24 ;  /* 0x000000080404723c */ /* 0x004ff60000001818 */
[----:B------:R-:W-:Y:S11]  /*123f0*/  @!UPT UIADD3 URZ, URZ, URZ, URZ ;  /* 0x0000003f3f3ff290 */ /* 0x000ff6000fffe03f */
[----:B------:R-:W-:Y:S01]  /*12400*/  @!UPT UIADD3 URZ, URZ, URZ, URZ ;  /* 0x0000003f3f3ff290 */ /* 0x000fe2000fffe03f */
[----:B------:R-:W-:Y:S04]  /*12410*/  STL.64 [R1+0xb0], R4 ;  /* 0x0000b00401007387 */ /* 0x000fe80000100a00 */
[----:B------:R-:W-:Y:S04]  /*12420*/  STL.64 [R1+0xb8], R6 ;  /* 0x0000b80601007387 */ /* 0x000fe80000100a00 */
[----:B------:R-:W0:Y:S01]  /*12430*/  LDSM.16.MT88.4 R4, [R2+0x7000] ;  /* 0x007000000204783b */ /* 0x000e220000004200 */
[----:B------:R-:W-:-:S05]  /*12440*/  IMAD R27, R0, 0x110, RZ ;  /* 0x00000110001b7824 */ /* 0x000fca00078e02ff */
[----:B------:R-:W-:-:S04]  /*12450*/  LOP3.LUT R27, R27, 0x10, R11, 0x78, !PT ;  /* 0x000000101b1b7812 */ /* 0x000fc800078e780b */
[----:B------:R-:W-:-:S04]  /*12460*/  LOP3.LUT R27, R27, R10, RZ, 0xfc, !PT ;  /* 0x0000000a1b1b7212 */ /* 0x000fc800078efcff */
[----:B------:R-:W-:Y:S01]  /*12470*/  LOP3.LUT R27, R27, 0x20, RZ, 0x3c, !PT ;  /* 0x000000201b1b7812 */ /* 0x000fe200078e3cff */
[----:B0-----:R-:W-:Y:S04]  /*12480*/  STL [R1+0x1b2c], R7 ;  /* 0x001b2c0701007387 */ /* 0x001fe80000100800 */
[----:B------:R-:W-:Y:S04]  /*12490*/  STL [R1+0x1b10], R2 ;  /* 0x001b100201007387 */ /* 0x000fe80000100800 */
[----:B------:R-:W-:Y:S04]  /*124a0*/  STL.64 [R1+0x40], R16 ;  /* 0x0000401001007387 */ /* 0x000fe80000100a00 */
[----:B------:R-:W-:Y:S04]  /*124b0*/  STL.64 [R1+0x48], R18 ;  /* 0x0000481201007387 */ /* 0x000fe80000100a00 */
[----:B------:R-:W0:Y:S04]  /*124c0*/  LDSM.16.MT88.4 R16, [R27+0x7000] ;  /* 0x007000001b10783b */ /* 0x000e280000004200 */
[----:B------:R-:W1:Y:S04]  /*124d0*/  LDSM.16.MT88.4 R24, [R27+0x7080] ;  /* 0x007080001b18783b */ /* 0x000e680000004200 */
[----:B0-----:R0:W-:Y:S01]  /*124e0*/  STL [R1+0x3c], R19 ;  /* 0x00003c1301007387 */ /* 0x0011e20000100800 */
[----:B------:R-:W-:-:S02]  /*124f0*/  MOV R11, R18 ;  /* 0x00000012000b7202 */ /* 0x000fc40000000f00 */
[----:B------:R-:W-:Y:S02]  /*12500*/  MOV R7, R16 ;  /* 0x0000001000077202 */ /* 0x000fe40000000f00 */
[----:B------:R-:W-:Y:S01]  /*12510*/  MOV R10, R17 ;  /* 0x00000011000a7202 */ /* 0x000fe20000000f00 */
[----:B0-----:R-:W2:Y:S04]  /*12520*/  LDL.LU.64 R18, [R1+0x1b58] ;  /* 0x001b580001127983 */ /* 0x001ea80000300a00 */
[----:B------:R-:W2:Y:S01]  /*12530*/  LDL.LU.64 R16, [R1+0x1b50] ;  /* 0x001b500001107983 */ /* 0x000ea20000300a00 */
[----:B-1----:R-:W-:Y:S02]  /*12540*/  MOV R2, R26 ;  /* 0x0000001a00027202 */ /* 0x002fe40000000f00 */
[----:B------:R-:W-:Y:S01]  /*12550*/  MOV R29, R27 ;  /* 0x0000001b001d7202 */ /* 0x000fe20000000f00 */
[----:B--2---:R-:W-:Y:S01]  /*12560*/  HMMA.16816.F32 R16, R16, R8, R12 ;  /* 0x000000081010723c */ /* 0x004fe2000000180c */
[----:B------:R-:W2:Y:S04]  /*12570*/  LDL.LU.64 R14, [R1+0x1b48] ;  /* 0x001b4800010e7983 */ /* 0x000ea80000300a00 */
[----:B------:R-:W2:Y:S11]  /*12580*/  LDL.LU.64 R12, [R1+0x1b40] ;  /* 0x001b4000010c7983 */ /* 0x000eb60000300a00 */
[----:B------:R-:W-:Y:S07]  /*12590*/  @!UPT UIADD3 URZ, URZ, URZ, URZ ;  /* 0x0000003f3f3ff290 */ /* 0x000fee000fffe03f */
[----:B------:R0:W-:Y:S01]  /*125a0*/  STL.64 [R1+0x90], R16 ;  /* 0x0000901001007387 */ /* 0x0001e20000100a00 */
[----:B------:R-:W-:-:S03]  /*125b0*/  IMAD.MOV.U32 R0, RZ, RZ, R19 ;  /* 0x000000ffff007224 */ /* 0x000fc600078e0013 */
[----:B------:R1:W-:Y:S04]  /*125c0*/  STL [R1+0x98], R18 ;  /* 0x0000981201007387 */ /* 0x0003e80000100800 */
[----:B0-----:R-:W2:Y:S04]  /*125d0*/  LDL.LU R16, [R1+0xc0] ;  /* 0x0000c00001107983 */ /* 0x001ea80000300800 */
[----:B------:R-:W2:Y:S04]  /*125e0*/  LDL.LU R17, [R1+0xc4] ;  /* 0x0000c40001117983 */ /* 0x000ea80000300800 */
[----:B-1----:R-:W2:Y:S04]  /*125f0*/  LDL.LU R18, [R1+0xc8] ;  /* 0x0000c80001127983 */ /* 0x002ea80000300800 */
[----:B------:R-:W2:Y:S04]  /*12600*/  LDL.LU R19, [R1+0xcc] ;  /* 0x0000cc0001137983 */ /* 0x000ea80000300800 */
[----:B------:R-:W-:Y:S04]  /*12610*/  STL [R1+0x1b18], R0 ;  /* 0x001b180001007387 */ /* 0x000fe80000100800 */
[----:B------:R0:W-:Y:S04]  /*12620*/  STL.64 [R1+0x80], R24 ;  /* 0x0000801801007387 */ /* 0x0001e80000100a00 */
[----:B------:R-:W3:Y:S04]  /*12630*/  LDL.LU.64 R26, [R1+0x1b38] ;  /* 0x001b3800011a7983 */ /* 0x000ee80000300a00 */
[----:B0-----:R-:W3:Y:S04]  /*12640*/  LDL.LU.64 R24, [R1+0x1b30] ;  /* 0x001b300001187983 */ /* 0x001ee80000300a00 */
[----:B------:R-:W-:Y:S04]  /*12650*/  STL [R1+0x1b20], R29 ;  /* 0x001b201d01007387 */ /* 0x000fe80000100800 */
[----:B------:R-:W-:Y:S01]  /*12660*/  STL [R1+0x1b1c], R2 ;  /* 0x001b1c0201007387 */ /* 0x000fe20000100800 */
[-C--:B--2---:R-:W-:Y:S03]  /*12670*/  HMMA.16816.F32 R16, R12, R8.reuse, R16 ;  /* 0x000000080c10723c */ /* 0x084fe60000001810 */
[----:B------:R-:W2:Y:S11]  /*12680*/  LDL.LU R12, [R1+0x70] ;  /* 0x00007000010c7983 */ /* 0x000eb60000300800 */
[----:B------:R-:W-:Y:S09]  /*12690*/  @!UPT UIADD3 URZ, URZ, URZ, URZ ;  /* 0x0000003f3f3ff290 */ /* 0x000ff2000fffe03f */
[----:B------:R-:W-:Y:S04]  /*126a0*/  STL.64 [R1+0xd0], R16 ;  /* 0x0000d01001007387 */ /* 0x000fe80000100a00 */
[----:B------:R3:W-:Y:S04]  /*126b0*/  STL.64 [R1+0xd8], R18 ;  /* 0x0000d81201007387 */ /* 0x0007e80000100a00 */
[----:B------:R-:W2:Y:S04]  /*126c0*/  LDL.LU R13, [R1+0x74] ;  /* 0x00007400010d7983 */ /* 0x000ea80000300800 */
[----:B------:R-:W2:Y:S01]  /*126d0*/  LDL.LU R14, [R1+0x78] ;  /* 0x00007800010e7983 */ /* 0x000ea20000300800 */
[----:B---3--:R-:W-:Y:S03]  /*126e0*/  HMMA.16816.F32 R16, R20, R8, R24 ;  /* 0x000000081410723c */ /* 0x008fe60000001818 */
[----:B------:R-:W2:Y:S11]  /*126f0*/  LDL.LU R15, [R1+0x7c] ;  /* 0x00007c00010f7983 */ /* 0x000eb60000300800 */
[----:B------:R-:W-:Y:S09]  /*12700*/  @!UPT UIADD3 URZ, URZ, URZ, URZ ;  /* 0x0000003f3f3ff290 */ /* 0x000ff2000fffe03f */
[----:B------:R-:W-:Y:S01]  /*12710*/  STL.64 [R1], R16 ;  /* 0x0000001001007387 */ /* 0x000fe20000100a00 */
[----:B------:R-:W-:Y:S01]  /*12720*/  MOV R9, R18 ;  /* 0x0000001200097202 */ /* 0x000fe20000000f00 */
[----:B------:R-:W-:Y:S02]  /*12730*/  IMAD.MOV.U32 R8, RZ, RZ, R19 ;  /* 0x000000ffff087224 */ /* 0x000fe400078e0013 */
[----:B------:R-:W0:Y:S02]  /*12740*/  LDSM.16.MT88.4 R16, [R28+0x7000] ;  /* 0x007000001c10783b */ /* 0x000e240000004200 */
[----:B0-----:R-:W-:Y:S01]  /*12750*/  MOV R29, R16 ;  /* 0x00000010001d7202 */ /* 0x001fe20000000f00 */
[----:B------:R-:W-:Y:S01]  /*12760*/  IMAD.MOV.U32 R3, RZ, RZ, R19 ;  /* 0x000000ffff037224 */ /* 0x000fe200078e0013 */
[----:B------:R-:W-:Y:S02]  /*12770*/  MOV R2, R17 ;  /* 0x0000001100027202 */ /* 0x000fe40000000f00 */
[----:B------:R-:W-:-:S02]  /*12780*/  MOV R0, R18 ;  /* 0x0000001200007202 */ /* 0x000fc40000000f00 */
[----:B------:R-:W0:Y:S02]  /*12790*/  LDSM.16.MT88.4 R16, [R28+0x7080] ;  /* 0x007080001c10783b */ /* 0x000e240000004200 */
[----:B0-----:R-:W-:Y:S02]  /*127a0*/  MOV R23, R16 ;  /* 0x0000001000177202 */ /* 0x001fe40000000f00 */
[----:B------:R-:W-:Y:S02]  /*127b0*/  MOV R22, R17 ;  /* 0x0000001100167202 */ /* 0x000fe40000000f00 */
[----:B------:R-:W-:Y:S02]  /*127c0*/  MOV R16, R7 ;  /* 0x0000000700107202 */ /* 0x000fe40000000f00 */
[----:B------:R-:W-:Y:S01]  /*127d0*/  MOV R21, R18 ;  /* 0x0000001200157202 */ /* 0x000fe20000000f00 */
[----:B------:R-:W2:Y:S01]  /*127e0*/  LDL.LU R7, [R1+0x1b2c] ;  /* 0x001b2c0001077983 */ /* 0x000ea20000300800 */
[----:B------:R-:W-:-:S02]  /*127f0*/  MOV R17, R10 ;  /* 0x0000000a00117202 */ /* 0x000fc40000000f00 */
[----:B------:R-:W-:Y:S01]  /*12800*/  MOV R18, R11 ;  /* 0x0000000b00127202 */ /* 0x000fe20000000f00 */
[----:B------:R-:W2:Y:S04]  /*12810*/  LDL.LU R10, [R1+0x1b28] ;  /* 0x001b2800010a7983 */ /* 0x000ea80000300800 */
[----:B------:R-:W2:Y:S01]  /*12820*/  LDL.LU R11, [R1+0x1b24] ;  /* 0x001b2400010b7983 */ /* 0x000ea20000300800 */
[----:B------:R-:W-:-:S03]  /*12830*/  IMAD.MOV.U32 R20, RZ, RZ, R19 ;  /* 0x000000ffff147224 */ /* 0x000fc600078e0013 */
[----:B------:R-:W3:Y:S04]  /*12840*/  LDL.LU R19, [R1+0x3c] ;  /* 0x00003c0001137983 */ /* 0x000ee80000300800 */
[----:B------:R-:W3:Y:S04]  /*12850*/  LDL.LU R24, [R1+0x50] ;  /* 0x0000500001187983 */ /* 0x000ee80000300800 */
[----:B------:R-:W3:Y:S04]  /*12860*/  LDL.LU R25, [R1+0x54] ;  /* 0x0000540001197983 */ /* 0x000ee80000300800 */
[----:B------:R-:W3:Y:S04]  /*12870*/  LDL.LU R26, [R1+0x58] ;  /* 0x00005800011a7983 */ /* 0x000ee80000300800 */
[----:B------:R-:W3:Y:S04]  /*12880*/  LDL.LU R27, [R1+0x5c] ;  /* 0x00005c00011b7983 */ /* 0x000ee80000300800 */
[----:B------:R-:W-:Y:S01]  /*12890*/  STL [R1+0x1a88], R28 ;  /* 0x001a881c01007387 */ /* 0x000fe20000100800 */
[----:B--2---:R-:W-:Y:S03]  /*128a0*/  HMMA.16816.F32 R12, R4, R10, R12 ;  /* 0x0000000a040c723c */ /* 0x004fe6000000180c */
[----:B------:R-:W2:Y:S04]  /*128b0*/  LDL.LU R4, [R1+0x40] ;  /* 0x0000400001047983 */ /* 0x000ea80000300800 */
[----:B------:R-:W2:Y:S04]  /*128c0*/  LDL.LU R5, [R1+0x44] ;  /* 0x0000440001057983 */ /* 0x000ea80000300800 */
[----:B------:R-:W2:Y:S04]  /*128d0*/  LDL.LU R6, [R1+0x48] ;  /* 0x0000480001067983 */ /* 0x000ea80000300800 */
[----:B------:R-:W2:Y:S08]  /*128e0*/  LDL.LU R7, [R1+0x4c] ;  /* 0x00004c0001077983 */ /* 0x000eb00000300800 */
[----:B------:R-:W-:Y:S04]  /*128f0*/  STL.64 [R1+0x1a80], R14 ;  /* 0x001a800e01007387 */ /* 0x000fe80000100a00 */
[----:B------:R0:W-:Y:S04]  /*12900*/  STL.64 [R1+0x1a78], R12 ;  /* 0x001a780c01007387 */ /* 0x0001e80000100a00 */
[----:B0-----:R-:W4:Y:S04]  /*12910*/  LDL.LU R12, [R1] ;  /* 0x00000000010c7983 */ /* 0x001f280000300800 */
[----:B------:R-:W4:Y:S01]  /*12920*/  LDL.LU R13, [R1+0x4] ;  /* 0x00000400010d7983 */ /* 0x000f220000300800 */
[----:B------:R-:W-:Y:S01]  /*12930*/  IMAD.MOV.U32 R14, RZ, RZ, R9 ;  /* 0x000000ffff0e7224 */ /* 0x000fe200078e0009 */
[----:B------:R-:W-:-:S05]  /*12940*/  MOV R15, R8 ;  /* 0x00000008000f7202 */ /* 0x000fca0000000f00 */
[----:B------:R-:W-:Y:S04]  /*12950*/  STL.64 [R1+0x1aa0], R14 ;  /* 0x001aa00e01007387 */ /* 0x000fe80000100a00 */
[----:B----4-:R0:W-:Y:S04]  /*12960*/  STL.64 [R1+0x1a98], R12 ;  /* 0x001a980c01007387 */ /* 0x0101e80000100a00 */
[----:B0-----:R-:W2:Y:S04]  /*12970*/  LDL.LU R12, [R1+0x60] ;  /* 0x00006000010c7983 */ /* 0x001ea80000300800 */
[----:B------:R-:W2:Y:S04]  /*12980*/  LDL.LU R13, [R1+0x64] ;  /* 0x00006400010d7983 */ /* 0x000ea80000300800 */
[----:B------:R-:W2:Y:S04]  /*12990*/  LDL.LU R14, [R1+0x68] ;  /* 0x00006800010e7983 */ /* 0x000ea80000300800 */
[----:B------:R-:W2:Y:S02]  /*129a0*/  LDL.LU R15, [R1+0x6c] ;  /* 0x00006c00010f7983 */ /* 0x000ea40000300800 */
[----:B--2---:R-:W-:Y:S11]  /*129b0*/  HMMA.16816.F32 R4, R4, R10, R12 ;  /* 0x0000000a0404723c */ /* 0x004ff6000000180c */
[----:B------:R-:W-:Y:S11]  /*129c0*/  @!UPT UIADD3 URZ, URZ, URZ, URZ ;  /* 0x0000003f3f3ff290 */ /* 0x000ff6000fffe03f */
[----:B------:R-:W-:Y:S01]  /*129d0*/  @!UPT UIADD3 URZ, URZ, URZ, URZ ;  /* 0x0000003f3f3ff290 */ /* 0x000fe2000fffe03f */
[----:B------:R-:W-:Y:S04]  /*129e0*/  STL.64 [R1+0x40], R4 ;  /* 0x0000400401007387 */ /* 0x000fe80000100a00 */
[----:B------:R-:W2:Y:S04]  /*129f0*/  LDL.LU R12, [R1+0xd0] ;  /* 0x0000d000010c7983 */ /* 0x000ea80000300800 */
[----:B------:R-:W2:Y:S04]  /*12a00*/  LDL.LU R13, [R1+0xd4] ;  /* 0x0000d400010d7983 */ /* 0x000ea80000300800 */
[----:B------:R-:W4:Y:S04]  /*12a10*/  LDL.LU R14, [R1+0xd8] ;  /* 0x0000d800010e7983 */ /* 0x000f280000300800 */
[----:B------:R-:W4:Y:S04]  /*12a20*/  LDL.LU R15, [R1+0xdc] ;  /* 0x0000dc00010f7983 */ /* 0x000f280000300800 */
[----:B----4-:R0:W-:Y:S04]  /*12a30*/  STL.64 [R1+0x1ab0], R14 ;  /* 0x001ab00e01007387 */ /* 0x0101e80000100a00 */
[----:B--2---:R1:W-:Y:S01]  /*12a40*/  STL.64 [R1+0x1aa8], R12 ;  /* 0x001aa80c01007387 */ /* 0x0043e20000100a00 */
[----:B0-----:R-:W-:Y:S01]  /*12a50*/  MOV R14, R0 ;  /* 0x00000000000e7202 */ /* 0x001fe20000000f00 */
[----:B-1----:R-:W-:Y:S01]  /*12a60*/  IMAD.MOV.U32 R12, RZ, RZ, R29 ;  /* 0x000000ffff0c7224 */ /* 0x002fe200078e001d */
[----:B------:R-:W-:Y:S01]  /*12a70*/  MOV R13, R2 ;  /* 0x00000002000d7202 */ /* 0x000fe20000000f00 */
[----:B------:R-:W2:Y:S01]  /*12a80*/  LDL.LU R29, [R1+0x1b20] ;  /* 0x001b2000011d7983 */ /* 0x000ea20000300800 */
[----:B------:R-:W-:-:S03]  /*12a90*/  MOV R15, R3 ;  /* 0x00000003000f7202 */ /* 0x000fc60000000f00 */
[----:B------:R-:W4:Y:S04]  /*12aa0*/  LDL.LU R2, [R1+0x1b1c] ;  /* 0x001b1c0001027983 */ /* 0x000f280000300800 */
[----:B------:R-:W5:Y:S04]  /*12ab0*/  LDL.LU R0, [R1+0x1b18] ;  /* 0x001b180001007983 */ /* 0x000f680000300800 */
[----:B------:R-:W2:Y:S01]  /*12ac0*/  LDL.LU R3, [R1+0x1b14] ;  /* 0x001b140001037983 */ /* 0x000ea20000300800 */
[----:B------:R-:W-:Y:S02]  /*12ad0*/  MOV R9, R6 ;  /* 0x0000000600097202 */ /* 0x000fe40000000f00 */
[----:B------:R-:W-:-:S02]  /*12ae0*/  MOV R8, R7 ;  /* 0x0000000700087202 */ /* 0x000fc40000000f00 */
[----:B---3--:R-:W-:Y:S01]  /*12af0*/  HMMA.16816.F32 R4, R16, R10, R24 ;  /* 0x0000000a1004723c */ /* 0x008fe20000001818 */
[----:B------:R-:W-:Y:S04]  /*12b00*/  STL.64 [R1+0x1af0], R14 ;  /* 0x001af00e01007387 */ /* 0x000fe80000100a00 */
[----:B------:R0:W-:Y:S04]  /*12b10*/  STL.64 [R1+0x1ae8], R12 ;  /* 0x001ae80c01007387 */ /* 0x0001e80000100a00 */
[----:B0-----:R-:W3:Y:S04]  /*12b20*/  LDL.LU R12, [R1+0x80] ;  /* 0x00008000010c7983 */ /* 0x001ee80000300800 */
[----:B------:R-:W3:Y:S04]  /*12b30*/  LDL.LU R13, [R1+0x84] ;  /* 0x00008400010d7983 */ /* 0x000ee80000300800 */
[----:B--2---:R-:W0:Y:S01]  /*12b40*/  LDSM.16.MT88.4 R16, [R3+0x7000] ;  /* 0x007000000310783b */ /* 0x004e220000004200 */
[----:B----4-:R-:W-:Y:S01]  /*12b50*/  IMAD.MOV.U32 R14, RZ, RZ, R2 ;  /* 0x000000ffff0e7224 */ /* 0x010fe200078e0002 */
[----:B------:R-:W-:-:S02]  /*12b60*/  MOV R15, R29 ;  /* 0x0000001d000f7202 */ /* 0x000fc40000000f00 */
[----:B------:R-:W2:Y:S04]  /*12b70*/  LDL.LU R2, [R1+0x1b10] ;  /* 0x001b100001027983 */ /* 0x000ea80000300800 */
[----:B------:R-:W4:Y:S04]  /*12b80*/  LDL.LU R29, [R1+0x1b0c] ;  /* 0x001b0c00011d7983 */ /* 0x000f280000300800 */
[----:B------:R-:W-:Y:S04]  /*12b90*/  STL [R1+0x1a90], R8 ;  /* 0x001a900801007387 */ /* 0x000fe80000100800 */
[----:B------:R-:W-:Y:S04]  /*12ba0*/  STL [R1+0x1a8c], R9 ;  /* 0x001a8c0901007387 */ /* 0x000fe80000100800 */
[----:B0-----:R0:W-:Y:S04]  /*12bb0*/  STL.64 [R1+0x1ac0], R18 ;  /* 0x001ac01201007387 */ /* 0x0011e80000100a00 */
[----:B------:R-:W-:Y:S04]  /*12bc0*/  STL.64 [R1+0xc0], R4 ;  /* 0x0000c00401007387 */ /* 0x000fe80000100a00 */
[----:B------:R-:W-:Y:S04]  /*12bd0*/  STL.64 [R1+0xc8], R6 ;  /* 0x0000c80601007387 */ /* 0x000fe80000100a00 */
[----:B------:R1:W-:Y:S01]  /*12be0*/  STL.64 [R1+0x1ab8], R16 ;  /* 0x001ab81001007387 */ /* 0x0003e20000100a00 */
[----:B0-----:R-:W-:Y:S01]  /*12bf0*/  IMAD.MOV.U32 R18, RZ, RZ, R21 ;  /* 0x000000ffff127224 */ /* 0x001fe200078e0015 */
[----:B------:R-:W-:-:S05]  /*12c00*/  MOV R19, R20 ;  /* 0x0000001400137202 */ /* 0x000fca0000000f00 */
[----:B------:R-:W-:Y:S01]  /*12c10*/  STL.64 [R1+0x1ae0], R18 ;  /* 0x001ae01201007387 */ /* 0x000fe20000100a00 */
[----:B-1----:R-:W-:Y:S02]  /*12c20*/  MOV R16, R23 ;  /* 0x0000001700107202 */ /* 0x002fe40000000f00 */
[----:B------:R-:W-:Y:S02]  /*12c30*/  MOV R17, R22 ;  /* 0x0000001600117202 */ /* 0x000fe40000000f00 */
[----:B------:R-:W0:Y:S04]  /*12c40*/  LDSM.16.MT88.4 R20, [R3+0x7080] ;  /* 0x007080000314783b */ /* 0x000e280000004200 */
[----:B------:R1:W-:Y:S04]  /*12c50*/  STL.64 [R1+0x1ad8], R16 ;  /* 0x001ad81001007387 */ /* 0x0003e80000100a00 */
[----:B-1----:R-:W3:Y:S04]  /*12c60*/  LDL.LU R16, [R1+0xb0] ;  /* 0x0000b00001107983 */ /* 0x002ee80000300800 */
[----:B------:R-:W3:Y:S04]  /*12c70*/  LDL.LU R17, [R1+0xb4] ;  /* 0x0000b40001117983 */ /* 0x000ee80000300800 */
[----:B------:R-:W3:Y:S04]  /*12c80*/  LDL.LU R18, [R1+0xb8] ;  /* 0x0000b80001127983 */ /* 0x000ee80000300800 */
[----:B------:R-:W3:Y:S04]  /*12c90*/  LDL.LU R19, [R1+0xbc] ;  /* 0x0000bc0001137983 */ /* 0x000ee80000300800 */
[----:B--2---:R-:W-:Y:S04]  /*12ca0*/  LDSM.16.MT88.4 R24, [R2+0x8000] ;  /* 0x008000000218783b */ /* 0x004fe80000004200 */
[----:B---3--:R4:W-:Y:S04]  /*12cb0*/  STL.64 [R1+0x1b00], R18 ;  /* 0x001b001201007387 */ /* 0x0089e80000100a00 */
[----:B------:R1:W-:Y:S01]  /*12cc0*/  STL.64 [R1+0x1af8], R16 ;  /* 0x001af81001007387 */ /* 0x0003e20000100a00 */
[----:B----4-:R-:W-:-:S03]  /*12cd0*/  MOV R19, R29 ;  /* 0x0000001d00137202 */ /* 0x010fc60000000f00 */
[----:B-1----:R-:W2:Y:S04]  /*12ce0*/  LDL.LU R16, [R1+0xa0] ;  /* 0x0000a00001107983 */ /* 0x002ea80000300800 */
[----:B------:R-:W2:Y:S04]  /*12cf0*/  LDL.LU R17, [R1+0xa4] ;  /* 0x0000a40001117983 */ /* 0x000ea80000300800 */
[----:B------:R-:W2:Y:S04]  /*12d00*/  LDL.LU R18, [R1+0xa8] ;  /* 0x0000a80001127983 */ /* 0x000ea80000300800 */
[----:B------:R-:W3:Y:S04]  /*12d10*/  LDL.LU R29, [R1+0x1b08] ;  /* 0x001b0800011d7983 */ /* 0x000ee80000300800 */
[----:B0-----:R-:W-:Y:S04]  /*12d20*/  STL.64 [R1+0x1ad0], R22 ;  /* 0x001ad01601007387 */ /* 0x001fe80000100a00 */
[----:B------:R0:W-:Y:S04]  /*12d30*/  STL.64 [R1+0x1ac8], R20 ;  /* 0x001ac81401007387 */ /* 0x0001e80000100a00 */
[----:B0-----:R-:W4:Y:S04]  /*12d40*/  LDL.LU R20, [R1+0x90] ;  /* 0x0000900001147983 */ /* 0x001f280000300800 */
[----:B------:R-:W4:Y:S04]  /*12d50*/  LDL.LU R21, [R1+0x94] ;  /* 0x0000940001157983 */ /* 0x000f280000300800 */
[----:B------:R-:W4:Y:S04]  /*12d60*/  LDL.LU R22, [R1+0x98] ;  /* 0x0000980001167983 */ /* 0x000f280000300800 */
[----:B------:R-:W-:Y:S04]  /*12d70*/  STL [R1+0x1a94], R3 ;  /* 0x001a940301007387 */ /* 0x000fe80000100800 */
[----:B---3--:R-:W0:Y:S01]  /*12d80*/  LDSM.16.M88.4 R4, [R29+0x10100] ;  /* 0x010100001d04783b */ /* 0x008e220000000200 */
[----:B--2---:R-:W-:Y:S03]  /*12d90*/  HMMA.16816.F32 R12, R12, R10, R16 ;  /* 0x0000000a0c0c723c */ /* 0x004fe60000001810 */
[----:B0-----:R-:W-:Y:S04]  /*12da0*/  STL [R1+0x19dc], R6 ;  /* 0x0019dc0601007387 */ /* 0x001fe80000100800 */
[----:B------:R-:W-:Y:S04]  /*12db0*/  STL [R1+0x19d8], R7 ;  /* 0x0019d80701007387 */ /* 0x000fe80000100800 */
[----:B------:R-:W2:Y:S04]  /*12dc0*/  LDL.LU.64 R18, [R1+0x1b00] ;  /* 0x001b000001127983 */ /* 0x000ea80000300a00 */
[----:B------:R-:W2:Y:S08]  /*12dd0*/  LDL.LU.64 R16, [R1+0x1af8] ;  /* 0x001af80001107983 */ /* 0x000eb00000300a00 */
[----:B------:R-:W-:Y:S04]  /*12de0*/  STL.64 [R1+0x80], R12 ;  /* 0x0000800c01007387 */ /* 0x000fe80000100a00 */
[----:B------:R-:W-:Y:S04]  /*12df0*/  STL.64 [R1+0x88], R14 ;  /* 0x0000880e01007387 */ /* 0x000fe80000100a00 */
[----:B------:R-:W0:Y:S02]  /*12e00*/  LDSM.16.MT88.4 R12, [R2+0x8080] ;  /* 0x00808000020c783b */ /* 0x000e240000004200 */
[----:B0-----:R-:W-:Y:S01]  /*12e10*/  MOV R9, R14 ;  /* 0x0000000e00097202 */ /* 0x001fe20000000f00 */
[----:B------:R-:W-:Y:S01]  /*12e20*/  IMAD.MOV.U32 R3, RZ, RZ, R12 ;  /* 0x000000ffff037224 */ /* 0x000fe200078e000c */
[----:B------:R-:W-:-:S02]  /*12e30*/  MOV R28, R15 ;  /* 0x0000000f001c7202 */ /* 0x000fc40000000f00 */
[----:B------:R-:W-:Y:S01]  /*12e40*/  MOV R8, R13 ;  /* 0x0000000d00087202 */ /* 0x000fe20000000f00 */
[----:B------:R-:W2:Y:S04]  /*12e50*/  LDL.LU.64 R14, [R1+0x1af0] ;  /* 0x001af000010e7983 */ /* 0x000ea80000300a00 */
[----:B------:R-:W2:Y:S04]  /*12e60*/  LDL.LU.64 R12, [R1+0x1ae8] ;  /* 0x001ae800010c7983 */ /* 0x000ea80000300a00 */
[----:B------:R0:W-:Y:S01]  /*12e70*/  STL [R1+0x1a50], R2 ;  /* 0x001a500201007387 */ /* 0x0001e20000100800 */
[----:B-----5:R-:W-:Y:S01]  /*12e80*/  MOV R23, R0 ;  /* 0x0000000000177202 */ /* 0x020fe20000000f00 */
[----:B--2---:R-:W-:Y:S02]  /*12e90*/  HMMA.16816.F32 R12, R12, R10, R16 ;  /* 0x0000000a0c0c723c */ /* 0x004fe40000001810 */
[----:B------:R-:W4:Y:S04]  /*12ea0*/  LDL.LU.64 R18, [R1+0x1ae0] ;  /* 0x001ae00001127983 */ /* 0x000f280000300a00 */
[----:B------:R-:W4:Y:S11]  /*12eb0*/  LDL.LU.64 R16, [R1+0x1ad8] ;  /* 0x001ad80001107983 */ /* 0x000f360000300a00 */
[----:B------:R-:W-:Y:S07]  /*12ec0*/  @!UPT UIADD3 URZ, URZ, URZ, URZ ;  /* 0x0000003f3f3ff290 */ /* 0x000fee000fffe03f */
[----:B------:R-:W-:Y:S02]  /*12ed0*/  MOV R0, R13 ;  /* 0x0000000d00007202 */ /* 0x000fe40000000f00 */
[----:B------:R-:W1:Y:S01]  /*12ee0*/  S2R R13, SR_TID.X ;  /* 0x00000000000d7919 */ /* 0x000e620000002100 */
[----:B------:R-:W-:Y:S02]  /*12ef0*/  MOV R6, R15 ;  /* 0x0000000f00067202 */ /* 0x000fe40000000f00 */
[----:B------:R-:W-:Y:S01]  /*12f00*/  MOV R7, R14 ;  /* 0x0000000e00077202 */ /* 0x000fe20000000f00 */
[----:B------:R-:W-:Y:S02]  /*12f10*/  IMAD.MOV.U32 R29, RZ, RZ, R12 ;  /* 0x000000ffff1d7224 */ /* 0x000fe400078e000c */
[----:B------:R-:W-:Y:S01]  /*12f20*/  STL [R1+0x1a60], R6 ;  /* 0x001a600601007387 */ /* 0x000fe20000100800 */
[C---:B-1----:R-:W-:Y:S02]  /*12f30*/  LOP3.LUT R15, R13.reuse, 0x7, RZ, 0xc0, !PT ;  /* 0x000000070d0f7812 */ /* 0x042fe400078ec0ff */
[C---:B------:R-:W-:Y:S01]  /*12f40*/  LOP3.LUT R14, R13.reuse, 0x10, RZ, 0xc0, !PT ;  /* 0x000000100d0e7812 */ /* 0x040fe200078ec0ff */
[----:B------:R-:W-:-:S02]  /*12f50*/  IMAD.SHL.U32 R13, R13, 0x2, RZ ;  /* 0x000000020d0d7824 */ /* 0x000fc400078e00ff */
[----:B------:R-:W-:Y:S01]  /*12f60*/  IMAD R15, R15, 0x110, RZ ;  /* 0x000001100f0f7824 */ /* 0x000fe200078e02ff */
[----:B------:R-:W-:-:S04]  /*12f70*/  SHF.L.U32 R14, R14, 0x7, RZ ;  /* 0x000000070e0e7819 */ /* 0x000fc800000006ff */
[----:B------:R-:W-:Y:S01]  /*12f80*/  LOP3.LUT R15, R15, 0x10, R13, 0x78, !PT ;  /* 0x000000100f0f7812 */ /* 0x000fe200078e780d */
[----:B------:R-:W-:Y:S03]  /*12f90*/  STL [R1+0x1a5c], R7 ;  /* 0x001a5c0701007387 */ /* 0x000fe60000100800 */
[----:B------:R-:W-:Y:S01]  /*12fa0*/  LOP3.LUT R15, R15, R14, RZ, 0xfc, !PT ;  /* 0x0000000e0f0f7212 */ /* 0x000fe200078efcff */
[----:B------:R-:W-:Y:S03]  /*12fb0*/  STL [R1+0x1a58], R0 ;  /* 0x001a580001007387 */ /* 0x000fe60000100800 */
[----:B------:R-:W-:Y:S01]  /*12fc0*/  LOP3.LUT R15, R15, 0x20, RZ, 0x3c, !PT ;  /* 0x000000200f0f7812 */ /* 0x000fe200078e3cff */
[----:B------:R-:W-:Y:S01]  /*12fd0*/  STL [R1+0x1a54], R29 ;  /* 0x001a541d01007387 */ /* 0x000fe20000100800 */
[----:B----4-:R-:W-:Y:S03]  /*12fe0*/  HMMA.16816.F32 R16, R16, R10, R20 ;  /* 0x0000000a1010723c */ /* 0x010fe60000001814 */
[----:B------:R-:W2:Y:S04]  /*12ff0*/  LDL.LU.64 R22, [R1+0x1ad0] ;  /* 0x001ad00001167983 */ /* 0x000ea80000300a00 */
[----:B------:R-:W2:Y:S11]  /*13000*/  LDL.LU.64 R20, [R1+0x1ac8] ;  /* 0x001ac80001147983 */ /* 0x000eb60000300a00 */
[----:B------:R-:W-:Y:S05]  /*13010*/  @!UPT UIADD3 URZ, URZ, URZ, URZ ;  /* 0x0000003f3f3ff290 */ /* 0x000fea000fffe03f */
[----:B------:R-:W-:Y:S01]  /*13020*/  STL.64 [R1+0x70], R16 ;  /* 0x0000701001007387 */ /* 0x000fe20000100a00 */
[----:B0-----:R-:W-:-:S03]  /*13030*/  MOV R2, R19 ;  /* 0x0000001300027202 */ /* 0x001fc60000000f00 */
[----:B------:R-:W-:Y:S04]  /*13040*/  STL [R1+0x78], R18 ;  /* 0x0000781201007387 */ /* 0x000fe80000100800 */
[----:B------:R-:W0:Y:S04]  /*13050*/  LDSM.16.MT88.4 R16, [R15+0x8000] ;  /* 0x008000000f10783b */ /* 0x000e280000004200 */
[----:B------:R-:W1:Y:S04]  /*13060*/  LDSM.16.MT88.4 R12, [R15+0x8080] ;  /* 0x008080000f0c783b */ /* 0x000e680000004200 */
[----:B------:R-:W-:Y:S04]  /*13070*/  STL [R1+0x1a64], R2 ;  /* 0x001a640201007387 */ /* 0x000fe80000100800 */
[----:B0-----:R-:W-:Y:S04]  /*13080*/  STL.64 [R1+0x20], R16 ;  /* 0x0000201001007387 */ /* 0x001fe80000100a00 */
[----:B------:R0:W-:Y:S04]  /*13090*/  STL.64 [R1+0x28], R18 ;  /* 0x0000281201007387 */ /* 0x0001e80000100a00 */
[----:B0-----:R-:W3:Y:S04]  /*130a0*/  LDL.LU.64 R18, [R1+0x1ac0] ;  /* 0x001ac00001127983 */ /* 0x001ee80000300a00 */
[----:B------:R-:W3:Y:S04]  /*130b0*/  LDL.LU.64 R16, [R1+0x1ab8] ;  /* 0x001ab80001107983 */ /* 0x000ee80000300a00 */
[----:B-1----:R-:W-:Y:S04]  /*130c0*/  STL.64 [R1+0x60], R12 ;  /* 0x0000600c01007387 */ /* 0x002fe80000100a00 */
[----:B------:R0:W-:Y:S04]  /*130d0*/  STL.64 [R1+0x68], R14 ;  /* 0x0000680e01007387 */ /* 0x0001e80000100a00 */
[----:B0-----:R-:W3:Y:S04]  /*130e0*/  LDL.LU.64 R14, [R1+0x1ab0] ;  /* 0x001ab000010e7983 */ /* 0x001ee80000300a00 */
[----:B------:R-:W3:Y:S02]  /*130f0*/  LDL.LU.64 R12, [R1+0x1aa8] ;  /* 0x001aa800010c7983 */ /* 0x000ee40000300a00 */
[----:B---3--:R-:W-:Y:S02]  /*13100*/  HMMA.16816.F32 R16, R16, R10, R12 ;  /* 0x0000000a1010723c */ /* 0x008fe4000000180c */
[----:B------:R-:W2:Y:S04]  /*13110*/  LDL.LU.64 R14, [R1+0x1aa0] ;  /* 0x001aa000010e7983 */ /* 0x000ea80000300a00 */
[----:B------:R-:W2:Y:S11]  /*13120*/  LDL.LU.64 R12, [R1+0x1a98] ;  /* 0x001a9800010c7983 */ /* 0x000eb60000300a00 */
[----:B------:R-:W-:Y:S06]  /*13130*/  @!UPT UIADD3 URZ, URZ, URZ, URZ ;  /* 0x0000003f3f3ff290 */ /* 0x000fec000fffe03f */
[----:B------:R0:W-:Y:S04]  /*13140*/  STL.64 [R1+0xa0], R16 ;  /* 0x0000a01001007387 */ /* 0x0001e80000100a00 */
[----:B------:R1:W-:Y:S01]  /*13150*/  STL.64 [R1+0xa8], R18 ;  /* 0x0000a81201007387 */ /* 0x0003e20000100a00 */
[----:B0-----:R-:W-:Y:S01]  /*13160*/  MOV R16, R3 ;  /* 0x0000000300107202 */ /* 0x001fe20000000f00 */
[----:B------:R-:W-:Y:S02]  /*13170*/  IMAD.MOV.U32 R17, RZ, RZ, R8 ;  /* 0x000000ffff117224 */ /* 0x000fe400078e0008 */
[----:B------:R-:W3:Y:S01]  /*13180*/  LDL.LU R3, [R1+0x1a94] ;  /* 0x001a940001037983 */ /* 0x000ee20000300800 */
[----:B-1----:R-:W-:-:S03]  /*13190*/  MOV R18, R9 ;  /* 0x0000000900127202 */ /* 0x002fc60000000f00 */
[----:B------:R-:W4:Y:S01]  /*131a0*/  LDL.LU R8, [R1+0x1a90] ;  /* 0x001a900001087983 */ /* 0x000f220000300800 */
[----:B------:R-:W-:-:S03]  /*131b0*/  MOV R19, R28 ;  /* 0x0000001c00137202 */ /* 0x000fc60000000f00 */
[----:B------:R-:W5:Y:S04]  /*131c0*/  LDL.LU R9, [R1+0x1a8c] ;  /* 0x001a8c0001097983 */ /* 0x000f680000300800 */
[----:B------:R-:W3:Y:S01]  /*131d0*/  LDL.LU R28, [R1+0x1a88] ;  /* 0x001a8800011c7983 */ /* 0x000ee20000300800 */
[----:B--2---:R-:W-:Y:S03]  /*131e0*/  HMMA.16816.F32 R20, R20, R10, R12 ;  /* 0x0000000a1414723c */ /* 0x004fe6000000180c */
[----:B------:R-:W2:Y:S04]  /*131f0*/  LDL.LU.64 R14, [R1+0x1a80] ;  /* 0x001a8000010e7983 */ /* 0x000ea80000300a00 */
[----:B------:R-:W2:Y:S11]  /*13200*/  LDL.LU.64 R12, [R1+0x1a78] ;  /* 0x001a7800010c7983 */ /* 0x000eb60000300a00 */
[----:B------:R-:W-:Y:S06]  /*13210*/  @!UPT UIADD3 URZ, URZ, URZ, URZ ;  /* 0x0000003f3f3ff290 */ /* 0x000fec000fffe03f */
[----:B------:R-:W-:Y:S01]  /*13220*/  MOV R6, R20 ;  /* 0x0000001400067202 */ /* 0x000fe20000000f00 */
[----:B------:R-:W-:Y:S01]  /*13230*/  IMAD.MOV.U32 R7, RZ, RZ, R21 ;  /* 0x000000ffff077224 */ /* 0x000fe200078e0015 */
[----:B------:R-:W3:Y:S04]  /*13240*/  LDL.LU R20, [R1+0x40] ;  /* 0x0000400001147983 */ /* 0x000ee80000300800 */
[----:B------:R-:W3:Y:S01]  /*13250*/  LDL.LU R21, [R1+0x44] ;  /* 0x0000440001157983 */ /* 0x000ee20000300800 */
[----:B------:R-:W-:Y:S02]  /*13260*/  MOV R0, R22 ;  /* 0x0000001600007202 */ /* 0x000fe40000000f00 */
[----:B------:R-:W-:Y:S01]  /*13270*/  MOV R29, R23 ;  /* 0x00000017001d7202 */ /* 0x000fe20000000f00 */
[----:B----4-:R-:W-:Y:S01]  /*13280*/  IMAD.MOV.U32 R23, RZ, RZ, R8 ;  /* 0x000000ffff177224 */ /* 0x010fe200078e0008 */
[----:B-----5:R-:W-:-:S03]  /*13290*/  MOV R22, R9 ;  /* 0x0000000900167202 */ /* 0x020fc60000000f00 */
[----:B------:R-:W-:Y:S04]  /*132a0*/  STL [R1+0x1a74], R29 ;  /* 0x001a741d01007387 */ /* 0x000fe80000100800 */
[----:B------:R-:W-:Y:S04]  /*132b0*/  STL [R1+0x1a70], R0 ;  /* 0x001a700001007387 */ /* 0x000fe80000100800 */
[----:B------:R-:W-:Y:S04]  /*132c0*/  STL [R1+0x1a6c], R7 ;  /* 0x001a6c0701007387 */ /* 0x000fe80000100800 */
[----:B------:R-:W-:Y:S01]  /*132d0*/  STL [R1+0x1a68], R6 ;  /* 0x001a680601007387 */ /* 0x000fe20000100800 */
[----:B--2---:R-:W-:Y:S03]  /*132e0*/  HMMA.16816.F32 R8, R24, R4, R12 ;  /* 0x000000041808723c */ /* 0x004fe6000000180c */
[----:B---3--:R-:W0:Y:S11]  /*132f0*/  LDSM.16.MT88.4 R12, [R28+0x8000] ;  /* 0x008000001c0c783b */ /* 0x008e360000004200 */
[----:B------:R-:W-:Y:S09]  /*13300*/  @!UPT UIADD3 URZ, URZ, URZ, URZ ;  /* 0x0000003f3f3ff290 */ /* 0x000ff2000fffe03f */
[----:B------:R-:W-:Y:S04]  /*13310*/  STL.64 [R1+0x19c0], R10 ;  /* 0x0019c00a01007387 */ /* 0x000fe80000100a00 */
[----:B------:R-:W-:Y:S04]  /*13320*/  STL.64 [R1+0x19b8], R8 ;  /* 0x0019b80801007387 */ /* 0x000fe80000100a00 */
[----:B------:R-:W-:Y:S04]  /*13330*/  LDSM.16.MT88.4 R8, [R28+0x8080] ;  /* 0x008080001c08783b */ /* 0x000fe80000004200 */
[----:B0-----:R-:W-:Y:S01]  /*13340*/  STL.64 [R1+0x10], R12 ;  /* 0x0000100c01007387 */ /* 0x001fe20000100a00 */
[----:B------:R-:W-:-:S03]  /*13350*/  MOV R2, R15 ;  /* 0x0000000f00027202 */ /* 0x000fc60000000f00 */
[----:B------:R0:W-:Y:S04]  /*13360*/  STL [R1+0x18], R14 ;  /* 0x0000180e01007387 */ /* 0x0001e80000100800 */
[----:B------:R-:W2:Y:S04]  /*13370*/  LDL.LU R24, [R1+0x20] ;  /* 0x0000200001187983 */ /* 0x000ea80000300800 */
[----:B------:R-:W2:Y:S01]  /*13380*/  LDL.LU R25, [R1+0x24] ;  /* 0x0000240001197983 */ /* 0x000ea20000300800 */
[----:B0-----:R-:W-:Y:S03]  /*13390*/  HMMA.16816.F32 R12, R16, R4, R20 ;  /* 0x00000004100c723c */ /* 0x001fe60000001814 */
[----:B------:R-:W0:Y:S04]  /*133a0*/  LDSM.16.MT88.4 R16, [R3+0x8000] ;  /* 0x008000000310783b */ /* 0x000e280000004200 */
[----:B------:R-:W1:Y:S04]  /*133b0*/  LDSM.16.MT88.4 R20, [R3+0x8080] ;  /* 0x008080000314783b */ /* 0x000e680000004200 */
[----:B------:R-:W2:Y:S04]  /*133c0*/  LDL.LU R26, [R1+0x28] ;  /* 0x00002800011a7983 */ /* 0x000ea80000300800 */
[----:B------:R-:W2:Y:S08]  /*133d0*/  LDL.LU R27, [R1+0x2c] ;  /* 0x00002c00011b7983 */ /* 0x000eb00000300800 */
[----:B------:R-:W-:Y:S04]  /*133e0*/  STL.64 [R1+0x19b0], R14 ;  /* 0x0019b00e01007387 */ /* 0x000fe80000100a00 */
[----:B------:R-:W-:Y:S04]  /*133f0*/  STL.64 [R1+0x19a8], R12 ;  /* 0x0019a80c01007387 */ /* 0x000fe80000100a00 */
[----:B0-----:R-:W-:Y:S04]  /*13400*/  STL.64 [R1+0x19f8], R18 ;  /* 0x0019f81201007387 */ /* 0x001fe80000100a00 */
[----:B------:R0:W-:Y:S04]  /*13410*/  STL.64 [R1+0x19f0], R16 ;  /* 0x0019f01001007387 */ /* 0x0001e80000100a00 */
[----:B0-----:R-:W2:Y:S04]  /*13420*/  LDL.LU R16, [R1+0xc0] ;  /* 0x0000c00001107983 */ /* 0x001ea80000300800 */
[----:B------:R-:W2:Y:S04]  /*13430*/  LDL.LU R17, [R1+0xc4] ;  /* 0x0000c40001117983 */ /* 0x000ea80000300800 */
[----:B------:R-:W2:Y:S04]  /*13440*/  LDL.LU R18, [R1+0xc8] ;  /* 0x0000c80001127983 */ /* 0x000ea80000300800 */
[----:B------:R-:W2:Y:S04]  /*13450*/  LDL.LU R19, [R1+0xcc] ;  /* 0x0000cc0001137983 */ /* 0x000ea80000300800 */
[----:B-1----:R-:W-:Y:S04]  /*13460*/  STL.64 [R1+0x19e8], R22 ;  /* 0x0019e81601007387 */ /* 0x002fe80000100a00 */
[----:B------:R0:W-:Y:S04]  /*13470*/  STL.64 [R1+0x19e0], R20 ;  /* 0x0019e01401007387 */ /* 0x0001e80000100a00 */
[----:B0-----:R-:W3:Y:S04]  /*13480*/  LDL.LU R20, [R1+0xa0] ;  /* 0x0000a00001147983 */ /* 0x001ee80000300800 */
[----:B------:R-:W3:Y:S04]  /*13490*/  LDL.LU R21, [R1+0xa4] ;  /* 0x0000a40001157983 */ /* 0x000ee80000300800 */
[----:B------:R-:W4:Y:S04]  /*134a0*/  LDL.LU R22, [R1+0xa8] ;  /* 0x0000a80001167983 */ /* 0x000f280000300800 */
[----:B------:R-:W4:Y:S01]  /*134b0*/  LDL.LU R23, [R1+0xac] ;  /* 0x0000ac0001177983 */ /* 0x000f220000300800 */
[----:B------:R-:W-:Y:S01]  /*134c0*/  MOV R29, R8 ;  /* 0x00000008001d7202 */ /* 0x000fe20000000f00 */
[----:B------:R-:W-:Y:S01]  /*134d0*/  IMAD.MOV.U32 R7, RZ, RZ, R10 ;  /* 0x000000ffff077224 */ /* 0x000fe200078e000a */
[----:B------:R-:W-:Y:S01]  /*134e0*/  MOV R0, R9 ;  /* 0x0000000900007202 */ /* 0x000fe20000000f00 */
[----:B------:R-:W5:Y:S01]  /*134f0*/  LDL.LU R8, [R1+0x60] ;  /* 0x0000600001087983 */ /* 0x000f620000300800 */
[----:B------:R-:W-:-:S03]  /*13500*/  MOV R6, R11 ;  /* 0x0000000b00067202 */ /* 0x000fc60000000f00 */
[----:B------:R-:W5:Y:S04]  /*13510*/  LDL.LU R9, [R1+0x64] ;  /* 0x0000640001097983 */ /* 0x000f680000300800 */
[----:B------:R-:W5:Y:S04]  /*13520*/  LDL.LU R10, [R1+0x68] ;  /* 0x00006800010a7983 */ /* 0x000f680000300800 */
[----:B------:R-:W5:Y:S04]  /*13530*/  LDL.LU R11, [R1+0x6c] ;  /* 0x00006c00010b7983 */ /* 0x000f680000300800 */
[----:B------:R-:W5:Y:S04]  /*13540*/  LDL.LU R12, [R1+0x80] ;  /* 0x00008000010c7983 */ /* 0x000f680000300800 */
[----:B------:R-:W5:Y:S04]  /*13550*/  LDL.LU R13, [R1+0x84] ;  /* 0x00008400010d7983 */ /* 0x000f680000300800 */
[----:B------:R-:W5:Y:S04]  /*13560*/  LDL.LU R14, [R1+0x88] ;  /* 0x00008800010e7983 */ /* 0x000f680000300800 */
[----:B------:R-:W5:Y:S04]  /*13570*/  LDL.LU R15, [R1+0x8c] ;  /* 0x00008c00010f7983 */ /* 0x000f680000300800 */
[----:B----4-:R0:W-:Y:S04]  /*13580*/  STL.64 [R1+0x1a08], R22 ;  /* 0x001a081601007387 */ /* 0x0101e80000100a00 */
[----:B---3--:R1:W-:Y:S01]  /*13590*/  STL.64 [R1+0x1a00], R20 ;  /* 0x001a001401007387 */ /* 0x0083e20000100a00 */
[----:B0-----:R-:W-:Y:S01]  /*135a0*/  IMAD.MOV.U32 R22, RZ, RZ, R7 ;  /* 0x000000ffff167224 */ /* 0x001fe200078e0007 */
[----:B------:R-:W-:-:S02]  /*135b0*/  MOV R23, R6 ;  /* 0x0000000600177202 */ /* 0x000fc40000000f00 */
[----:B-1----:R-:W-:Y:S02]  /*135c0*/  MOV R20, R29 ;  /* 0x0000001d00147202 */ /* 0x002fe40000000f00 */
[----:B------:R-:W3:Y:S01]  /*135d0*/  LDL.LU R29, [R1+0x1a74] ;  /* 0x001a7400011d7983 */ /* 0x000ee20000300800 */
[----:B------:R-:W-:-:S03]  /*135e0*/  MOV R21, R0 ;  /* 0x0000000000157202 */ /* 0x000fc60000000f00 */
[----:B------:R-:W4:Y:S04]  /*135f0*/  LDL.LU R0, [R1+0x1a70] ;  /* 0x001a700001007983 */ /* 0x000f280000300800 */
[----:B------:R-:W3:Y:S04]  /*13600*/  LDL.LU R7, [R1+0x1a6c] ;  /* 0x001a6c0001077983 */ /* 0x000ee80000300800 */
[----:B------:R-:W3:Y:S04]  /*13610*/  LDL.LU R6, [R1+0x1a68] ;  /* 0x001a680001067983 */ /* 0x000ee80000300800 */
[----:B------:R-:W-:Y:S04]  /*13620*/  STL.64 [R1+0x1a28], R22 ;  /* 0x001a281601007387 */ /* 0x000fe80000100a00 */
[----:B------:R0:W-:Y:S04]  /*13630*/  STL.64 [R1+0x1a20], R20 ;  /* 0x001a201401007387 */ /* 0x0001e80000100a00 */
[----:B0-----:R-:W3:Y:S04]  /*13640*/  LDL.LU R20, [R1+0x10] ;  /* 0x0000100001147983 */ /* 0x001ee80000300800 */
[----:B------:R-:W3:Y:S04]  /*13650*/  LDL.LU R21, [R1+0x14] ;  /* 0x0000140001157983 */ /* 0x000ee80000300800 */
[----:B------:R-:W3:Y:S01]  /*13660*/  LDL.LU R22, [R1+0x18] ;  /* 0x0000180001167983 */ /* 0x000ee20000300800 */
[----:B------:R-:W-:-:S03]  /*13670*/  MOV R23, R2 ;  /* 0x0000000200177202 */ /* 0x000fc60000000f00 */
[----:B------:R-:W4:Y:S01]  /*13680*/  LDL.LU R2, [R1+0x1a64] ;  /* 0x001a640001027983 */ /* 0x000f220000300800 */
[----:B--2---:R-:W-:Y:S03]  /*13690*/  HMMA.16816.F32 R24, R24, R4, R16 ;  /* 0x000000041818723c */ /* 0x004fe60000001810 */
[----:B---3--:R-:W-:Y:S04]  /*136a0*/  STL.64 [R1+0x1a48], R22 ;  /* 0x001a481601007387 */ /* 0x008fe80000100a00 */
[----:B------:R-:W-:Y:S11]  /*136b0*/  STL.64 [R1+0x1a40], R20 ;  /* 0x001a401401007387 */ /* 0x000ff60000100a00 */
[----:B------:R-:W-:Y:S05]  /*136c0*/  @!UPT UIADD3 URZ, URZ, URZ, URZ ;  /* 0x0000003f3f3ff290 */ /* 0x000fea000fffe03f */
[----:B------:R4:W-:Y:S04]  /*136d0*/  STL.64 [R1+0x19d0], R26 ;  /* 0x0019d01a01007387 */ /* 0x0009e80000100a00 */
[----:B------:R0:W-:Y:S01]  /*136e0*/  STL.64 [R1+0x19c8], R24 ;  /* 0x0019c81801007387 */ /* 0x0001e20000100a00 */
[----:B----4-:R-:W-:Y:S02]  /*136f0*/  MOV R26, R0 ;  /* 0x00000000001a7202 */ /* 0x010fe40000000f00 */
[----:B------:R-:W-:Y:S02]  /*13700*/  MOV R27, R29 ;  /* 0x0000001d001b7202 */ /* 0x000fe40000000f00 */
[----:B0-----:R-:W-:Y:S01]  /*13710*/  MOV R24, R6 ;  /* 0x0000000600187202 */ /* 0x001fe20000000f00 */
[----:B------:R-:W-:Y:S01]  /*13720*/  IMAD.MOV.U32 R25, RZ, RZ, R7 ;  /* 0x000000ffff197224 */ /* 0x000fe200078e0007 */
[----:B------:R-:W2:Y:S04]  /*13730*/  LDL.LU R6, [R1+0x1a60] ;  /* 0x001a600001067983 */ /* 0x000ea80000300800 */
[----:B------:R-:W3:Y:S04]  /*13740*/  LDL.LU R7, [R1+0x1a5c] ;  /* 0x001a5c0001077983 */ /* 0x000ee80000300800 */
[----:B------:R-:W4:Y:S04]  /*13750*/  LDL.LU R0, [R1+0x1a58] ;  /* 0x001a580001007983 */ /* 0x000f280000300800 */
[----:B------:R-:W2:Y:S04]  /*13760*/  LDL.LU R29, [R1+0x1a54] ;  /* 0x001a5400011d7983 */ /* 0x000ea80000300800 */
[----:B------:R-:W-:Y:S04]  /*13770*/  STL.64 [R1+0x1a18], R26 ;  /* 0x001a181a01007387 */ /* 0x000fe80000100a00 */
[----:B------:R0:W-:Y:S04]  /*13780*/  STL.64 [R1+0x1a10], R24 ;  /* 0x001a101801007387 */ /* 0x0001e80000100a00 */
[----:B0-----:R-:W2:Y:S04]  /*13790*/  LDL.LU R24, [R1+0x70] ;  /* 0x0000700001187983 */ /* 0x001ea80000300800 */
[----:B------:R-:W2:Y:S04]  /*137a0*/  LDL.LU R25, [R1+0x74] ;  /* 0x0000740001197983 */ /* 0x000ea80000300800 */
[----:B------:R-:W2:Y:S01]  /*137b0*/  LDL.LU R26, [R1+0x78] ;  /* 0x00007800011a7983 */ /* 0x000ea20000300800 */
[----:B------:R-:W-:-:S03]  /*137c0*/  MOV R27, R2 ;  /* 0x00000002001b7202 */ /* 0x000fc60000000f00 */
[----:B------:R-:W3:Y:S01]  /*137d0*/  LDL.LU R2, [R1+0x1a50] ;  /* 0x001a500001027983 */ /* 0x000ee20000300800 */
[----:B-----5:R-:W-:Y:S03]  /*137e0*/  HMMA.16816.F32 R8, R8, R4, R12 ;  /* 0x000000040808723c */ /* 0x020fe6000000180c */
[----:B--2---:R-:W-:Y:S04]  /*137f0*/  STL.64 [R1+0x1a38], R26 ;  /* 0x001a381a01007387 */ /* 0x004fe80000100a00 */
[----:B------:R4:W-:Y:S04]  /*13800*/  STL.64 [R1+0x1a30], R24 ;  /* 0x001a301801007387 */ /* 0x0009e80000100a00 */
[----:B---3--:R-:W0:Y:S04]  /*13810*/  LDSM.16.MT88.4 R20, [R2+0x9080] ;  /* 0x009080000214783b */ /* 0x008e280000004200 */
[----:B------:R-:W-:Y:S01]  /*13820*/  LDSM.16.MT88.4 R12, [R2+0x9000] ;  /* 0x00900000020c783b */ /* 0x000fe20000004200 */
[----:B----4-:R-:W-:-:S03]  /*13830*/  MOV R25, R0 ;  /* 0x0000000000197202 */ /* 0x010fc60000000f00 */
[----:B------:R-:W1:Y:S01]  /*13840*/  S2R R0, SR_TID.X ;  /* 0x0000000000007919 */ /* 0x000e620000002100 */
[----:B------:R-:W-:Y:S01]  /*13850*/  MOV R27, R6 ;  /* 0x00000006001b7202 */ /* 0x000fe20000000f00 */
[----:B------:R-:W-:Y:S02]  /*13860*/  IMAD.MOV.U32 R24, RZ, RZ, R29 ;  /* 0x000000ffff187224 */ /* 0x000fe400078e001d */
[----:B------:R0:W-:Y:S01]  /*13870*/  STL.64 [R1+0x60], R8 ;  /* 0x0000600801007387 */ /* 0x0001e20000100a00 */
[C---:B-1----:R-:W-:Y:S02]  /*13880*/  LOP3.LUT R6, R0.reuse, 0x7, RZ, 0xc0, !PT ;  /* 0x0000000700067812 */ /* 0x042fe400078ec0ff */
[C---:B------:R-:W-:Y:S01]  /*13890*/  LOP3.LUT R29, R0.reuse, 0x10, RZ, 0xc0, !PT ;  /* 0x00000010001d7812 */ /* 0x040fe200078ec0ff */
[----:B------:R-:W-:Y:S02]  /*138a0*/  IMAD.SHL.U32 R0, R0, 0x2, RZ ;  /* 0x0000000200007824 */ /* 0x000fe400078e00ff */
[----:B------:R-:W-:Y:S01]  /*138b0*/  IMAD R19, R6, 0x110, RZ ;  /* 0x0000011006137824 */ /* 0x000fe200078e02ff */
[----:B------:R-:W-:-:S04]  /*138c0*/  SHF.L.U32 R29, R29, 0x7, RZ ;  /* 0x000000071d1d7819 */ /* 0x000fc800000006ff */
[----:B------:R-:W-:-:S04]  /*138d0*/  LOP3.LUT R19, R19, 0x10, R0, 0x78, !PT ;  /* 0x0000001013137812 */ /* 0x000fc800078e7800 */
[----:B------:R-:W-:Y:S01]  /*138e0*/  LOP3.LUT R19, R19, R29, RZ, 0xfc, !PT ;  /* 0x0000001d13137212 */ /* 0x000fe200078efcff */
[----:B------:R1:W-:Y:S03]  /*138f0*/  STL.64 [R1+0x68], R10 ;  /* 0x0000680a01007387 */ /* 0x0003e60000100a00 */
[----:B------:R-:W-:Y:S01]  /*13900*/  LOP3.LUT R19, R19, 0x20, RZ, 0x3c, !PT ;  /* 0x0000002013137812 */ /* 0x000fe200078e3cff */
[----:B0-----:R-:W-:Y:S01]  /*13910*/  IMAD.MOV.U32 R8, RZ, RZ, R23 ;  /* 0x000000ffff087224 */ /* 0x001fe200078e0017 */
[----:B------:R-:W-:Y:S02]  /*13920*/  MOV R9, R22 ;  /* 0x0000001600097202 */ /* 0x000fe40000000f00 */
[----:B-1----:R-:W-:Y:S02]  /*13930*/  MOV R11, R20 ;  /* 0x00000014000b7202 */ /* 0x002fe40000000f00 */
[----:B------:R-:W-:-:S02]  /*13940*/  MOV R10, R21 ;  /* 0x00000015000a7202 */ /* 0x000fc40000000f00 */
[----:B------:R-:W0:Y:S01]  /*13950*/  LDSM.16.MT88.4 R20, [R19+0x9000] ;  /* 0x009000001314783b */ /* 0x000e220000004200 */
[----:B------:R-:W-:-:S03]  /*13960*/  MOV R26, R7 ;  /* 0x00000007001a7202 */ /* 0x000fc60000000f00 */
[----:B------:R0:W-:Y:S04]  /*13970*/  STL [R1+0x1998], R2 ;  /* 0x0019980201007387 */ /* 0x0001e80000100800 */
[----:B------:R-:W1:Y:S01]  /*13980*/  LDSM.16.MT88.4 R16, [R19+0x9080] ;  /* 0x009080001310783b */ /* 0x000e620000004200 */
[----:B0-----:R-:W-:Y:S02]  /*13990*/  MOV R2, R22 ;  /* 0x0000001600027202 */ /* 0x001fe40000000f00 */
[----:B------:R-:W-:Y:S02]  /*139a0*/  MOV R0, R23 ;  /* 0x0000001700007202 */ /* 0x000fe40000000f00 */
[----:B------:R-:W-:Y:S01]  /*139b0*/  MOV R6, R20 ;  /* 0x0000001400067202 */ /* 0x000fe20000000f00 */
[----:B------:R-:W2:Y:S01]  /*139c0*/  LDL.LU.64 R22, [R1+0x1a48] ;  /* 0x001a480001167983 */ /* 0x000ea20000300a00 */
[----:B------:R-:W-:-:S03]  /*139d0*/  MOV R7, R21 ;  /* 0x0000001500077202 */ /* 0x000fc60000000f00 */
        /* <DEDUP_REMOVED lines=9> */
[----:B--2---:R-:W-:Y:S02]  /*13a70*/  HMMA.16816.F32 R20, R20, R4, R24 ;  /* 0x000000041414723c */ /* 0x004fe40000001818 */
[----:B------:R-:W2:Y:S04]  /*13a80*/  LDL.LU.64 R26, [R1+0x1a18] ;  /* 0x001a1800011a7983 */ /* 0x000ea80000300a00 */
[----:B------:R-:W2:Y:S11]  /*13a90*/  LDL.LU.64 R24, [R1+0x1a10] ;  /* 0x001a100001187983 */ /* 0x000eb60000300a00 */
[----:B------:R-:W-:Y:S06]  /*13aa0*/  @!UPT UIADD3 URZ, URZ, URZ, URZ ;  /* 0x0000003f3f3ff290 */ /* 0x000fec000fffe03f */
[----:B------:R-:W-:Y:S01]  /*13ab0*/  STL.64 [R1+0x90], R20 ;  /* 0x0000901401007387 */ /* 0x000fe20000100a00 */
[----:B------:R-:W-:-:S03]  /*13ac0*/  IMAD.MOV.U32 R29, RZ, RZ, R23 ;  /* 0x000000ffff1d7224 */ /* 0x000fc600078e0017 */
[----:B------:R0:W-:Y:S04]  /*13ad0*/  STL [R1+0x98], R22 ;  /* 0x0000981601007387 */ /* 0x0001e80000100800 */
[----:B0-----:R-:W3:Y:S04]  /*13ae0*/  LDL.LU.64 R22, [R1+0x1a08] ;  /* 0x001a080001167983 */ /* 0x001ee80000300a00 */
[----:B------:R-:W3:Y:S04]  /*13af0*/  LDL.LU.64 R20, [R1+0x1a00] ;  /* 0x001a000001147983 */ /* 0x000ee80000300a00 */
[----:B------:R-:W-:Y:S04]  /*13b00*/  STL [R1+0x1994], R29 ;  /* 0x0019941d01007387 */ /* 0x000fe80000100800 */
        /* <DEDUP_REMOVED lines=8> */
[----:B------:R-:W-:Y:S04]  /*13b90*/  STL.64 [R1+0xa0], R16 ;  /* 0x0000a01001007387 */ /* 0x000fe80000100a00 */
[----:B------:R0:W-:Y:S02]  /*13ba0*/  STL.64 [R1+0xa8], R18 ;  /* 0x0000a81201007387 */ /* 0x0001e40000100a00 */
[----:B0-----:R-:W-:Y:S02]  /*13bb0*/  MOV R19, R0 ;  /* 0x0000000000137202 */ /* 0x001fe40000000f00 */
[----:B------:R-:W-:Y:S02]  /*13bc0*/  MOV R16, R6 ;  /* 0x0000000600107202 */ /* 0x000fe40000000f00 */
[----:B------:R-:W3:Y:S01]  /*13bd0*/  LDL.LU R6, [R1+0x19dc] ;  /* 0x0019dc0001067983 */ /* 0x000ee20000300800 */
[----:B------:R-:W-:-:S03]  /*13be0*/  MOV R17, R7 ;  /* 0x0000000700117202 */ /* 0x000fc60000000f00 */
[----:B------:R-:W3:Y:S01]  /*13bf0*/  LDL.LU R7, [R1+0x19d8] ;  /* 0x0019d80001077983 */ /* 0x000ee20000300800 */
[----:B------:R-:W-:Y:S01]  /*13c00*/  MOV R18, R2 ;  /* 0x0000000200127202 */ /* 0x000fe20000000f00 */
[----:B--2---:R-:W-:Y:S02]  /*13c10*/  HMMA.16816.F32 R20, R20, R4, R24 ;  /* 0x000000041414723c */ /* 0x004fe40000001818 */
[----:B------:R-:W2:Y:S04]  /*13c20*/  LDL.LU.64 R26, [R1+0x19d0] ;  /* 0x0019d000011a7983 */ /* 0x000ea80000300a00 */
[----:B------:R-:W2:Y:S11]  /*13c30*/  LDL.LU.64 R24, [R1+0x19c8] ;  /* 0x0019c80001187983 */ /* 0x000eb60000300a00 */
[----:B------:R-:W-:Y:S07]  /*13c40*/  @!UPT UIADD3 URZ, URZ, URZ, URZ ;  /* 0x0000003f3f3ff290 */ /* 0x000fee000fffe03f */
[----:B------:R-:W-:Y:S01]  /*13c50*/  IMAD.MOV.U32 R29, RZ, RZ, R20 ;  /* 0x000000ffff1d7224 */ /* 0x000fe200078e0014 */
[----:B------:R-:W-:Y:S01]  /*13c60*/  MOV R0, R21 ;  /* 0x0000001500007202 */ /* 0x000fe20000000f00 */
[----:B------:R-:W-:Y:S01]  /*13c70*/  IMAD.MOV.U32 R21, RZ, RZ, R10 ;  /* 0x000000ffff157224 */ /* 0x000fe200078e000a */
[----:B------:R-:W-:Y:S02]  /*13c80*/  MOV R5, R22 ;  /* 0x0000001600057202 */ /* 0x000fe40000000f00 */
[----:B------:R-:W-:Y:S02]  /*13c90*/  MOV R4, R23 ;  /* 0x0000001700047202 */ /* 0x000fe40000000f00 */
[----:B------:R-:W-:Y:S02]  /*13ca0*/  MOV R20, R11 ;  /* 0x0000000b00147202 */ /* 0x000fe40000000f00 */
[----:B------:R-:W-:Y:S02]  /*13cb0*/  MOV R22, R9 ;  /* 0x0000000900167202 */ /* 0x000fe40000000f00 */
[----:B------:R-:W-:-:S02]  /*13cc0*/  MOV R23, R8 ;  /* 0x0000000800177202 */ /* 0x000fc40000000f00 */
[----:B------:R-:W0:Y:S04]  /*13cd0*/  LDSM.16.MT88.4 R8, [R28+0x9000] ;  /* 0x009000001c08783b */ /* 0x000e280000004200 */
[----:B------:R-:W-:Y:S04]  /*13ce0*/  STL [R1+0x19a4], R5 ;  /* 0x0019a40501007387 */ /* 0x000fe80000100800 */
[----:B------:R-:W-:Y:S04]  /*13cf0*/  STL [R1+0x19a0], R0 ;  /* 0x0019a00001007387 */ /* 0x000fe80000100800 */
[----:B------:R-:W-:Y:S04]  /*13d00*/  STL [R1+0x199c], R29 ;  /* 0x00199c1d01007387 */ /* 0x000fe80000100800 */
[----:B0-----:R-:W-:Y:S04]  /*13d10*/  STL.64 [R1+0x50], R8 ;  /* 0x0000500801007387 */ /* 0x001fe80000100a00 */
[----:B------:R-:W-:Y:S04]  /*13d20*/  STL.64 [R1+0x58], R10 ;  /* 0x0000580a01007387 */ /* 0x000fe80000100a00 */
[----:B------:R-:W0:Y:S02]  /*13d30*/  LDSM.16.MT88.4 R8, [R28+0x9080] ;  /* 0x009080001c08783b */ /* 0x000e240000004200 */
[----:B0-----:R-:W-:Y:S01]  /*13d40*/  IMAD.MOV.U32 R29, RZ, RZ, R10 ;  /* 0x000000ffff1d7224 */ /* 0x001fe200078e000a */
[----:B------:R-:W-:-:S02]  /*13d50*/  MOV R2, R11 ;  /* 0x0000000b00027202 */ /* 0x000fc40000000f00 */
[----:B------:R-:W-:Y:S01]  /*13d60*/  MOV R5, R8 ;  /* 0x0000000800057202 */ /* 0x000fe20000000f00 */
[----:B------:R-:W3:Y:S01]  /*13d70*/  LDL.LU.64 R10, [R1+0x19c0] ;  /* 0x0019c000010a7983 */ /* 0x000ee20000300a00 */
[----:B------:R-:W-:-:S03]  /*13d80*/  MOV R0, R9 ;  /* 0x0000000900007202 */ /* 0x000fc60000000f00 */
[----:B------:R-:W3:Y:S02]  /*13d90*/  LDL.LU.64 R8, [R1+0x19b8] ;  /* 0x0019b80001087983 */ /* 0x000ee40000300a00 */
[-C--:B---3--:R-:W-:Y:S02]  /*13da0*/  HMMA.16816.F32 R8, R12, R6.reuse, R8 ;  /* 0x000000060c08723c */ /* 0x088fe40000001808 */
[----:B------:R-:W3:Y:S04]  /*13db0*/  LDL.LU.64 R14, [R1+0x19b0] ;  /* 0x0019b000010e7983 */ /* 0x000ee80000300a00 */
[----:B------:R-:W3:Y:S11]  /*13dc0*/  LDL.LU.64 R12, [R1+0x19a8] ;  /* 0x0019a800010c7983 */ /* 0x000ef60000300a00 */
[----:B------:R-:W-:Y:S06]  /*13dd0*/  @!UPT UIADD3 URZ, URZ, URZ, URZ ;  /* 0x0000003f3f3ff290 */ /* 0x000fec000fffe03f */
[----:B------:R-:W-:Y:S04]  /*13de0*/  STL.64 [R1+0x40], R8 ;  /* 0x0000400801007387 */ /* 0x000fe80000100a00 */
[----:B------:R3:W-:Y:S02]  /*13df0*/  STL.64 [R1+0x48], R10 ;  /* 0x0000480a01007387 */ /* 0x0007e40000100a00 */
[-C--:B---3--:R-:W-:Y:S08]  /*13e00*/  HMMA.16816.F32 R8, R20, R6.reuse, R12 ;  /* 0x000000061408723c */ /* 0x088ff0000000180c */
[----:B--2---:R-:W-:Y:S01]  /*13e10*/  HMMA.16816.F32 R20, R16, R6, R24 ;  /* 0x000000061014723c */ /* 0x004fe20000001818 */
[----:B------:R-:W0:Y:S04]  /*13e20*/  LDSM.16.MT88.4 R24, [R3+0x9000] ;  /* 0x009000000318783b */ /* 0x000e280000004200 */
[----:B------:R-:W1:Y:S11]  /*13e30*/  LDSM.16.MT88.4 R16, [R3+0x9080] ;  /* 0x009080000310783b */ /* 0x000e760000004200 */
[----:B------:R-:W-:Y:S07]  /*13e40*/  @!UPT UIADD3 URZ, URZ, URZ, URZ ;  /* 0x0000003f3f3ff290 */ /* 0x000fee000fffe03f */
[----:B------:R-:W-:Y:S04]  /*13e50*/  STL.64 [R1+0x1908], R22 ;  /* 0x0019081601007387 */ /* 0x000fe80000100a00 */
[----:B------:R-:W-:Y:S04]  /*13e60*/  STL.64 [R1+0x70], R8 ;  /* 0x0000700801007387 */ /* 0x000fe80000100a00 */
[----:B------:R-:W-:Y:S04]  /*13e70*/  STL.64 [R1+0x78], R10 ;  /* 0x0000780a01007387 */ /* 0x000fe80000100a00 */
[----:B------:R-:W-:Y:S04]  /*13e80*/  STL.64 [R1+0x1900], R20 ;  /* 0x0019001401007387 */ /* 0x000fe80000100a00 */
[----:B0-----:R-:W-:Y:S04]  /*13e90*/  STL.64 [R1+0x1948], R26 ;  /* 0x0019481a01007387 */ /* 0x001fe80000100a00 */
[----:B------:R-:W-:Y:S04]  /*13ea0*/  STL.64 [R1+0x1940], R24 ;  /* 0x0019401801007387 */ /* 0x000fe80000100a00 */
[----:B-1----:R-:W-:Y:S04]  /*13eb0*/  STL.64 [R1+0x1938], R18 ;  /* 0x0019381201007387 */ /* 0x002fe80000100a00 */
[----:B------:R0:W-:Y:S04]  /*13ec0*/  STL.64 [R1+0x1930], R16 ;  /* 0x0019301001007387 */ /* 0x0001e80000100a00 */
[----:B0-----:R-:W2:Y:S04]  /*13ed0*/  LDL.LU R16, [R1+0xa0] ;  /* 0x0000a00001107983 */ /* 0x001ea80000300800 */
[----:B------:R-:W2:Y:S04]  /*13ee0*/  LDL.LU R17, [R1+0xa4] ;  /* 0x0000a40001117983 */ /* 0x000ea80000300800 */
[----:B------:R-:W3:Y:S04]  /*13ef0*/  LDL.LU R18, [R1+0xa8] ;  /* 0x0000a80001127983 */ /* 0x000ee80000300800 */
[----:B------:R-:W3:Y:S04]  /*13f00*/  LDL.LU R19, [R1+0xac] ;  /* 0x0000ac0001137983 */ /* 0x000ee80000300800 */
[----:B------:R-:W4:Y:S04]  /*13f10*/  LDL.LU R24, [R1+0x50] ;  /* 0x0000500001187983 */ /* 0x000f280000300800 */
[----:B------:R-:W4:Y:S04]  /*13f20*/  LDL.LU R25, [R1+0x54] ;  /* 0x0000540001197983 */ /* 0x000f280000300800 */
[----:B------:R-:W5:Y:S04]  /*13f30*/  LDL.LU R26, [R1+0x58] ;  /* 0x00005800011a7983 */ /* 0x000f680000300800 */
[----:B------:R-:W5:Y:S04]  /*13f40*/  LDL.LU R27, [R1+0x5c] ;  /* 0x00005c00011b7983 */ /* 0x000f680000300800 */
[----:B-----5:R-:W-:Y:S04]  /*13f50*/  STL.64 [R1+0x1988], R26 ;  /* 0x0019881a01007387 */ /* 0x020fe80000100a00 */
[----:B----4-:R0:W-:Y:S04]  /*13f60*/  STL.64 [R1+0x1980], R24 ;  /* 0x0019801801007387 */ /* 0x0101e80000100a00 */
[----:B------:R-:W4:Y:S04]  /*13f70*/  LDL.LU R20, [R1+0x10] ;  /* 0x0000100001147983 */ /* 0x000f280000300800 */
[----:B------:R-:W4:Y:S04]  /*13f80*/  LDL.LU R21, [R1+0x14] ;  /* 0x0000140001157983 */ /* 0x000f280000300800 */
[----:B------:R-:W4:Y:S04]  /*13f90*/  LDL.LU R22, [R1+0x18] ;  /* 0x0000180001167983 */ /* 0x000f280000300800 */
[----:B------:R-:W4:Y:S04]  /*13fa0*/  LDL.LU R23, [R1+0x1c] ;  /* 0x00001c0001177983 */ /* 0x000f280000300800 */
[----:B0-----:R-:W4:Y:S04]  /*13fb0*/  LDL.LU R24, [R1+0x60] ;  /* 0x0000600001187983 */ /* 0x001f280000300800 */
[----:B------:R-:W4:Y:S04]  /*13fc0*/  LDL.LU R25, [R1+0x64] ;  /* 0x0000640001197983 */ /* 0x000f280000300800 */
[----:B------:R-:W4:Y:S04]  /*13fd0*/  LDL.LU R26, [R1+0x68] ;  /* 0x00006800011a7983 */ /* 0x000f280000300800 */
[----:B------:R-:W4:Y:S04]  /*13fe0*/  LDL.LU R27, [R1+0x6c] ;  /* 0x00006c00011b7983 */ /* 0x000f280000300800 */
[----:B---3--:R0:W-:Y:S04]  /*13ff0*/  STL.64 [R1+0x1958], R18 ;  /* 0x0019581201007387 */ /* 0x0081e80000100a00 */
[----:B--2---:R1:W-:Y:S01]  /*14000*/  STL.64 [R1+0x1950], R16 ;  /* 0x0019501001007387 */ /* 0x0043e20000100a00 */
[----:B0-----:R-:W-:Y:S01]  /*14010*/  MOV R18, R29 ;  /* 0x0000001d00127202 */ /* 0x001fe20000000f00 */
[----:B------:R-:W-:Y:S01]  /*14020*/  IMAD.MOV.U32 R19, RZ, RZ, R2 ;  /* 0x000000ffff137224 */ /* 0x000fe200078e0002 */
[----:B-1----:R-:W-:-:S02]  /*14030*/  MOV R16, R5 ;  /* 0x0000000500107202 */ /* 0x002fc40000000f00 */
[----:B------:R-:W2:Y:S01]  /*14040*/  LDL.LU R5, [R1+0x19a4] ;  /* 0x0019a40001057983 */ /* 0x000ea20000300800 */
[----:B------:R-:W-:-:S03]  /*14050*/  MOV R17, R0 ;  /* 0x0000000000117202 */ /* 0x000fc60000000f00 */
[----:B------:R-:W3:Y:S04]  /*14060*/  LDL.LU R0, [R1+0x19a0] ;  /* 0x0019a00001007983 */ /* 0x000ee80000300800 */
[----:B------:R-:W5:Y:S04]  /*14070*/  LDL.LU R29, [R1+0x199c] ;  /* 0x00199c00011d7983 */ /* 0x000f680000300800 */
[----:B------:R-:W2:Y:S04]  /*14080*/  LDL.LU R2, [R1+0x1998] ;  /* 0x0019980001027983 */ /* 0x000ea80000300800 */
[----:B------:R-:W-:Y:S04]  /*14090*/  STL.64 [R1+0x1978], R18 ;  /* 0x0019781201007387 */ /* 0x000fe80000100a00 */
[----:B------:R0:W-:Y:S04]  /*140a0*/  STL.64 [R1+0x1970], R16 ;  /* 0x0019701001007387 */ /* 0x0001e80000100a00 */
[----:B0-----:R-:W3:Y:S04]  /*140b0*/  LDL.LU R16, [R1+0xb0] ;  /* 0x0000b00001107983 */ /* 0x001ee80000300800 */
[----:B------:R-:W3:Y:S04]  /*140c0*/  LDL.LU R17, [R1+0xb4] ;  /* 0x0000b40001117983 */ /* 0x000ee80000300800 */
[----:B------:R-:W3:Y:S04]  /*140d0*/  LDL.LU R18, [R1+0xb8] ;  /* 0x0000b80001127983 */ /* 0x000ee80000300800 */
[----:B------:R-:W3:Y:S04]  /*140e0*/  LDL.LU R19, [R1+0xbc] ;  /* 0x0000bc0001137983 */ /* 0x000ee80000300800 */
[----:B------:R-:W-:Y:S04]  /*140f0*/  STL [R1+0x1918], R3 ;  /* 0x0019180301007387 */ /* 0x000fe80000100800 */
[----:B--2---:R-:W0:Y:S04]  /*14100*/  LDSM.16.MT88.4 R12, [R2+0xa000] ;  /* 0x00a00000020c783b */ /* 0x004e280000004200 */
[----:B0-----:R-:W-:Y:S04]  /*14110*/  STL.64 [R1+0x1928], R14 ;  /* 0x0019280e01007387 */ /* 0x001fe80000100a00 */
[----:B------:R5:W-:Y:S02]  /*14120*/  STL.64 [R1+0x1920], R12 ;  /* 0x0019200c01007387 */ /* 0x000be40000100a00 */
[----:B-----5:R-:W-:-:S02]  /*14130*/  MOV R12, R29 ;  /* 0x0000001d000c7202 */ /* 0x020fc40000000f00 */
[----:B------:R-:W2:Y:S01]  /*14140*/  LDL.LU R29, [R1+0x1994] ;  /* 0x00199400011d7983 */ /* 0x000ea20000300800 */
[----:B---3--:R-:W-:-:S03]  /*14150*/  MOV R13, R0 ;  /* 0x00000000000d7202 */ /* 0x008fc60000000f00 */
[----:B------:R-:W3:Y:S01]  /*14160*/  LDL.LU R0, [R1+0x1990] ;  /* 0x0019900001007983 */ /* 0x000ee20000300800 */
[----:B------:R-:W-:Y:S02]  /*14170*/  MOV R14, R5 ;  /* 0x00000005000e7202 */ /* 0x000fe40000000f00 */
[----:B------:R-:W-:-:S05]  /*14180*/  MOV R15, R4 ;  /* 0x00000004000f7202 */ /* 0x000fca0000000f00 */
[----:B------:R-:W-:Y:S04]  /*14190*/  STL.64 [R1+0x1968], R14 ;  /* 0x0019680e01007387 */ /* 0x000fe80000100a00 */
[----:B------:R0:W-:Y:S01]  /*141a0*/  STL.64 [R1+0x1960], R12 ;  /* 0x0019600c01007387 */ /* 0x0001e20000100a00 */
[----:B----4-:R-:W-:Y:S03]  /*141b0*/  HMMA.16816.F32 R20, R20, R6, R24 ;  /* 0x000000061414723c */ /* 0x010fe60000001818 */
[----:B0-----:R-:W4:Y:S04]  /*141c0*/  LDL.LU R12, [R1+0x90] ;  /* 0x00009000010c7983 */ /* 0x001f280000300800 */
[----:B------:R-:W4:Y:S04]  /*141d0*/  LDL.LU R13, [R1+0x94] ;  /* 0x00009400010d7983 */ /* 0x000f280000300800 */
[----:B------:R-:W4:Y:S04]  /*141e0*/  LDL.LU R14, [R1+0x98] ;  /* 0x00009800010e7983 */ /* 0x000f280000300800 */
[----:B---3--:R-:W0:Y:S04]  /*141f0*/  LDSM.16.M88.4 R8, [R0+0x10100] ;  /* 0x010100000008783b */ /* 0x008e280000000200 */
[----:B0-----:R0:W-:Y:S04]  /*14200*/  STL [R1+0x18a4], R10 ;  /* 0x0018a40a01007387 */ /* 0x0011e80000100800 */
[----:B------:R-:W-:Y:S04]  /*14210*/  STL [R1+0x18a0], R11 ;  /* 0x0018a00b01007387 */ /* 0x000fe80000100800 */
[----:B------:R-:W-:Y:S04]  /*14220*/  STL [R1+0x1748], R0 ;  /* 0x0017480001007387 */ /* 0x000fe80000100800 */
[----:B------:R-:W3:Y:S04]  /*14230*/  LDL.LU.64 R26, [R1+0x1988] ;  /* 0x00198800011a7983 */ /* 0x000ee80000300a00 */
[----:B------:R-:W3:Y:S01]  /*14240*/  LDL.LU.64 R24, [R1+0x1980] ;  /* 0x0019800001187983 */ /* 0x000ee20000300a00 */
[----:B0-----:R-:W-:-:S03]  /*14250*/  MOV R10, R23 ;  /* 0x00000017000a7202 */ /* 0x001fc60000000f00 */
[----:B------:R-:W-:Y:S04]  /*14260*/  STL.64 [R1+0x60], R20 ;  /* 0x0000601401007387 */ /* 0x000fe80000100a00 */
[----:B------:R-:W-:Y:S04]  /*14270*/  STL [R1+0x68], R22 ;  /* 0x0000681601007387 */ /* 0x000fe80000100800 */
[----:B------:R-:W0:Y:S04]  /*14280*/  LDSM.16.MT88.4 R20, [R2+0xa080] ;  /* 0x00a080000214783b */ /* 0x000e280000004200 */
[----:B------:R-:W-:Y:S04]  /*14290*/  STL [R1+0x1910], R10 ;  /* 0x0019100a01007387 */ /* 0x000fe80000100800 */
[----:B0-----:R-:W-:Y:S04]  /*142a0*/  STL [R1+0x191c], R22 ;  /* 0x00191c1601007387 */ /* 0x001fe80000100800 */
[----:B------:R-:W-:Y:S04]  /*142b0*/  STL [R1+0x1914], R23 ;  /* 0x0019141701007387 */ /* 0x000fe80000100800 */
[----:B------:R0:W-:Y:S01]  /*142c0*/  STL [R1+0x18ec], R2 ;  /* 0x0018ec0201007387 */ /* 0x0001e20000100800 */
[----:B---3--:R-:W-:Y:S03]  /*142d0*/  HMMA.16816.F32 R24, R24, R6, R16 ;  /* 0x000000061818723c */ /* 0x008fe60000001810 */
[----:B------:R-:W4:Y:S04]  /*142e0*/  LDL.LU.64 R18, [R1+0x1978] ;  /* 0x0019780001127983 */ /* 0x000f280000300a00 */
[----:B------:R-:W4:Y:S04]  /*142f0*/  LDL.LU.64 R16, [R1+0x1970] ;  /* 0x0019700001107983 */ /* 0x000f280000300a00 */
[----:B------:R-:W1:Y:S01]  /*14300*/  S2R R4, SR_TID.X ;  /* 0x0000000000047919 */ /* 0x000e620000002100 */
[----:B--2---:R-:W-:Y:S11]  /*14310*/  IMAD.MOV.U32 R15, RZ, RZ, R29 ;  /* 0x000000ffff0f7224 */ /* 0x004ff600078e001d */
[----:B------:R-:W-:Y:S01]  /*14320*/  @!UPT UIADD3 URZ, URZ, URZ, URZ ;  /* 0x0000003f3f3ff290 */ /* 0x000fe2000fffe03f */
[----:B------:R-:W-:Y:S02]  /*14330*/  MOV R29, R27 ;  /* 0x0000001b001d7202 */ /* 0x000fe40000000f00 */
[C---:B-1----:R-:W-:Y:S02]  /*14340*/  LOP3.LUT R27, R4.reuse, 0x7, RZ, 0xc0, !PT ;  /* 0x00000007041b7812 */ /* 0x042fe400078ec0ff */
[C---:B------:R-:W-:Y:S02]  /*14350*/  LOP3.LUT R5, R4.reuse, 0x10, RZ, 0xc0, !PT ;  /* 0x0000001004057812 */ /* 0x040fe400078ec0ff */
[----:B------:R-:W-:Y:S01]  /*14360*/  SHF.L.U32 R4, R4, 0x1, RZ ;  /* 0x0000000104047819 */ /* 0x000fe200000006ff */
[----:B------:R-:W-:Y:S01]  /*14370*/  IMAD R27, R27, 0x110, RZ ;  /* 0x000001101b1b7824 */ /* 0x000fe200078e02ff */
[----:B------:R-:W-:-:S04]  /*14380*/  SHF.L.U32 R5, R5, 0x7, RZ ;  /* 0x0000000705057819 */ /* 0x000fc800000006ff */
[----:B------:R-:W-:Y:S01]  /*14390*/  LOP3.LUT R27, R27, 0x10, R4, 0x78, !PT ;  /* 0x000000101b1b7812 */ /* 0x000fe200078e7804 */
[----:B------:R-:W-:Y:S03]  /*143a0*/  STL.64 [R1+0xc0], R24 ;  /* 0x0000c01801007387 */ /* 0x000fe60000100a00 */
        /* <DEDUP_REMOVED lines=9> */
[----:B0-----:R-:W-:-:S03]  /*14440*/  IMAD.MOV.U32 R2, RZ, RZ, R18 ;  /* 0x000000ffff027224 */ /* 0x001fc600078e0012 */
[----:B------:R-:W-:Y:S04]  /*14450*/  STL [R1+0xbc], R19 ;  /* 0x0000bc1301007387 */ /* 0x000fe80000100800 */
[----:B------:R-:W0:Y:S04]  /*14460*/  LDSM.16.MT88.4 R16, [R27+0xa000] ;  /* 0x00a000001b10783b */ /* 0x000e280000004200 */
[----:B------:R-:W1:Y:S04]  /*14470*/  LDSM.16.MT88.4 R24, [R27+0xa080] ;  /* 0x00a080001b18783b */ /* 0x000e680000004200 */
[----:B------:R3:W-:Y:S01]  /*14480*/  STL [R1+0x18f4], R2 ;  /* 0x0018f40201007387 */ /* 0x0007e20000100800 */
[----:B0-----:R-:W-:-:S02]  /*14490*/  MOV R22, R18 ;  /* 0x0000001200167202 */ /* 0x001fc40000000f00 */
[----:B------:R-:W-:Y:S02]  /*144a0*/  MOV R3, R19 ;  /* 0x0000001300037202 */ /* 0x000fe40000000f00 */
[----:B------:R-:W-:Y:S01]  /*144b0*/  MOV R4, R16 ;  /* 0x0000001000047202 */ /* 0x000fe20000000f00 */
[----:B------:R-:W4:Y:S01]  /*144c0*/  LDL.LU.64 R18, [R1+0x1958] ;  /* 0x0019580001127983 */ /* 0x000f220000300a00 */
[----:B------:R-:W-:Y:S01]  /*144d0*/  MOV R5, R17 ;  /* 0x0000001100057202 */ /* 0x000fe20000000f00 */
[----:B-1----:R-:W-:Y:S01]  /*144e0*/  IMAD.MOV.U32 R23, RZ, RZ, R24 ;  /* 0x000000ffff177224 */ /* 0x002fe200078e0018 */
[----:B------:R-:W-:Y:S01]  /*144f0*/  MOV R29, R26 ;  /* 0x0000001a001d7202 */ /* 0x000fe20000000f00 */
[----:B------:R-:W4:Y:S01]  /*14500*/  LDL.LU.64 R16, [R1+0x1950] ;  /* 0x0019500001107983 */ /* 0x000f220000300a00 */
[----:B---3--:R-:W-:Y:S02]  /*14510*/  MOV R2, R27 ;  /* 0x0000001b00027202 */ /* 0x008fe40000000f00 */
[----:B------:R-:W-:Y:S01]  /*14520*/  MOV R10, R25 ;  /* 0x00000019000a7202 */ /* 0x000fe20000000f00 */
[----:B------:R-:W4:Y:S04]  /*14530*/  LDL.LU.64 R26, [R1+0x1948] ;  /* 0x00194800011a7983 */ /* 0x000f280000300a00 */
[----:B------:R-:W4:Y:S02]  /*14540*/  LDL.LU.64 R24, [R1+0x1940] ;  /* 0x0019400001187983 */ /* 0x000f240000300a00 */
[----:B----4-:R-:W-:Y:S02]  /*14550*/  HMMA.16816.F32 R24, R24, R6, R16 ;  /* 0x000000061818723c */ /* 0x010fe40000001810 */
[----:B------:R-:W2:Y:S04]  /*14560*/  LDL.LU.64 R18, [R1+0x1938] ;  /* 0x0019380001127983 */ /* 0x000ea80000300a00 */
[----:B------:R-:W2:Y:S11]  /*14570*/  LDL.LU.64 R16, [R1+0x1930] ;  /* 0x0019300001107983 */ /* 0x000eb60000300a00 */
[----:B------:R-:W-:Y:S06]  /*14580*/  @!UPT UIADD3 URZ, URZ, URZ, URZ ;  /* 0x0000003f3f3ff290 */ /* 0x000fec000fffe03f */
[----:B------:R0:W-:Y:S01]  /*14590*/  STL [R1+0x90], R24 ;  /* 0x0000901801007387 */ /* 0x0001e20000100800 */
[----:B------:R-:W-:-:S03]  /*145a0*/  MOV R11, R25 ;  /* 0x00000019000b7202 */ /* 0x000fc60000000f00 */
[----:B------:R1:W-:Y:S01]  /*145b0*/  STL [R1+0x98], R26 ;  /* 0x0000981a01007387 */ /* 0x0003e20000100800 */
[----:B------:R-:W-:-:S03]  /*145c0*/  IMAD.MOV.U32 R0, RZ, RZ, R27 ;  /* 0x000000ffff007224 */ /* 0x000fc600078e001b */
[----:B0-----:R-:W3:Y:S04]  /*145d0*/  LDL.LU R24, [R1+0x40] ;  /* 0x0000400001187983 */ /* 0x001ee80000300800 */
[----:B------:R-:W3:Y:S04]  /*145e0*/  LDL.LU R25, [R1+0x44] ;  /* 0x0000440001197983 */ /* 0x000ee80000300800 */
[----:B-1----:R-:W3:Y:S04]  /*145f0*/  LDL.LU R26, [R1+0x48] ;  /* 0x00004800011a7983 */ /* 0x002ee80000300800 */
[----:B------:R-:W3:Y:S04]  /*14600*/  LDL.LU R27, [R1+0x4c] ;  /* 0x00004c00011b7983 */ /* 0x000ee80000300800 */
[----:B------:R-:W-:Y:S01]  /*14610*/  STL [R1+0x18f8], R11 ;  /* 0x0018f80b01007387 */ /* 0x000fe20000100800 */
[----:B--2---:R-:W-:Y:S03]  /*14620*/  HMMA.16816.F32 R16, R16, R6, R12 ;  /* 0x000000061010723c */ /* 0x004fe6000000180c */
[----:B------:R-:W3:Y:S04]  /*14630*/  LDL.LU.64 R14, [R1+0x1928] ;  /* 0x00192800010e7983 */ /* 0x000ee80000300a00 */
[----:B------:R-:W3:Y:S11]  /*14640*/  LDL.LU.64 R12, [R1+0x1920] ;  /* 0x00192000010c7983 */ /* 0x000ef60000300a00 */
[----:B------:R-:W-:Y:S05]  /*14650*/  @!UPT UIADD3 URZ, URZ, URZ, URZ ;  /* 0x0000003f3f3ff290 */ /* 0x000fea000fffe03f */
[----:B------:R-:W-:Y:S04]  /*14660*/  STL.64 [R1+0x50], R16 ;  /* 0x0000501001007387 */ /* 0x000fe80000100a00 */
[----:B------:R-:W-:Y:S04]  /*14670*/  STL.64 [R1+0x58], R18 ;  /* 0x0000581201007387 */ /* 0x000fe80000100a00 */
[----:B------:R-:W-:Y:S01]  /*14680*/  LDSM.16.MT88.4 R16, [R28+0xa080] ;  /* 0x00a080001c10783b */ /* 0x000fe20000004200 */
[----:B------:R-:W-:Y:S02]  /*14690*/  MOV R6, R22 ;  /* 0x0000001600067202 */ /* 0x000fe40000000f00 */
[----:B------:R-:W-:Y:S01]  /*146a0*/  MOV R7, R3 ;  /* 0x0000000300077202 */ /* 0x000fe20000000f00 */
[----:B------:R-:W2:Y:S04]  /*146b0*/  LDL.LU R22, [R1+0x191c] ;  /* 0x00191c0001167983 */ /* 0x000ea80000300800 */
[----:B------:R-:W4:Y:S01]  /*146c0*/  LDL.LU R3, [R1+0x1918] ;  /* 0x0019180001037983 */ /* 0x000f220000300800 */
[----:B---3--:R-:W-:Y:S03]  /*146d0*/  HMMA.16816.F32 R12, R12, R8, R24 ;  /* 0x000000080c0c723c */ /* 0x008fe60000001818 */
[----:B------:R-:W0:Y:S04]  /*146e0*/  LDSM.16.MT88.4 R24, [R28+0xa000] ;  /* 0x00a000001c18783b */ /* 0x000e280000004200 */
[----:B0-----:R-:W-:Y:S11]  /*146f0*/  STL.64 [R1+0x18e0], R26 ;  /* 0x0018e01a01007387 */ /* 0x001ff60000100a00 */
[----:B------:R-:W-:Y:S05]  /*14700*/  @!UPT UIADD3 URZ, URZ, URZ, URZ ;  /* 0x0000003f3f3ff290 */ /* 0x000fea000fffe03f */
[----:B------:R-:W-:Y:S04]  /*14710*/  STL.64 [R1+0x80], R12 ;  /* 0x0000800c01007387 */ /* 0x000fe80000100a00 */
[----:B------:R-:W-:Y:S04]  /*14720*/  STL.64 [R1+0x88], R14 ;  /* 0x0000880e01007387 */ /* 0x000fe80000100a00 */
[----:B------:R0:W-:Y:S04]  /*14730*/  STL.64 [R1+0x18d8], R24 ;  /* 0x0018d81801007387 */ /* 0x0001e80000100a00 */
[----:B----4-:R-:W1:Y:S04]  /*14740*/  LDSM.16.MT88.4 R12, [R3+0xa000] ;  /* 0x00a00000030c783b */ /* 0x010e680000004200 */
[----:B0-----:R-:W2:Y:S04]  /*14750*/  LDL.LU R24, [R1+0x70] ;  /* 0x0000700001187983 */ /* 0x001ea80000300800 */
[----:B------:R-:W2:Y:S04]  /*14760*/  LDL.LU R25, [R1+0x74] ;  /* 0x0000740001197983 */ /* 0x000ea80000300800 */
[----:B------:R-:W2:Y:S04]  /*14770*/  LDL.LU R26, [R1+0x78] ;  /* 0x00007800011a7983 */ /* 0x000ea80000300800 */
[----:B------:R-:W2:Y:S04]  /*14780*/  LDL.LU R27, [R1+0x7c] ;  /* 0x00007c00011b7983 */ /* 0x000ea80000300800 */
[----:B------:R-:W-:Y:S04]  /*14790*/  STL.64 [R1+0x18d0], R18 ;  /* 0x0018d01201007387 */ /* 0x000fe80000100a00 */
[----:B------:R0:W-:Y:S02]  /*147a0*/  STL.64 [R1+0x18c8], R16 ;  /* 0x0018c81001007387 */ /* 0x0001e40000100a00 */
[----:B0-----:R-:W-:-:S02]  /*147b0*/  MOV R16, R23 ;  /* 0x0000001700107202 */ /* 0x001fc40000000f00 */
[----:B------:R-:W2:Y:S01]  /*147c0*/  LDL.LU R23, [R1+0x1914] ;  /* 0x0019140001177983 */ /* 0x000ea20000300800 */
[----:B------:R-:W-:-:S03]  /*147d0*/  MOV R17, R10 ;  /* 0x0000000a00117202 */ /* 0x000fc60000000f00 */
[----:B------:R-:W3:Y:S01]  /*147e0*/  LDL.LU R10, [R1+0x1910] ;  /* 0x00191000010a7983 */ /* 0x000ee20000300800 */
[----:B------:R-:W-:Y:S01]  /*147f0*/  IMAD.MOV.U32 R18, RZ, RZ, R29 ;  /* 0x000000ffff127224 */ /* 0x000fe200078e001d */
[----:B------:R-:W-:Y:S02]  /*14800*/  MOV R19, R2 ;  /* 0x0000000200137202 */ /* 0x000fe40000000f00 */
[----:B-1----:R-:W-:Y:S04]  /*14810*/  STL.64 [R1+0x18c0], R14 ;  /* 0x0018c00e01007387 */ /* 0x002fe80000100a00 */
[----:B------:R0:W-:Y:S04]  /*14820*/  STL.64 [R1+0x18b8], R12 ;  /* 0x0018b80c01007387 */ /* 0x0001e80000100a00 */
[----:B0-----:R-:W4:Y:S04]  /*14830*/  LDL.LU R12, [R1+0x60] ;  /* 0x00006000010c7983 */ /* 0x001f280000300800 */
[----:B------:R-:W4:Y:S04]  /*14840*/  LDL.LU R13, [R1+0x64] ;  /* 0x00006400010d7983 */ /* 0x000f280000300800 */
[----:B------:R-:W4:Y:S01]  /*14850*/  LDL.LU R14, [R1+0x68] ;  /* 0x00006800010e7983 */ /* 0x000f220000300800 */
[----:B--2---:R-:W-:Y:S11]  /*14860*/  HMMA.16816.F32 R20, R20, R8, R24 ;  /* 0x000000081414723c */ /* 0x004ff60000001818 */
[----:B------:R-:W-:Y:S11]  /*14870*/  @!UPT UIADD3 URZ, URZ, URZ, URZ ;  /* 0x0000003f3f3ff290 */ /* 0x000ff6000fffe03f */
[----:B------:R-:W-:Y:S02]  /*14880*/  @!UPT UIADD3 URZ, URZ, URZ, URZ ;  /* 0x0000003f3f3ff290 */ /* 0x000fe4000fffe03f */
[----:B------:R-:W-:Y:S01]  /*14890*/  MOV R11, R20 ;  /* 0x00000014000b7202 */ /* 0x000fe20000000f00 */
[----:B------:R-:W-:Y:S01]  /*148a0*/  IMAD.MOV.U32 R29, RZ, RZ, R22 ;  /* 0x000000ffff1d7224 */ /* 0x000fe200078e0016 */
[----:B------:R-:W-:Y:S02]  /*148b0*/  MOV R2, R21 ;  /* 0x0000001500027202 */ /* 0x000fe40000000f00 */
[----:B------:R-:W-:Y:S02]  /*148c0*/  MOV R27, R23 ;  /* 0x00000017001b7202 */ /* 0x000fe40000000f00 */
[----:B------:R-:W0:Y:S01]  /*148d0*/  LDSM.16.MT88.4 R20, [R3+0xa080] ;  /* 0x00a080000314783b */ /* 0x000e220000004200 */
[----:B---3--:R-:W-:Y:S02]  /*148e0*/  MOV R15, R10 ;  /* 0x0000000a000f7202 */ /* 0x008fe40000000f00 */
[----:B0-----:R-:W-:Y:S01]  /*148f0*/  MOV R24, R22 ;  /* 0x0000001600187202 */ /* 0x001fe20000000f00 */
[----:B------:R-:W-:Y:S01]  /*14900*/  IMAD.MOV.U32 R10, RZ, RZ, R23 ;  /* 0x000000ffff0a7224 */ /* 0x000fe200078e0017 */
[----:B------:R-:W-:Y:S01]  /*14910*/  MOV R26, R20 ;  /* 0x00000014001a7202 */ /* 0x000fe20000000f00 */
[----:B------:R-:W2:Y:S01]  /*14920*/  LDL.LU.64 R22, [R1+0x1908] ;  /* 0x0019080001167983 */ /* 0x000ea20000300a00 */
[----:B------:R-:W-:-:S03]  /*14930*/  MOV R25, R21 ;  /* 0x0000001500197202 */ /* 0x000fc60000000f00 */
[----:B------:R-:W2:Y:S02]  /*14940*/  LDL.LU.64 R20, [R1+0x1900] ;  /* 0x0019000001147983 */ /* 0x000ea40000300a00 */
[----:B--2---:R-:W-:Y:S11]  /*14950*/  HMMA.16816.F32 R4, R4, R8, R20 ;  /* 0x000000080404723c */ /* 0x004ff60000001814 */
[----:B------:R-:W-:Y:S11]  /*14960*/  @!UPT UIADD3 URZ, URZ, URZ, URZ ;  /* 0x0000003f3f3ff290 */ /* 0x000ff6000fffe03f */
[----:B------:R-:W-:Y:S01]  /*14970*/  @!UPT UIADD3 URZ, URZ, URZ, URZ ;  /* 0x0000003f3f3ff290 */ /* 0x000fe2000fffe03f */
[----:B------:R-:W-:Y:S04]  /*14980*/  STL.64 [R1+0x1858], R6 ;  /* 0x0018580601007387 */ /* 0x000fe80000100a00 */
[----:B------:R0:W-:Y:S02]  /*14990*/  STL.64 [R1+0x1850], R4 ;  /* 0x0018500401007387 */ /* 0x0001e40000100a00 */
[----:B0-----:R-:W-:Y:S02]  /*149a0*/  MOV R4, R11 ;  /* 0x0000000b00047202 */ /* 0x001fe40000000f00 */
[----:B------:R-:W2:Y:S01]  /*149b0*/  LDL.LU R11, [R1+0x18f8] ;  /* 0x0018f800010b7983 */ /* 0x000ea20000300800 */
[----:B------:R-:W-:-:S03]  /*149c0*/  MOV R5, R2 ;  /* 0x0000000200057202 */ /* 0x000fc60000000f00 */
[----:B------:R-:W3:Y:S01]  /*149d0*/  LDL.LU R2, [R1+0x18f4] ;  /* 0x0018f40001027983 */ /* 0x000ee20000300800 */
[----:B------:R-:W-:-:S03]  /*149e0*/  MOV R6, R29 ;  /* 0x0000001d00067202 */ /* 0x000fc60000000f00 */
[----:B------:R-:W5:Y:S01]  /*149f0*/  LDL.LU R29, [R1+0x18f0] ;  /* 0x0018f000011d7983 */ /* 0x000f620000300800 */
[----:B------:R-:W-:-:S05]  /*14a00*/  MOV R7, R27 ;  /* 0x0000001b00077202 */ /* 0x000fca0000000f00 */
[----:B------:R-:W-:Y:S04]  /*14a10*/  STL.64 [R1+0x1868], R6 ;  /* 0x0018680601007387 */ /* 0x000fe80000100a00 */
[----:B------:R4:W-:Y:S02]  /*14a20*/  STL.64 [R1+0x1860], R4 ;  /* 0x0018600401007387 */ /* 0x0009e40000100a00 */
[----:B----4-:R-:W-:Y:S02]  /*14a30*/  HMMA.16816.F32 R4, R16, R8, R12 ;  /* 0x000000081004723c */ /* 0x010fe4000000180c */
[----:B------:R-:W4:Y:S11]  /*14a40*/  LDL.LU R12, [R1+0xb0] ;  /* 0x0000b000010c7983 */ /* 0x000f360000300800 */
[----:B------:R-:W-:Y:S10]  /*14a50*/  @!UPT UIADD3 URZ, URZ, URZ, URZ ;  /* 0x0000003f3f3ff290 */ /* 0x000ff4000fffe03f */
[----:B------:R-:W-:Y:S04]  /*14a60*/  STL.64 [R1+0x60], R4 ;  /* 0x0000600401007387 */ /* 0x000fe80000100a00 */
[----:B------:R-:W-:Y:S04]  /*14a70*/  STL.64 [R1+0x68], R6 ;  /* 0x0000680601007387 */ /* 0x000fe80000100a00 */
[----:B------:R-:W4:Y:S01]  /*14a80*/  LDL.LU R13, [R1+0xb4] ;  /* 0x0000b400010d7983 */ /* 0x000f220000300800 */
[----:B---3--:R-:W-:-:S03]  /*14a90*/  IMAD.MOV.U32 R14, RZ, RZ, R2 ;  /* 0x000000ffff0e7224 */ /* 0x008fc600078e0002 */
[----:B------:R-:W3:Y:S04]  /*14aa0*/  LDL.LU R2, [R1+0x18ec] ;  /* 0x0018ec0001027983 */ /* 0x000ee80000300800 */
[----:B------:R-:W4:Y:S01]  /*14ab0*/  LDL.LU R15, [R1+0xbc] ;  /* 0x0000bc00010f7983 */ /* 0x000f220000300800 */
[----:B-----5:R-:W-:-:S03]  /*14ac0*/  MOV R19, R29 ;  /* 0x0000001d00137202 */ /* 0x020fc60000000f00 */
[----:B------:R-:W5:Y:S04]  /*14ad0*/  LDL.LU R16, [R1+0xc0] ;  /* 0x0000c00001107983 */ /* 0x000f680000300800 */
[----:B------:R-:W5:Y:S04]  /*14ae0*/  LDL.LU R17, [R1+0xc4] ;  /* 0x0000c40001117983 */ /* 0x000f680000300800 */
[----:B------:R-:W5:Y:S04]  /*14af0*/  LDL.LU R18, [R1+0xc8] ;  /* 0x0000c80001127983 */ /* 0x000f680000300800 */
[----:B------:R-:W2:Y:S04]  /*14b00*/  LDL.LU R29, [R1+0x18e8] ;  /* 0x0018e800011d7983 */ /* 0x000ea80000300800 */
[----:B---3--:R-:W0:Y:S04]  /*14b10*/  LDSM.16.MT88.4 R4, [R2+0xb000] ;  /* 0x00b000000204783b */ /* 0x008e280000004200 */
[----:B0-----:R0:W-:Y:S02]  /*14b20*/  STL.64 [R1+0x1888], R6 ;  /* 0x0018880601007387 */ /* 0x0011e40000100a00 */
[----:B0-----:R-:W-:-:S02]  /*14b30*/  IMAD.MOV.U32 R7, RZ, RZ, R10 ;  /* 0x000000ffff077224 */ /* 0x001fc400078e000a */
[----:B------:R-:W0:Y:S01]  /*14b40*/  S2R R10, SR_TID.X ;  /* 0x00000000000a7919 */ /* 0x000e220000002100 */
[----:B------:R-:W-:-:S03]  /*14b50*/  MOV R6, R24 ;  /* 0x0000001800067202 */ /* 0x000fc60000000f00 */
[----:B------:R1:W-:Y:S04]  /*14b60*/  STL.64 [R1+0x1880], R4 ;  /* 0x0018800401007387 */ /* 0x0003e80000100a00 */
[----:B------:R-:W-:Y:S01]  /*14b70*/  STL.64 [R1+0x18b0], R6 ;  /* 0x0018b00601007387 */ /* 0x000fe20000100a00 */
[----:B-1----:R-:W-:Y:S02]  /*14b80*/  MOV R4, R26 ;  /* 0x0000001a00047202 */ /* 0x002fe40000000f00 */
[----:B------:R-:W-:Y:S02]  /*14b90*/  MOV R5, R25 ;  /* 0x0000001900057202 */ /* 0x000fe40000000f00 */
[----:B------:R-:W1:Y:S04]  /*14ba0*/  LDSM.16.MT88.4 R24, [R2+0xb080] ;  /* 0x00b080000218783b */ /* 0x000e680000004200 */
[----:B------:R2:W-:Y:S02]  /*14bb0*/  STL.64 [R1+0x18a8], R4 ;  /* 0x0018a80401007387 */ /* 0x0005e40000100a00 */
[----:B--2---:R-:W-:-:S02]  /*14bc0*/  MOV R5, R11 ;  /* 0x0000000b00057202 */ /* 0x004fc40000000f00 */
[----:B------:R-:W2:Y:S01]  /*14bd0*/  LDL.LU R4, [R1+0x90] ;  /* 0x0000900001047983 */ /* 0x000ea20000300800 */
[C---:B0-----:R-:W-:Y:S02]  /*14be0*/  LOP3.LUT R11, R10.reuse, 0x7, RZ, 0xc0, !PT ;  /* 0x000000070a0b7812 */ /* 0x041fe400078ec0ff */
[----:B------:R-:W-:Y:S01]  /*14bf0*/  SHF.L.U32 R10, R10, 0x1, RZ ;  /* 0x000000010a0a7819 */ /* 0x000fe200000006ff */
[----:B------:R-:W2:Y:S02]  /*14c00*/  LDL.LU R6, [R1+0x98] ;  /* 0x0000980001067983 */ /* 0x000ea40000300800 */
[----:B------:R-:W-:-:S05]  /*14c10*/  IMAD R23, R11, 0x110, RZ ;  /* 0x000001100b177824 */ /* 0x000fca00078e02ff */
[----:B------:R-:W-:-:S04]  /*14c20*/  LOP3.LUT R23, R23, 0x10, R10, 0x78, !PT ;  /* 0x0000001017177812 */ /* 0x000fc800078e780a */
[----:B------:R-:W-:-:S04]  /*14c30*/  LOP3.LUT R23, R23, R29, RZ, 0xfc, !PT ;  /* 0x0000001d17177212 */ /* 0x000fc800078efcff */
[----:B------:R-:W-:-:S06]  /*14c40*/  LOP3.LUT R23, R23, 0x20, RZ, 0x3c, !PT ;  /* 0x0000002017177812 */ /* 0x000fcc00078e3cff */
[----:B------:R-:W0:Y:S01]  /*14c50*/  LDSM.16.MT88.4 R20, [R23+0xb000] ;  /* 0x00b000001714783b */ /* 0x000e220000004200 */
[----:B------:R-:W-:Y:S01]  /*14c60*/  MOV R7, R0 ;  /* 0x0000000000077202 */ /* 0x000fe20000000f00 */
[----:B-1----:R-:W-:Y:S01]  /*14c70*/  IMAD.MOV.U32 R11, RZ, RZ, R25 ;  /* 0x000000ffff0b7224 */ /* 0x002fe200078e0019 */
[----:B------:R-:W-:Y:S02]  /*14c80*/  MOV R29, R26 ;  /* 0x0000001a001d7202 */ /* 0x000fe40000000f00 */
[----:B------:R-:W-:Y:S02]  /*14c90*/  MOV R0, R27 ;  /* 0x0000001b00007202 */ /* 0x000fe40000000f00 */
[----:B------:R-:W-:Y:S01]  /*14ca0*/  MOV R10, R24 ;  /* 0x00000018000a7202 */ /* 0x000fe20000000f00 */
[----:B------:R-:W5:Y:S04]  /*14cb0*/  LDL.LU.64 R26, [R1+0x18e0] ;  /* 0x0018e000011a7983 */ /* 0x000f680000300a00 */
[----:B------:R-:W5:Y:S04]  /*14cc0*/  LDL.LU.64 R24, [R1+0x18d8] ;  /* 0x0018d80001187983 */ /* 0x000f680000300a00 */
[----:B0-----:R-:W-:Y:S04]  /*14cd0*/  STL.64 [R1+0x1878], R22 ;  /* 0x0018781601007387 */ /* 0x001fe80000100a00 */
[----:B------:R0:W-:Y:S04]  /*14ce0*/  STL.64 [R1+0x1870], R20 ;  /* 0x0018701401007387 */ /* 0x0001e80000100a00 */
[----:B0-----:R-:W3:Y:S04]  /*14cf0*/  LDL.LU R20, [R1+0x80] ;  /* 0x0000800001147983 */ /* 0x001ee80000300800 */
[----:B------:R-:W3:Y:S04]  /*14d00*/  LDL.LU R21, [R1+0x84] ;  /* 0x0000840001157983 */ /* 0x000ee80000300800 */
[----:B------:R-:W2:Y:S04]  /*14d10*/  LDL.LU R22, [R1+0x88] ;  /* 0x0000880001167983 */ /* 0x000ea80000300800 */
[----:B------:R-:W2:Y:S01]  /*14d20*/  LDL.LU R23, [R1+0x8c] ;  /* 0x00008c0001177983 */ /* 0x000ea20000300800 */
[-C--:B-----5:R-:W-:Y:S11]  /*14d30*/  HMMA.16816.F32 R16, R24, R8.reuse, R16 ;  /* 0x000000081810723c */ /* 0x0a0ff60000001810 */
[----:B------:R-:W-:Y:S11]  /*14d40*/  @!UPT UIADD3 URZ, URZ, URZ, URZ ;  /* 0x0000003f3f3ff290 */ /* 0x000ff6000fffe03f */
[----:B------:R-:W-:Y:S02]  /*14d50*/  @!UPT UIADD3 URZ, URZ, URZ, URZ ;  /* 0x0000003f3f3ff290 */ /* 0x000fe4000fffe03f */
[----:B------:R-:W-:Y:S01]  /*14d60*/  IMAD.MOV.U32 R25, RZ, RZ, R18 ;  /* 0x000000ffff197224 */ /* 0x000fe200078e0012 */
[----:B------:R-:W-:Y:S02]  /*14d70*/  MOV R24, R19 ;  /* 0x0000001300187202 */ /* 0x000fe40000000f00 */
[----:B------:R-:W-:Y:S02]  /*14d80*/  MOV R27, R16 ;  /* 0x00000010001b7202 */ /* 0x000fe40000000f00 */
[----:B------:R-:W-:Y:S01]  /*14d90*/  MOV R26, R17 ;  /* 0x00000011001a7202 */ /* 0x000fe20000000f00 */
[----:B--2---:R-:W-:Y:S04]  /*14da0*/  STL.64 [R1+0x1898], R22 ;  /* 0x0018981601007387 */ /* 0x004fe80000100a00 */
[----:B---3--:R0:W-:Y:S04]  /*14db0*/  STL.64 [R1+0x1890], R20 ;  /* 0x0018901401007387 */ /* 0x0081e80000100a00 */
[----:B0-----:R-:W2:Y:S04]  /*14dc0*/  LDL.LU R20, [R1+0x50] ;  /* 0x0000500001147983 */ /* 0x001ea80000300800 */
[----:B------:R-:W2:Y:S04]  /*14dd0*/  LDL.LU R21, [R1+0x54] ;  /* 0x0000540001157983 */ /* 0x000ea80000300800 */
[----:B------:R-:W2:Y:S04]  /*14de0*/  LDL.LU R22, [R1+0x58] ;  /* 0x0000580001167983 */ /* 0x000ea80000300800 */
[----:B------:R-:W2:Y:S04]  /*14df0*/  LDL.LU R23, [R1+0x5c] ;  /* 0x00005c0001177983 */ /* 0x000ea80000300800 */
[----:B------:R-:W4:Y:S04]  /*14e00*/  LDL.LU.64 R18, [R1+0x18d0] ;  /* 0x0018d00001127983 */ /* 0x000f280000300a00 */
[----:B------:R-:W4:Y:S02]  /*14e10*/  LDL.LU.64 R16, [R1+0x18c8] ;  /* 0x0018c80001107983 */ /* 0x000f240000300a00 */
[-C--:B----4-:R-:W-:Y:S02]  /*14e20*/  HMMA.16816.F32 R16, R16, R8.reuse, R12 ;  /* 0x000000081010723c */ /* 0x090fe4000000180c */
[----:B------:R-:W3:Y:S04]  /*14e30*/  LDL.LU.64 R14, [R1+0x18c0] ;  /* 0x0018c000010e7983 */ /* 0x000ee80000300a00 */
[----:B------:R-:W3:Y:S11]  /*14e40*/  LDL.LU.64 R12, [R1+0x18b8] ;  /* 0x0018b800010c7983 */ /* 0x000ef60000300a00 */
[----:B------:R-:W-:Y:S06]  /*14e50*/  @!UPT UIADD3 URZ, URZ, URZ, URZ ;  /* 0x0000003f3f3ff290 */ /* 0x000fec000fffe03f */
[----:B------:R-:W-:Y:S04]  /*14e60*/  STL.64 [R1+0xb0], R16 ;  /* 0x0000b01001007387 */ /* 0x000fe80000100a00 */
[----:B------:R0:W-:Y:S04]  /*14e70*/  STL.64 [R1+0xb8], R18 ;  /* 0x0000b81201007387 */ /* 0x0001e80000100a00 */
[----:B0-----:R-:W0:Y:S01]  /*14e80*/  S2R R18, SR_TID.X ;  /* 0x0000000000127919 */ /* 0x001e220000002100 */
[----:B---3--:R-:W-:Y:S03]  /*14e90*/  HMMA.16816.F32 R12, R12, R8, R4 ;  /* 0x000000080c0c723c */ /* 0x008fe60000001804 */
[----:B------:R-:W2:Y:S04]  /*14ea0*/  LDL.LU.64 R6, [R1+0x18b0] ;  /* 0x0018b00001067983 */ /* 0x000ea80000300a00 */
[----:B------:R-:W2:Y:S01]  /*14eb0*/  LDL.LU.64 R4, [R1+0x18a8] ;  /* 0x0018a80001047983 */ /* 0x000ea20000300a00 */
[----:B0-----:R-:W-:-:S02]  /*14ec0*/  LOP3.LUT R19, R18, 0x7, RZ, 0xc0, !PT ;  /* 0x0000000712137812 */ /* 0x001fc400078ec0ff */
[C---:B------:R-:W-:Y:S02]  /*14ed0*/  SHF.L.U32 R17, R18.reuse, 0x1, RZ ;  /* 0x0000000112117819 */ /* 0x040fe400000006ff */
[----:B------:R-:W-:Y:S01]  /*14ee0*/  LOP3.LUT R18, R18, 0x10, RZ, 0xc0, !PT ;  /* 0x0000001012127812 */ /* 0x000fe200078ec0ff */
[----:B------:R-:W-:-:S03]  /*14ef0*/  IMAD R19, R19, 0x110, RZ ;  /* 0x0000011013137824 */ /* 0x000fc600078e02ff */
[----:B------:R-:W-:Y:S02]  /*14f00*/  SHF.L.U32 R18, R18, 0x7, RZ ;  /* 0x0000000712127819 */ /* 0x000fe400000006ff */
[----:B------:R-:W-:-:S04]  /*14f10*/  LOP3.LUT R19, R19, 0x10, R17, 0x78, !PT ;  /* 0x0000001013137812 */ /* 0x000fc800078e7811 */
[----:B------:R-:W-:-:S04]  /*14f20*/  LOP3.LUT R19, R19, R18, RZ, 0xfc, !PT ;  /* 0x0000001213137212 */ /* 0x000fc800078efcff */
[----:B------:R-:W-:Y:S01]  /*14f30*/  LOP3.LUT R19, R19, 0x20, RZ, 0x3c, !PT ;  /* 0x0000002013137812 */ /* 0x000fe200078e3cff */
[----:B------:R-:W-:Y:S04]  /*14f40*/  STL.64 [R1+0x70], R12 ;  /* 0x0000700c01007387 */ /* 0x000fe80000100a00 */
[----:B------:R-:W-:Y:S04]  /*14f50*/  STL.64 [R1+0x78], R14 ;  /* 0x0000780e01007387 */ /* 0x000fe80000100a00 */
[----:B------:R-:W0:Y:S04]  /*14f60*/  LDSM.16.MT88.4 R12, [R19+0xb080] ;  /* 0x00b08000130c783b */ /* 0x000e280000004200 */
[----:B------:R-:W-:Y:S04]  /*14f70*/  LDSM.16.MT88.4 R16, [R28+0xb000] ;  /* 0x00b000001c10783b */ /* 0x000fe80000004200 */
[----:B0-----:R-:W-:Y:S04]  /*14f80*/  STL.64 [R1+0x1848], R14 ;  /* 0x0018480e01007387 */ /* 0x001fe80000100a00 */
[----:B------:R0:W-:Y:S02]  /*14f90*/  STL.64 [R1+0x1840], R12 ;  /* 0x0018400c01007387 */ /* 0x0001e40000100a00 */
[----:B0-----:R-:W-:Y:S01]  /*14fa0*/  MOV R12, R10 ;  /* 0x0000000a000c7202 */ /* 0x001fe20000000f00 */
[----:B------:R-:W-:Y:S01]  /*14fb0*/  IMAD.MOV.U32 R13, RZ, RZ, R11 ;  /* 0x000000ffff0d7224 */ /* 0x000fe200078e000b */
[----:B------:R-:W3:Y:S04]  /*14fc0*/  LDL.LU R10, [R1+0x18a4] ;  /* 0x0018a400010a7983 */ /* 0x000ee80000300800 */
[----:B------:R-:W3:Y:S01]  /*14fd0*/  LDL.LU R11, [R1+0x18a0] ;  /* 0x0018a000010b7983 */ /* 0x000ee20000300800 */
[----:B--2---:R-:W-:Y:S03]  /*14fe0*/  HMMA.16816.F32 R4, R4, R8, R20 ;  /* 0x000000080404723c */ /* 0x004fe60000001814 */
[----:B------:R-:W3:Y:S04]  /*14ff0*/  LDL.LU.64 R22, [R1+0x1898] ;  /* 0x0018980001167983 */ /* 0x000ee80000300a00 */
[----:B------:R-:W3:Y:S11]  /*15000*/  LDL.LU.64 R20, [R1+0x1890] ;  /* 0x0018900001147983 */ /* 0x000ef60000300a00 */
[----:B------:R-:W-:Y:S05]  /*15010*/  @!UPT UIADD3 URZ, URZ, URZ, URZ ;  /* 0x0000003f3f3ff290 */ /* 0x000fea000fffe03f */
[----:B------:R-:W-:Y:S04]  /*15020*/  STL.64 [R1+0x90], R4 ;  /* 0x0000900401007387 */ /* 0x000fe80000100a00 */
[----:B------:R-:W-:Y:S04]  /*15030*/  STL.64 [R1+0x98], R6 ;  /* 0x0000980601007387 */ /* 0x000fe80000100a00 */
[----:B------:R-:W0:Y:S04]  /*15040*/  LDSM.16.MT88.4 R4, [R28+0xb080] ;  /* 0x00b080001c04783b */ /* 0x000e280000004200 */
[----:B0-----:R-:W-:Y:S04]  /*15050*/  STL.64 [R1+0x50], R4 ;  /* 0x0000500401007387 */ /* 0x001fe80000100a00 */
[----:B------:R-:W-:Y:S04]  /*15060*/  STL.64 [R1+0x58], R6 ;  /* 0x0000580601007387 */ /* 0x000fe80000100a00 */
[----:B------:R-:W0:Y:S04]  /*15070*/  LDSM.16.MT88.4 R4, [R3+0xb000] ;  /* 0x00b000000304783b */ /* 0x000e280000004200 */
[----:B0-----:R-:W-:Y:S04]  /*15080*/  STL.64 [R1+0x40], R4 ;  /* 0x0000400401007387 */ /* 0x001fe80000100a00 */
        /* <DEDUP_REMOVED lines=8> */
[----:B------:R0:W-:Y:S04]  /*15110*/  STL.64 [R1+0x88], R6 ;  /* 0x0000880601007387 */ /* 0x0001e80000100a00 */
[----:B0-----:R-:W3:Y:S04]  /*15120*/  LDL.LU.64 R6, [R1+0x1868] ;  /* 0x0018680001067983 */ /* 0x001ee80000300a00 */
[----:B------:R-:W3:Y:S01]  /*15130*/  LDL.LU.64 R4, [R1+0x1860] ;  /* 0x0018600001047983 */ /* 0x000ee20000300a00 */
[----:B------:R-:W-:-:S02]  /*15140*/  MOV R14, R29 ;  /* 0x0000001d000e7202 */ /* 0x000fc40000000f00 */
[----:B------:R-:W-:-:S07]  /*15150*/  MOV R15, R0 ;  /* 0x00000000000f7202 */ /* 0x000fce0000000f00 */
[----:B---3--:R-:W-:Y:S01]  /*15160*/  HMMA.16816.F32 R12, R12, R10, R4 ;  /* 0x0000000a0c0c723c */ /* 0x008fe20000001804 */
[----:B------:R-:W2:Y:S04]  /*15170*/  LDL.LU.64 R6, [R1+0x1858] ;  /* 0x0018580001067983 */ /* 0x000ea80000300a00 */
[----:B------:R-:W2:Y:S11]  /*15180*/  LDL.LU.64 R4, [R1+0x1850] ;  /* 0x0018500001047983 */ /* 0x000eb60000300a00 */
[----:B------:R-:W-:Y:S07]  /*15190*/  @!UPT UIADD3 URZ, URZ, URZ, URZ ;  /* 0x0000003f3f3ff290 */ /* 0x000fee000fffe03f */
[----:B------:R-:W-:Y:S04]  /*151a0*/  STL.64 [R1+0xa0], R12 ;  /* 0x0000a00c01007387 */ /* 0x000fe80000100a00 */
[----:B------:R0:W-:Y:S04]  /*151b0*/  STL.64 [R1+0xa8], R14 ;  /* 0x0000a80e01007387 */ /* 0x0001e80000100a00 */
[----:B0-----:R-:W0:Y:S02]  /*151c0*/  S2R R14, SR_TID.X ;  /* 0x00000000000e7919 */ /* 0x001e240000002100 */
[----:B0-----:R-:W-:-:S02]  /*151d0*/  LOP3.LUT R15, R14, 0x7, RZ, 0xc0, !PT ;  /* 0x000000070e0f7812 */ /* 0x001fc400078ec0ff */
[C---:B------:R-:W-:Y:S02]  /*151e0*/  LOP3.LUT R13, R14.reuse, 0x60, RZ, 0xc0, !PT ;  /* 0x000000600e0d7812 */ /* 0x040fe400078ec0ff */
[----:B------:R-:W-:Y:S01]  /*151f0*/  SHF.L.U32 R14, R14, 0x1, RZ ;  /* 0x000000010e0e7819 */ /* 0x000fe200000006ff */
[----:B--2---:R-:W-:Y:S07]  /*15200*/  HMMA.16816.F32 R4, R20, R10, R4 ;  /* 0x0000000a1404723c */ /* 0x004fee0000001804 */
[----:B------:R-:W-:Y:S01]  /*15210*/  IMAD.MOV.U32 R20, RZ, RZ, R27 ;  /* 0x000000ffff147224 */ /* 0x000fe200078e001b */
[----:B------:R-:W-:-:S02]  /*15220*/  MOV R21, R26 ;  /* 0x0000001a00157202 */ /* 0x000fc40000000f00 */
[----:B------:R-:W-:Y:S02]  /*15230*/  MOV R22, R25 ;  /* 0x0000001900167202 */ /* 0x000fe40000000f00 */
[----:B------:R-:W-:Y:S02]  /*15240*/  MOV R23, R24 ;  /* 0x0000001800177202 */ /* 0x000fe40000000f00 */
[----:B------:R-:W0:Y:S10]  /*15250*/  LDSM.16.MT88.4 R24, [R3+0xb080] ;  /* 0x00b080000318783b */ /* 0x000e340000004200 */
[----:B------:R-:W-:Y:S01]  /*15260*/  MOV R0, R7 ;  /* 0x0000000700007202 */ /* 0x000fe20000000f00 */
[----:B------:R-:W-:-:S05]  /*15270*/  IMAD R7, R13, 0x8, R15 ;  /* 0x000000080d077824 */ /* 0x000fca00078e020f */
[----:B------:R-:W-:-:S04]  /*15280*/  SHF.L.U32 R7, R7, 0x4, RZ ;  /* 0x0000000407077819 */ /* 0x000fc800000006ff */
[----:B------:R-:W-:-:S04]  /*15290*/  LOP3.LUT R7, R7, 0x30, R14, 0x78, !PT ;  /* 0x0000003007077812 */ /* 0x000fc800078e780e */
[----:B------:R-:W-:Y:S02]  /*152a0*/  LEA R7, R15, R7, 0x9 ;  /* 0x000000070f077211 */ /* 0x000fe400078e48ff */
[----:B------:R-:W1:Y:S01]  /*152b0*/  LDSM.16.MT88.4 R12, [R2+0xc000] ;  /* 0x00c00000020c783b */ /* 0x000e620000004200 */
[----:B------:R-:W-:-:S03]  /*152c0*/  MOV R29, R6 ;  /* 0x00000006001d7202 */ /* 0x000fc60000000f00 */
[----:B------:R-:W-:Y:S04]  /*152d0*/  STL.64 [R1+0xe0], R4 ;  /* 0x0000e00401007387 */ /* 0x000fe80000100a00 */
[----:B------:R-:W-:Y:S04]  /*152e0*/  STL [R1+0x180c], R0 ;  /* 0x00180c0001007387 */ /* 0x000fe80000100800 */
[----:B------:R-:W-:Y:S04]  /*152f0*/  STL [R1+0x1808], R29 ;  /* 0x0018081d01007387 */ /* 0x000fe80000100800 */
[----:B0-----:R-:W-:Y:S04]  /*15300*/  STL.64 [R1+0x1818], R26 ;  /* 0x0018181a01007387 */ /* 0x001fe80000100a00 */
[----:B------:R0:W-:Y:S04]  /*15310*/  STL.64 [R1+0x1810], R24 ;  /* 0x0018101801007387 */ /* 0x0001e80000100a00 */
[----:B------:R-:W2:Y:S04]  /*15320*/  LDSM.16.M88.4 R4, [R7+0x10180] ;  /* 0x010180000704783b */ /* 0x000ea80000000200 */
[----:B0-----:R-:W3:Y:S04]  /*15330*/  LDL.LU R24, [R1+0x60] ;  /* 0x0000600001187983 */ /* 0x001ee80000300800 */
[----:B------:R-:W3:Y:S04]  /*15340*/  LDL.LU R25, [R1+0x64] ;  /* 0x0000640001197983 */ /* 0x000ee80000300800 */
[----:B------:R-:W3:Y:S01]  /*15350*/  LDL.LU R26, [R1+0x68] ;  /* 0x00006800011a7983 */ /* 0x000ee20000300800 */
[----:B-1----:R-:W-:-:S03]  /*15360*/  MOV R8, R12 ;  /* 0x0000000c00087202 */ /* 0x002fc60000000f00 */
[----:B------:R-:W3:Y:S01]  /*15370*/  LDL.LU R27, [R1+0x6c] ;  /* 0x00006c00011b7983 */ /* 0x000ee20000300800 */
[----:B------:R-:W-:-:S03]  /*15380*/  MOV R9, R13 ;  /* 0x0000000d00097202 */ /* 0x000fc60000000f00 */
[----:B------:R0:W-:Y:S04]  /*15390*/  STL.64 [R1+0x28], R14 ;  /* 0x0000280e01007387 */ /* 0x0001e80000100a00 */
[----:B0-----:R-:W3:Y:S04]  /*153a0*/  LDL.LU.64 R14, [R1+0x1848] ;  /* 0x00184800010e7983 */ /* 0x001ee80000300a00 */
[----:B------:R-:W3:Y:S04]  /*153b0*/  LDL.LU.64 R12, [R1+0x1840] ;  /* 0x00184000010c7983 */ /* 0x000ee80000300a00 */
[----:B--2---:R-:W-:Y:S04]  /*153c0*/  STL [R1+0x1750], R6 ;  /* 0x0017500601007387 */ /* 0x004fe80000100800 */
[----:B------:R-:W-:Y:S01]  /*153d0*/  STL [R1+0x174c], R7 ;  /* 0x00174c0701007387 */ /* 0x000fe20000100800 */
[-C--:B---3--:R-:W-:Y:S03]  /*153e0*/  HMMA.16816.F32 R12, R12, R10.reuse, R24 ;  /* 0x0000000a0c0c723c */ /* 0x088fe60000001818 */
[----:B------:R-:W2:Y:S11]  /*153f0*/  LDL.LU R24, [R1+0x70] ;  /* 0x0000700001187983 */ /* 0x000eb60000300800 */
[----:B------:R-:W-:Y:S09]  /*15400*/  @!UPT UIADD3 URZ, URZ, URZ, URZ ;  /* 0x0000003f3f3ff290 */ /* 0x000ff2000fffe03f */
[----:B------:R-:W-:Y:S04]  /*15410*/  STL.64 [R1+0xc0], R12 ;  /* 0x0000c00c01007387 */ /* 0x000fe80000100a00 */
[----:B------:R-:W-:Y:S04]  /*15420*/  STL.64 [R1+0xc8], R14 ;  /* 0x0000c80e01007387 */ /* 0x000fe80000100a00 */
[----:B------:R-:W2:Y:S04]  /*15430*/  LDL.LU R25, [R1+0x74] ;  /* 0x0000740001197983 */ /* 0x000ea80000300800 */
[----:B------:R-:W3:Y:S04]  /*15440*/  LDL.LU R26, [R1+0x78] ;  /* 0x00007800011a7983 */ /* 0x000ee80000300800 */
[----:B------:R-:W3:Y:S04]  /*15450*/  LDL.LU R27, [R1+0x7c] ;  /* 0x00007c00011b7983 */ /* 0x000ee80000300800 */
[----:B---3--:R-:W-:Y:S04]  /*15460*/  STL.64 [R1+0x1828], R26 ;  /* 0x0018281a01007387 */ /* 0x008fe80000100a00 */
[----:B--2---:R0:W-:Y:S04]  /*15470*/  STL.64 [R1+0x1820], R24 ;  /* 0x0018201801007387 */ /* 0x0041e80000100a00 */
[----:B0-----:R-:W2:Y:S04]  /*15480*/  LDL.LU R24, [R1+0x50] ;  /* 0x0000500001187983 */ /* 0x001ea80000300800 */
[----:B------:R-:W2:Y:S04]  /*15490*/  LDL.LU R25, [R1+0x54] ;  /* 0x0000540001197983 */ /* 0x000ea80000300800 */
[----:B------:R-:W3:Y:S04]  /*154a0*/  LDL.LU R26, [R1+0x58] ;  /* 0x00005800011a7983 */ /* 0x000ee80000300800 */
[----:B------:R-:W3:Y:S01]  /*154b0*/  LDL.LU R27, [R1+0x5c] ;  /* 0x00005c00011b7983 */ /* 0x000ee20000300800 */
[----:B------:R-:W-:Y:S03]  /*154c0*/  HMMA.16816.F32 R12, R16, R10, R20 ;  /* 0x0000000a100c723c */ /* 0x000fe60000001814 */
[----:B------:R-:W0:Y:S04]  /*154d0*/  S2R R21, SR_TID.X ;  /* 0x0000000000157919 */ /* 0x000e280000002100 */
[----:B0-----:R-:W-:-:S02]  /*154e0*/  LOP3.LUT R23, R21, 0x7, RZ, 0xc0, !PT ;  /* 0x0000000715177812 */ /* 0x001fc400078ec0ff */
[C---:B------:R-:W-:Y:S01]  /*154f0*/  LOP3.LUT R22, R21.reuse, 0x10, RZ, 0xc0, !PT ;  /* 0x0000001015167812 */ /* 0x040fe200078ec0ff */
[----:B------:R-:W-:Y:S02]  /*15500*/  IMAD.SHL.U32 R21, R21, 0x2, RZ ;  /* 0x0000000215157824 */ /* 0x000fe400078e00ff */
[----:B------:R-:W-:Y:S01]  /*15510*/  IMAD R23, R23, 0x110, RZ ;  /* 0x0000011017177824 */ /* 0x000fe200078e02ff */
[----:B------:R-:W-:-:S04]  /*15520*/  SHF.L.U32 R22, R22, 0x7, RZ ;  /* 0x0000000716167819 */ /* 0x000fc800000006ff */
[----:B------:R-:W-:-:S04]  /*15530*/  LOP3.LUT R23, R23, 0x10, R21, 0x78, !PT ;  /* 0x0000001017177812 */ /* 0x000fc800078e7815 */
[----:B------:R-:W-:-:S04]  /*15540*/  LOP3.LUT R23, R23, R22, RZ, 0xfc, !PT ;  /* 0x0000001617177212 */ /* 0x000fc800078efcff */
[----:B------:R-:W-:Y:S01]  /*15550*/  LOP3.LUT R23, R23, 0x20, RZ, 0x3c, !PT ;  /* 0x0000002017177812 */ /* 0x000fe200078e3cff */
[----:B---3--:R-:W-:Y:S04]  /*15560*/  STL.64 [R1+0x1838], R26 ;  /* 0x0018381a01007387 */ /* 0x008fe80000100a00 */
[----:B--2---:R-:W-:Y:S04]  /*15570*/  STL.64 [R1+0x1830], R24 ;  /* 0x0018301801007387 */ /* 0x004fe80000100a00 */
[----:B------:R-:W0:Y:S04]  /*15580*/  LDSM.16.MT88.4 R24, [R2+0xc080] ;  /* 0x00c080000218783b */ /* 0x000e280000004200 */
[----:B------:R-:W2:Y:S04]  /*15590*/  LDL.LU R16, [R1+0x40] ;  /* 0x0000400001107983 */ /* 0x000ea80000300800 */
[----:B------:R-:W2:Y:S04]  /*155a0*/  LDL.LU R17, [R1+0x44] ;  /* 0x0000440001117983 */ /* 0x000ea80000300800 */
[----:B------:R-:W2:Y:S04]  /*155b0*/  LDL.LU R18, [R1+0x48] ;  /* 0x0000480001127983 */ /* 0x000ea80000300800 */
[----:B------:R-:W2:Y:S01]  /*155c0*/  LDL.LU R19, [R1+0x4c] ;  /* 0x00004c0001137983 */ /* 0x000ea20000300800 */
[----:B0-----:R-:W-:Y:S01]  /*155d0*/  MOV R0, R24 ;  /* 0x0000001800007202 */ /* 0x001fe20000000f00 */
[----:B------:R-:W-:Y:S01]  /*155e0*/  IMAD.MOV.U32 R6, RZ, RZ, R27 ;  /* 0x000000ffff067224 */ /* 0x000fe200078e001b */
[----:B------:R-:W-:-:S02]  /*155f0*/  MOV R29, R25 ;  /* 0x00000019001d7202 */ /* 0x000fc40000000f00 */
[----:B------:R-:W-:Y:S02]  /*15600*/  MOV R7, R26 ;  /* 0x0000001a00077202 */ /* 0x000fe40000000f00 */
[----:B------:R-:W0:Y:S04]  /*15610*/  LDSM.16.MT88.4 R24, [R23+0xc000] ;  /* 0x00c000001718783b */ /* 0x000e280000004200 */
[----:B------:R1:W-:Y:S04]  /*15620*/  STL [R1+0x17c4], R12 ;  /* 0x0017c40c01007387 */ /* 0x0003e80000100800 */
[----:B------:R3:W-:Y:S04]  /*15630*/  STL [R1+0x17c0], R13 ;  /* 0x0017c00d01007387 */ /* 0x0007e80000100800 */
[----:B------:R4:W-:Y:S04]  /*15640*/  STL [R1+0x17bc], R14 ;  /* 0x0017bc0e01007387 */ /* 0x0009e80000100800 */
[----:B------:R5:W-:Y:S04]  /*15650*/  STL [R1+0x17b8], R15 ;  /* 0x0017b80f01007387 */ /* 0x000be80000100800 */
[----:B-1----:R-:W2:Y:S04]  /*15660*/  LDL.LU R12, [R1+0xb0] ;  /* 0x0000b000010c7983 */ /* 0x002ea80000300800 */
[----:B---3--:R-:W2:Y:S04]  /*15670*/  LDL.LU R13, [R1+0xb4] ;  /* 0x0000b400010d7983 */ /* 0x008ea80000300800 */
[----:B----4-:R-:W2:Y:S04]  /*15680*/  LDL.LU R14, [R1+0xb8] ;  /* 0x0000b800010e7983 */ /* 0x010ea80000300800 */
[----:B-----5:R-:W2:Y:S04]  /*15690*/  LDL.LU R15, [R1+0xbc] ;  /* 0x0000bc00010f7983 */ /* 0x020ea80000300800 */
[----:B0-----:R-:W-:Y:S04]  /*156a0*/  STL.64 [R1], R24 ;  /* 0x0000001801007387 */ /* 0x001fe80000100a00 */
[----:B------:R0:W-:Y:S04]  /*156b0*/  STL.64 [R1+0x8], R26 ;  /* 0x0000081a01007387 */ /* 0x0001e80000100a00 */
[----:B0-----:R-:W2:Y:S04]  /*156c0*/  LDL.LU.64 R26, [R1+0x1838] ;  /* 0x00183800011a7983 */ /* 0x001ea80000300a00 */
[----:B------:R-:W2:Y:S02]  /*156d0*/  LDL.LU.64 R24, [R1+0x1830] ;  /* 0x0018300001187983 */ /* 0x000ea40000300a00 */
[----:B--2---:R-:W-:Y:S11]  /*156e0*/  HMMA.16816.F32 R24, R24, R10, R12 ;  /* 0x0000000a1818723c */ /* 0x004ff6000000180c */
[----:B------:R-:W-:Y:S11]  /*156f0*/  @!UPT UIADD3 URZ, URZ, URZ, URZ ;  /* 0x0000003f3f3ff290 */ /* 0x000ff6000fffe03f */
[----:B------:R-:W-:Y:S02]  /*15700*/  @!UPT UIADD3 URZ, URZ, URZ, URZ ;  /* 0x0000003f3f3ff290 */ /* 0x000fe4000fffe03f */
[----:B------:R-:W-:Y:S02]  /*15710*/  MOV R14, R26 ;  /* 0x0000001a000e7202 */ /* 0x000fe40000000f00 */
[----:B------:R-:W-:Y:S02]  /*15720*/  MOV R15, R27 ;  /* 0x0000001b000f7202 */ /* 0x000fe40000000f00 */
[----:B------:R-:W-:Y:S01]  /*15730*/  MOV R12, R24 ;  /* 0x00000018000c7202 */ /* 0x000fe20000000f00 */
[----:B------:R-:W2:Y:S01]  /*15740*/  LDL.LU.64 R26, [R1+0x1828] ;  /* 0x00182800011a7983 */ /* 0x000ea20000300a00 */
[----:B------:R-:W-:-:S03]  /*15750*/  MOV R13, R25 ;  /* 0x00000019000d7202 */ /* 0x000fc60000000f00 */
[----:B------:R-:W2:Y:S04]  /*15760*/  LDL.LU.64 R24, [R1+0x1820] ;  /* 0x0018200001187983 */ /* 0x000ea80000300a00 */
[----:B------:R-:W-:Y:S04]  /*15770*/  STL.64 [R1+0x17d0], R14 ;  /* 0x0017d00e01007387 */ /* 0x000fe80000100a00 */
[----:B------:R0:W-:Y:S04]  /*15780*/  STL.64 [R1+0x17c8], R12 ;  /* 0x0017c80c01007387 */ /* 0x0001e80000100a00 */
[----:B0-----:R-:W3:Y:S04]  /*15790*/  LDL.LU R12, [R1+0x90] ;  /* 0x00009000010c7983 */ /* 0x001ee80000300800 */
[----:B------:R-:W3:Y:S04]  /*157a0*/  LDL.LU R13, [R1+0x94] ;  /* 0x00009400010d7983 */ /* 0x000ee80000300800 */
[----:B------:R-:W3:Y:S04]  /*157b0*/  LDL.LU R14, [R1+0x98] ;  /* 0x00009800010e7983 */ /* 0x000ee80000300800 */
[----:B------:R-:W3:Y:S01]  /*157c0*/  LDL.LU R15, [R1+0x9c] ;  /* 0x00009c00010f7983 */ /* 0x000ee20000300800 */
[-C--:B--2---:R-:W-:Y:S03]  /*157d0*/  HMMA.16816.F32 R16, R16, R10.reuse, R24 ;  /* 0x0000000a1010723c */ /* 0x084fe60000001818 */
[----:B------:R-:W3:Y:S04]  /*157e0*/  LDL.LU.64 R26, [R1+0x1818] ;  /* 0x00181800011a7983 */ /* 0x000ee80000300a00 */
[----:B------:R-:W3:Y:S11]  /*157f0*/  LDL.LU.64 R24, [R1+0x1810] ;  /* 0x0018100001187983 */ /* 0x000ef60000300a00 */
[----:B------:R-:W-:Y:S05]  /*15800*/  @!UPT UIADD3 URZ, URZ, URZ, URZ ;  /* 0x0000003f3f3ff290 */ /* 0x000fea000fffe03f */
[----:B------:R-:W-:Y:S04]  /*15810*/  STL.64 [R1+0xd0], R16 ;  /* 0x0000d01001007387 */ /* 0x000fe80000100a00 */
[----:B------:R-:W-:Y:S04]  /*15820*/  STL.64 [R1+0xd8], R18 ;  /* 0x0000d81201007387 */ /* 0x000fe80000100a00 */
[----:B------:R-:W0:Y:S04]  /*15830*/  LDSM.16.MT88.4 R16, [R23+0xc080] ;  /* 0x00c080001710783b */ /* 0x000e280000004200 */
[----:B------:R-:W1:Y:S04]  /*15840*/  LDSM.16.MT88.4 R20, [R28+0xc000] ;  /* 0x00c000001c14783b */ /* 0x000e680000004200 */
[----:B0-----:R-:W-:Y:S04]  /*15850*/  STL.64 [R1+0x17e0], R18 ;  /* 0x0017e01201007387 */ /* 0x001fe80000100a00 */
[----:B------:R0:W-:Y:S04]  /*15860*/  STL.64 [R1+0x17d8], R16 ;  /* 0x0017d81001007387 */ /* 0x0001e80000100a00 */
[----:B-1----:R-:W-:Y:S04]  /*15870*/  STL.64 [R1+0x17f0], R22 ;  /* 0x0017f01601007387 */ /* 0x002fe80000100a00 */
[----:B------:R1:W-:Y:S01]  /*15880*/  STL.64 [R1+0x17e8], R20 ;  /* 0x0017e81401007387 */ /* 0x0003e20000100a00 */
[----:B0-----:R-:W-:Y:S01]  /*15890*/  IMAD.MOV.U32 R16, RZ, RZ, R0 ;  /* 0x000000ffff107224 */ /* 0x001fe200078e0000 */
[----:B------:R-:W-:Y:S01]  /*158a0*/  MOV R17, R29 ;  /* 0x0000001d00117202 */ /* 0x000fe20000000f00 */
[----:B---3--:R-:W-:Y:S01]  /*158b0*/  HMMA.16816.F32 R12, R24, R10, R12 ;  /* 0x0000000a180c723c */ /* 0x008fe2000000180c */
[----:B------:R-:W2:Y:S11]  /*158c0*/  LDL.LU R24, [R1+0x80] ;  /* 0x0000800001187983 */ /* 0x000eb60000300800 */
[----:B------:R-:W-:Y:S11]  /*158d0*/  @!UPT UIADD3 URZ, URZ, URZ, URZ ;  /* 0x0000003f3f3ff290 */ /* 0x000ff6000fffe03f */
[----:B------:R0:W-:Y:S04]  /*158e0*/  STL.64 [R1+0x60], R12 ;  /* 0x0000600c01007387 */ /* 0x0001e80000100a00 */
[----:B------:R3:W-:Y:S04]  /*158f0*/  STL.64 [R1+0x68], R14 ;  /* 0x0000680e01007387 */ /* 0x0007e80000100a00 */
[----:B------:R-:W2:Y:S04]  /*15900*/  LDL.LU R25, [R1+0x84] ;  /* 0x0000840001197983 */ /* 0x000ea80000300800 */
[----:B------:R-:W2:Y:S04]  /*15910*/  LDL.LU R26, [R1+0x88] ;  /* 0x00008800011a7983 */ /* 0x000ea80000300800 */
[----:B------:R-:W2:Y:S04]  /*15920*/  LDL.LU R27, [R1+0x8c] ;  /* 0x00008c00011b7983 */ /* 0x000ea80000300800 */
[----:B------:R-:W2:Y:S04]  /*15930*/  LDL.LU R10, [R1+0x28] ;  /* 0x00002800010a7983 */ /* 0x000ea80000300800 */
[----:B------:R-:W2:Y:S04]  /*15940*/  LDL.LU R11, [R1+0x2c] ;  /* 0x00002c00010b7983 */ /* 0x000ea80000300800 */
[----:B------:R-:W3:Y:S04]  /*15950*/  LDL.LU R0, [R1+0x180c] ;  /* 0x00180c0001007983 */ /* 0x000ee80000300800 */
[----:B------:R-:W4:Y:S01]  /*15960*/  LDL.LU R29, [R1+0x1808] ;  /* 0x00180800011d7983 */ /* 0x000f220000300800 */
[----:B------:R-:W-:-:S02]  /*15970*/  MOV R18, R7 ;  /* 0x0000000700127202 */ /* 0x000fc40000000f00 */
[----:B------:R-:W-:-:S05]  /*15980*/  MOV R19, R6 ;  /* 0x0000000600137202 */ /* 0x000fca0000000f00 */
[----:B------:R-:W-:Y:S04]  /*15990*/  STL.64 [R1+0x1800], R18 ;  /* 0x0018001201007387 */ /* 0x000fe80000100a00 */
[----:B------:R-:W-:Y:S04]  /*159a0*/  STL.64 [R1+0x17f8], R16 ;  /* 0x0017f81001007387 */ /* 0x000fe80000100a00 */
[----:B------:R-:W-:Y:S04]  /*159b0*/  LDSM.16.MT88.4 R16, [R3+0xc080] ;  /* 0x00c080000310783b */ /* 0x000fe80000004200 */
[----:B-1----:R-:W5:Y:S04]  /*159c0*/  LDL.LU R20, [R1+0xa0] ;  /* 0x0000a00001147983 */ /* 0x002f680000300800 */
[----:B------:R-:W5:Y:S04]  /*159d0*/  LDL.LU R21, [R1+0xa4] ;  /* 0x0000a40001157983 */ /* 0x000f680000300800 */
[----:B------:R-:W5:Y:S04]  /*159e0*/  LDL.LU R22, [R1+0xa8] ;  /* 0x0000a80001167983 */ /* 0x000f680000300800 */
[----:B------:R-:W5:Y:S04]  /*159f0*/  LDL.LU R23, [R1+0xac] ;  /* 0x0000ac0001177983 */ /* 0x000f680000300800 */
[----:B0-----:R-:W5:Y:S04]  /*15a00*/  LDL.LU R12, [R1+0xe0] ;  /* 0x0000e000010c7983 */ /* 0x001f680000300800 */
[----:B------:R-:W5:Y:S01]  /*15a10*/  LDL.LU R13, [R1+0xe4] ;  /* 0x0000e400010d7983 */ /* 0x000f620000300800 */
[-C--:B--2---:R-:W-:Y:S03]  /*15a20*/  HMMA.16816.F32 R8, R8, R4.reuse, R24 ;  /* 0x000000040808723c */ /* 0x084fe60000001818 */
[----:B------:R-:W-:Y:S01]  /*15a30*/  LDSM.16.MT88.4 R24, [R3+0xc000] ;  /* 0x00c000000318783b */ /* 0x000fe20000004200 */
[----:B---3--:R-:W-:Y:S01]  /*15a40*/  IMAD.MOV.U32 R15, RZ, RZ, R0 ;  /* 0x000000ffff0f7224 */ /* 0x008fe200078e0000 */
[----:B----4-:R-:W-:Y:S11]  /*15a50*/  MOV R14, R29 ;  /* 0x0000001d000e7202 */ /* 0x010ff60000000f00 */
[----:B------:R-:W-:Y:S08]  /*15a60*/  @!UPT UIADD3 URZ, URZ, URZ, URZ ;  /* 0x0000003f3f3ff290 */ /* 0x000ff0000fffe03f */
[----:B------:R-:W-:Y:S02]  /*15a70*/  MOV R6, R8 ;  /* 0x0000000800067202 */ /* 0x000fe40000000f00 */
        /* <DEDUP_REMOVED lines=10> */
[----:B0-----:R-:W2:Y:S04]  /*15b20*/  LDL.LU R8, [R1+0xc0] ;  /* 0x0000c00001087983 */ /* 0x001ea80000300800 */
[----:B------:R-:W2:Y:S04]  /*15b30*/  LDL.LU R9, [R1+0xc4] ;  /* 0x0000c40001097983 */ /* 0x000ea80000300800 */
[----:B------:R-:W2:Y:S04]  /*15b40*/  LDL.LU R10, [R1+0xc8] ;  /* 0x0000c800010a7983 */ /* 0x000ea80000300800 */
[----:B------:R-:W2:Y:S04]  /*15b50*/  LDL.LU R11, [R1+0xcc] ;  /* 0x0000cc00010b7983 */ /* 0x000ea80000300800 */
[----:B------:R-:W-:Y:S04]  /*15b60*/  STL [R1+0x1764], R28 ;  /* 0x0017641c01007387 */ /* 0x000fe80000100800 */
[----:B------:R-:W-:Y:S04]  /*15b70*/  STL.64 [R1+0x17a0], R26 ;  /* 0x0017a01a01007387 */ /* 0x000fe80000100a00 */
[----:B------:R0:W-:Y:S04]  /*15b80*/  STL.64 [R1+0x1798], R24 ;  /* 0x0017981801007387 */ /* 0x0001e80000100a00 */
[----:B0-----:R-:W3:Y:S04]  /*15b90*/  LDL.LU R24, [R1] ;  /* 0x0000000001187983 */ /* 0x001ee80000300800 */
[----:B------:R-:W3:Y:S04]  /*15ba0*/  LDL.LU R25, [R1+0x4] ;  /* 0x0000040001197983 */ /* 0x000ee80000300800 */
[----:B------:R-:W3:Y:S04]  /*15bb0*/  LDL.LU R26, [R1+0x8] ;  /* 0x00000800011a7983 */ /* 0x000ee80000300800 */
[----:B------:R-:W3:Y:S04]  /*15bc0*/  LDL.LU R27, [R1+0xc] ;  /* 0x00000c00011b7983 */ /* 0x000ee80000300800 */
[----:B------:R-:W-:Y:S04]  /*15bd0*/  STL.64 [R1+0x50], R16 ;  /* 0x0000501001007387 */ /* 0x000fe80000100a00 */
[----:B------:R0:W-:Y:S04]  /*15be0*/  STL.64 [R1+0x58], R18 ;  /* 0x0000581201007387 */ /* 0x0001e80000100a00 */
[----:B0-----:R-:W5:Y:S04]  /*15bf0*/  LDL.LU.64 R18, [R1+0x1800] ;  /* 0x0018000001127983 */ /* 0x001f680000300a00 */
[----:B------:R-:W5:Y:S04]  /*15c00*/  LDL.LU.64 R16, [R1+0x17f8] ;  /* 0x0017f80001107983 */ /* 0x000f680000300a00 */
[----:B------:R-:W-:Y:S01]  /*15c10*/  STL [R1+0x1768], R3 ;  /* 0x0017680301007387 */ /* 0x000fe20000100800 */
[-C--:B-----5:R-:W-:Y:S03]  /*15c20*/  HMMA.16816.F32 R16, R16, R4.reuse, R20 ;  /* 0x000000041010723c */ /* 0x0a0fe60000001814 */
[----:B------:R-:W4:Y:S04]  /*15c30*/  LDL.LU.64 R22, [R1+0x17f0] ;  /* 0x0017f00001167983 */ /* 0x000f280000300a00 */
[----:B------:R-:W4:Y:S01]  /*15c40*/  LDL.LU.64 R20, [R1+0x17e8] ;  /* 0x0017e80001147983 */ /* 0x000f220000300a00 */
[----:B---3--:R-:W-:Y:S11]  /*15c50*/  HMMA.16816.F32 R24, R24, R4, R12 ;  /* 0x000000041818723c */ /* 0x008ff6000000180c */
[----:B------:R-:W-:Y:S05]  /*15c60*/  @!UPT UIADD3 URZ, URZ, URZ, URZ ;  /* 0x0000003f3f3ff290 */ /* 0x000fea000fffe03f */
[----:B------:R-:W-:Y:S01]  /*15c70*/  MOV R29, R18 ;  /* 0x00000012001d7202 */ /* 0x000fe20000000f00 */
[----:B------:R-:W-:Y:S01]  /*15c80*/  IMAD.MOV.U32 R7, RZ, RZ, R16 ;  /* 0x000000ffff077224 */ /* 0x000fe200078e0010 */
[----:B------:R-:W-:Y:S01]  /*15c90*/  MOV R0, R17 ;  /* 0x0000001100007202 */ /* 0x000fe20000000f00 */
[----:B------:R0:W-:Y:S04]  /*15ca0*/  STL [R1+0xac], R19 ;  /* 0x0000ac1301007387 */ /* 0x0001e80000100800 */
[----:B0-----:R-:W2:Y:S04]  /*15cb0*/  LDL.LU.64 R18, [R1+0x17e0] ;  /* 0x0017e00001127983 */ /* 0x001ea80000300a00 */
[----:B------:R-:W2:Y:S04]  /*15cc0*/  LDL.LU.64 R16, [R1+0x17d8] ;  /* 0x0017d80001107983 */ /* 0x000ea80000300a00 */
[----:B------:R-:W-:Y:S04]  /*15cd0*/  STL [R1+0x1774], R29 ;  /* 0x0017741d01007387 */ /* 0x000fe80000100800 */
[----:B------:R-:W-:Y:S04]  /*15ce0*/  STL [R1+0x1770], R0 ;  /* 0x0017700001007387 */ /* 0x000fe80000100800 */
[----:B------:R-:W-:Y:S04]  /*15cf0*/  STL [R1+0x176c], R7 ;  /* 0x00176c0701007387 */ /* 0x000fe80000100800 */
[----:B------:R-:W3:Y:S04]  /*15d00*/  LDL.LU.64 R14, [R1+0x17d0] ;  /* 0x0017d000010e7983 */ /* 0x000ee80000300a00 */
[----:B------:R-:W5:Y:S01]  /*15d10*/  LDL.LU.64 R12, [R1+0x17c8] ;  /* 0x0017c800010c7983 */ /* 0x000f620000300a00 */
[----:B------:R-:W-:Y:S01]  /*15d20*/  MOV R3, R25 ;  /* 0x0000001900037202 */ /* 0x000fe20000000f00 */
[----:B------:R-:W-:Y:S01]  /*15d30*/  IMAD.MOV.U32 R6, RZ, RZ, R27 ;  /* 0x000000ffff067224 */ /* 0x000fe200078e001b */
[----:B------:R-:W-:Y:S01]  /*15d40*/  MOV R28, R26 ;  /* 0x0000001a001c7202 */ /* 0x000fe20000000f00 */
[----:B------:R-:W-:Y:S04]  /*15d50*/  STL [R1+0x80], R24 ;  /* 0x0000801801007387 */ /* 0x000fe80000100800 */
[----:B------:R-:W0:Y:S04]  /*15d60*/  LDSM.16.MT88.4 R24, [R2+0xd000] ;  /* 0x00d000000218783b */ /* 0x000e280000004200 */
[----:B------:R-:W-:Y:S04]  /*15d70*/  STL [R1+0x1780], R6 ;  /* 0x0017800601007387 */ /* 0x000fe80000100800 */
[----:B------:R-:W-:Y:S04]  /*15d80*/  STL [R1+0x177c], R28 ;  /* 0x00177c1c01007387 */ /* 0x000fe80000100800 */
[----:B------:R-:W-:Y:S04]  /*15d90*/  STL [R1+0x1778], R3 ;  /* 0x0017780301007387 */ /* 0x000fe80000100800 */
[----:B0-----:R5:W-:Y:S01]  /*15da0*/  STL.64 [R1+0x90], R24 ;  /* 0x0000901801007387 */ /* 0x001be20000100a00 */
[----:B------:R-:W-:-:S02]  /*15db0*/  MOV R29, R26 ;  /* 0x0000001a001d7202 */ /* 0x000fc40000000f00 */
[----:B------:R-:W-:Y:S01]  /*15dc0*/  MOV R0, R27 ;  /* 0x0000001b00007202 */ /* 0x000fe20000000f00 */
[----:B---3--:R-:W-:Y:S01]  /*15dd0*/  IMAD.MOV.U32 R26, RZ, RZ, R14 ;  /* 0x000000ffff1a7224 */ /* 0x008fe200078e000e */
[----:B------:R-:W-:Y:S02]  /*15de0*/  MOV R27, R15 ;  /* 0x0000000f001b7202 */ /* 0x000fe40000000f00 */
[----:B-----5:R-:W-:Y:S02]  /*15df0*/  MOV R24, R12 ;  /* 0x0000000c00187202 */ /* 0x020fe40000000f00 */
[----:B------:R-:W4:Y:S01]  /*15e00*/  LDL.LU R12, [R1+0x17c4] ;  /* 0x0017c400010c7983 */ /* 0x000f220000300800 */
[----:B------:R-:W-:-:S03]  /*15e10*/  MOV R25, R13 ;  /* 0x0000000d00197202 */ /* 0x000fc60000000f00 */
[----:B------:R-:W4:Y:S04]  /*15e20*/  LDL.LU R13, [R1+0x17c0] ;  /* 0x0017c000010d7983 */ /* 0x000f280000300800 */
[----:B------:R-:W4:Y:S04]  /*15e30*/  LDL.LU R14, [R1+0x17bc] ;  /* 0x0017bc00010e7983 */ /* 0x000f280000300800 */
[----:B------:R-:W4:Y:S01]  /*15e40*/  LDL.LU R15, [R1+0x17b8] ;  /* 0x0017b800010f7983 */ /* 0x000f220000300800 */
[-C--:B--2---:R-:W-:Y:S11]  /*15e50*/  HMMA.16816.F32 R8, R16, R4.reuse, R8 ;  /* 0x000000041008723c */ /* 0x084ff60000001808 */
[----:B------:R-:W-:Y:S11]  /*15e60*/  @!UPT UIADD3 URZ, URZ, URZ, URZ ;  /* 0x0000003f3f3ff290 */ /* 0x000ff6000fffe03f */
[----:B------:R-:W-:Y:S02]  /*15e70*/  @!UPT UIADD3 URZ, URZ, URZ, URZ ;  /* 0x0000003f3f3ff290 */ /* 0x000fe4000fffe03f */
[----:B------:R-:W-:Y:S01]  /*15e80*/  MOV R19, R8 ;  /* 0x0000000800137202 */ /* 0x000fe20000000f00 */
[----:B------:R-:W-:Y:S01]  /*15e90*/  IMAD.MOV.U32 R16, RZ, RZ, R11 ;  /* 0x000000ffff107224 */ /* 0x000fe200078e000b */
[----:B------:R-:W-:Y:S02]  /*15ea0*/  MOV R18, R9 ;  /* 0x0000000900127202 */ /* 0x000fe40000000f00 */
[----:B------:R-:W-:Y:S01]  /*15eb0*/  MOV R17, R10 ;  /* 0x0000000a00117202 */ /* 0x000fe20000000f00 */
[----:B------:R-:W-:Y:S04]  /*15ec0*/  STL [R1+0x1788], R0 ;  /* 0x0017880001007387 */ /* 0x000fe80000100800 */
[----:B------:R-:W-:Y:S04]  /*15ed0*/  STL [R1+0x1784], R29 ;  /* 0x0017841d01007387 */ /* 0x000fe80000100800 */
[----:B------:R-:W-:Y:S04]  /*15ee0*/  STL [R1+0x1794], R17 ;  /* 0x0017941101007387 */ /* 0x000fe80000100800 */
[----:B------:R-:W-:Y:S04]  /*15ef0*/  STL [R1+0x1790], R18 ;  /* 0x0017901201007387 */ /* 0x000fe80000100800 */
[----:B------:R-:W-:Y:S01]  /*15f00*/  STL [R1+0x178c], R19 ;  /* 0x00178c1301007387 */ /* 0x000fe20000100800 */
[----:B----4-:R-:W-:Y:S03]  /*15f10*/  HMMA.16816.F32 R8, R20, R4, R12 ;  /* 0x000000041408723c */ /* 0x010fe6000000180c */
[----:B------:R-:W2:Y:S04]  /*15f20*/  LDL.LU R12, [R1+0xd0] ;  /* 0x0000d000010c7983 */ /* 0x000ea80000300800 */
[----:B------:R-:W2:Y:S04]  /*15f30*/  LDL.LU R13, [R1+0xd4] ;  /* 0x0000d400010d7983 */ /* 0x000ea80000300800 */
[----:B------:R-:W2:Y:S04]  /*15f40*/  LDL.LU R14, [R1+0xd8] ;  /* 0x0000d800010e7983 */ /* 0x000ea80000300800 */
[----:B------:R-:W2:Y:S09]  /*15f50*/  LDL.LU R15, [R1+0xdc] ;  /* 0x0000dc00010f7983 */ /* 0x000eb20000300800 */
[----:B------:R-:W-:-:S02]  /*15f60*/  MOV R21, R10 ;  /* 0x0000000a00157202 */ /* 0x000fc40000000f00 */
[----:B------:R-:W0:Y:S01]  /*15f70*/  S2R R10, SR_TID.X ;  /* 0x00000000000a7919 */ /* 0x000e220000002100 */
[----:B------:R-:W-:Y:S02]  /*15f80*/  MOV R22, R9 ;  /* 0x0000000900167202 */ /* 0x000fe40000000f00 */
[----:B------:R-:W-:Y:S02]  /*15f90*/  MOV R20, R11 ;  /* 0x0000000b00147202 */ /* 0x000fe40000000f00 */
[----:B------:R-:W-:Y:S02]  /*15fa0*/  MOV R7, R8 ;  /* 0x0000000800077202 */ /* 0x000fe40000000f00 */
[C---:B0-----:R-:W-:Y:S02]  /*15fb0*/  LOP3.LUT R9, R10.reuse, 0x7, RZ, 0xc0, !PT ;  /* 0x000000070a097812 */ /* 0x041fe400078ec0ff */
[C---:B------:R-:W-:Y:S01]  /*15fc0*/  LOP3.LUT R11, R10.reuse, 0x10, RZ, 0xc0, !PT ;  /* 0x000000100a0b7812 */ /* 0x040fe200078ec0ff */
[----:B------:R-:W-:-:S02]  /*15fd0*/  IMAD.SHL.U32 R10, R10, 0x2, RZ ;  /* 0x000000020a0a7824 */ /* 0x000fc400078e00ff */
[----:B------:R-:W-:Y:S01]  /*15fe0*/  IMAD R23, R9, 0x110, RZ ;  /* 0x0000011009177824 */ /* 0x000fe200078e02ff */
[----:B------:R-:W-:-:S04]  /*15ff0*/  SHF.L.U32 R11, R11, 0x7, RZ ;  /* 0x000000070b0b7819 */ /* 0x000fc800000006ff */
[----:B------:R-:W-:-:S04]  /*16000*/  LOP3.LUT R23, R23, 0x10, R10, 0x78, !PT ;  /* 0x0000001017177812 */ /* 0x000fc800078e780a */
[----:B------:R-:W-:Y:S02]  /*16010*/  LOP3.LUT R23, R23, R11, RZ, 0xfc, !PT ;  /* 0x0000000b17177212 */ /* 0x000fe400078efcff */
[----:B------:R-:W0:Y:S02]  /*16020*/  LDSM.16.MT88.4 R8, [R2+0xd080] ;  /* 0x00d080000208783b */ /* 0x000e240000004200 */
[----:B------:R-:W-:Y:S02]  /*16030*/  LOP3.LUT R23, R23, 0x20, RZ, 0x3c, !PT ;  /* 0x0000002017177812 */ /* 0x000fe400078e3cff */
[----:B0-----:R-:W-:Y:S01]  /*16040*/  MOV R29, R8 ;  /* 0x00000008001d7202 */ /* 0x001fe20000000f00 */
[----:B------:R-:W-:Y:S01]  /*16050*/  IMAD.MOV.U32 R3, RZ, RZ, R11 ;  /* 0x000000ffff037224 */ /* 0x000fe200078e000b */
[----:B------:R-:W-:Y:S02]  /*16060*/  MOV R6, R9 ;  /* 0x0000000900067202 */ /* 0x000fe40000000f00 */
[----:B------:R-:W-:-:S02]  /*16070*/  MOV R28, R10 ;  /* 0x0000000a001c7202 */ /* 0x000fc40000000f00 */
[----:B------:R-:W0:Y:S02]  /*16080*/  LDSM.16.MT88.4 R8, [R23+0xd000] ;  /* 0x00d000001708783b */ /* 0x000e240000004200 */
[----:B0-----:R-:W-:Y:S02]  /*16090*/  MOV R19, R10 ;  /* 0x0000000a00137202 */ /* 0x001fe40000000f00 */
[----:B------:R-:W-:Y:S02]  /*160a0*/  MOV R0, R11 ;  /* 0x0000000b00007202 */ /* 0x000fe40000000f00 */
[----:B------:R-:W-:Y:S01]  /*160b0*/  MOV R17, R8 ;  /* 0x0000000800117202 */ /* 0x000fe20000000f00 */
[----:B------:R-:W3:Y:S01]  /*160c0*/  LDL.LU.64 R10, [R1+0x17b0] ;  /* 0x0017b000010a7983 */ /* 0x000ee20000300a00 */
[----:B------:R-:W-:-:S03]  /*160d0*/  MOV R18, R9 ;  /* 0x0000000900127202 */ /* 0x000fc60000000f00 */
[----:B------:R-:W3:Y:S02]  /*160e0*/  LDL.LU.64 R8, [R1+0x17a8] ;  /* 0x0017a80001087983 */ /* 0x000ee40000300a00 */
[-C--:B---3--:R-:W-:Y:S02]  /*160f0*/  HMMA.16816.F32 R8, R8, R4.reuse, R24 ;  /* 0x000000040808723c */ /* 0x088fe40000001818 */
[----:B------:R-:W2:Y:S04]  /*16100*/  LDL.LU.64 R26, [R1+0x17a0] ;  /* 0x0017a000011a7983 */ /* 0x000ea80000300a00 */
[----:B------:R-:W2:Y:S11]  /*16110*/  LDL.LU.64 R24, [R1+0x1798] ;  /* 0x0017980001187983 */ /* 0x000eb60000300a00 */
[----:B------:R-:W-:Y:S06]  /*16120*/  @!UPT UIADD3 URZ, URZ, URZ, URZ ;  /* 0x0000003f3f3ff290 */ /* 0x000fec000fffe03f */
[----:B------:R-:W-:Y:S04]  /*16130*/  STL.64 [R1+0x16c0], R10 ;  /* 0x0016c00a01007387 */ /* 0x000fe80000100a00 */
[----:B------:R0:W-:Y:S04]  /*16140*/  STL.64 [R1+0x16b8], R8 ;  /* 0x0016b80801007387 */ /* 0x0001e80000100a00 */
[----:B0-----:R-:W3:Y:S04]  /*16150*/  LDL.LU R8, [R1+0x50] ;  /* 0x0000500001087983 */ /* 0x001ee80000300800 */
[----:B------:R-:W3:Y:S04]  /*16160*/  LDL.LU R9, [R1+0x54] ;  /* 0x0000540001097983 */ /* 0x000ee80000300800 */
[----:B------:R-:W3:Y:S04]  /*16170*/  LDL.LU R10, [R1+0x58] ;  /* 0x00005800010a7983 */ /* 0x000ee80000300800 */
[----:B------:R-:W3:Y:S01]  /*16180*/  LDL.LU R11, [R1+0x5c] ;  /* 0x00005c00010b7983 */ /* 0x000ee20000300800 */
[----:B--2---:R-:W-:Y:S07]  /*16190*/  HMMA.16816.F32 R12, R24, R4, R12 ;  /* 0x00000004180c723c */ /* 0x004fee000000180c */
[----:B------:R-:W-:Y:S01]  /*161a0*/  IMAD.MOV.U32 R24, RZ, RZ, R17 ;  /* 0x000000ffff187224 */ /* 0x000fe200078e0011 */
[----:B------:R-:W-:Y:S01]  /*161b0*/  MOV R26, R19 ;  /* 0x00000013001a7202 */ /* 0x000fe20000000f00 */
[----:B------:R-:W2:Y:S01]  /*161c0*/  LDL.LU R17, [R1+0x1794] ;  /* 0x0017940001117983 */ /* 0x000ea20000300800 */
[----:B------:R-:W-:-:S02]  /*161d0*/  MOV R27, R0 ;  /* 0x00000000001b7202 */ /* 0x000fc40000000f00 */
[----:B------:R-:W-:Y:S02]  /*161e0*/  MOV R25, R18 ;  /* 0x0000001200197202 */ /* 0x000fe40000000f00 */
[----:B------:R-:W4:Y:S04]  /*161f0*/  LDL.LU R18, [R1+0x1790] ;  /* 0x0017900001127983 */ /* 0x000f280000300800 */
[----:B------:R-:W5:Y:S04]  /*16200*/  LDL.LU R19, [R1+0x178c] ;  /* 0x00178c0001137983 */ /* 0x000f680000300800 */
[----:B------:R-:W2:Y:S04]  /*16210*/  LDL.LU R0, [R1+0x1788] ;  /* 0x0017880001007983 */ /* 0x000ea80000300800 */
[----:B------:R-:W-:Y:S04]  /*16220*/  STL.64 [R1+0x1710], R26 ;  /* 0x0017101a01007387 */ /* 0x000fe80000100a00 */
[----:B------:R0:W-:Y:S02]  /*16230*/  STL.64 [R1+0x1708], R24 ;  /* 0x0017081801007387 */ /* 0x0001e40000100a00 */
[----:B0-----:R-:W-:-:S02]  /*16240*/  MOV R24, R29 ;  /* 0x0000001d00187202 */ /* 0x001fc40000000f00 */
[----:B------:R-:W3:Y:S01]  /*16250*/  LDL.LU R29, [R1+0x1784] ;  /* 0x00178400011d7983 */ /* 0x000ee20000300800 */
[----:B------:R-:W-:Y:S01]  /*16260*/  MOV R26, R28 ;  /* 0x0000001c001a7202 */ /* 0x000fe20000000f00 */
[----:B------:R-:W-:Y:S01]  /*16270*/  IMAD.MOV.U32 R25, RZ, RZ, R6 ;  /* 0x000000ffff197224 */ /* 0x000fe200078e0006 */
[----:B------:R-:W-:Y:S01]  /*16280*/  MOV R27, R3 ;  /* 0x00000003001b7202 */ /* 0x000fe20000000f00 */
[----:B------:R-:W4:Y:S04]  /*16290*/  LDL.LU R6, [R1+0x1780] ;  /* 0x0017800001067983 */ /* 0x000f280000300800 */
[----:B------:R-:W4:Y:S04]  /*162a0*/  LDL.LU R28, [R1+0x177c] ;  /* 0x00177c00011c7983 */ /* 0x000f280000300800 */
[----:B------:R-:W4:Y:S04]  /*162b0*/  LDL.LU R3, [R1+0x1778] ;  /* 0x0017780001037983 */ /* 0x000f280000300800 */
[----:B------:R-:W-:Y:S04]  /*162c0*/  STL.64 [R1+0x1730], R26 ;  /* 0x0017301a01007387 */ /* 0x000fe80000100a00 */
[----:B------:R0:W-:Y:S04]  /*162d0*/  STL.64 [R1+0x1728], R24 ;  /* 0x0017281801007387 */ /* 0x0001e80000100a00 */
[----:B0-----:R-:W4:Y:S04]  /*162e0*/  LDL.LU R24, [R1+0x90] ;  /* 0x0000900001187983 */ /* 0x001f280000300800 */
[----:B------:R-:W4:Y:S01]  /*162f0*/  LDL.LU R25, [R1+0x94] ;  /* 0x0000940001197983 */ /* 0x000f220000300800 */
[----:B--2---:R-:W-:-:S02]  /*16300*/  MOV R27, R0 ;  /* 0x00000000001b7202 */ /* 0x004fc40000000f00 */
[----:B---3--:R-:W-:Y:S02]  /*16310*/  MOV R26, R29 ;  /* 0x0000001d001a7202 */ /* 0x008fe40000000f00 */
[----:B------:R-:W2:Y:S04]  /*16320*/  LDL.LU R29, [R1+0x1774] ;  /* 0x00177400011d7983 */ /* 0x000ea80000300800 */
[----:B------:R-:W3:Y:S04]  /*16330*/  LDL.LU R0, [R1+0x1770] ;  /* 0x0017700001007983 */ /* 0x000ee80000300800 */
[----:B------:R0:W-:Y:S04]  /*16340*/  STL.64 [R1+0x16d0], R14 ;  /* 0x0016d00e01007387 */ /* 0x0001e80000100a00 */
[----:B------:R1:W-:Y:S01]  /*16350*/  STL.64 [R1+0x16c8], R12 ;  /* 0x0016c80c01007387 */ /* 0x0003e20000100a00 */
[----:B0-----:R-:W-:-:S02]  /*16360*/  MOV R14, R21 ;  /* 0x00000015000e7202 */ /* 0x001fc40000000f00 */
[----:B------:R-:W-:Y:S01]  /*16370*/  MOV R15, R20 ;  /* 0x00000014000f7202 */ /* 0x000fe20000000f00 */
[----:B-1----:R-:W-:Y:S01]  /*16380*/  IMAD.MOV.U32 R12, RZ, RZ, R7 ;  /* 0x000000ffff0c7224 */ /* 0x002fe200078e0007 */
[----:B------:R-:W-:Y:S01]  /*16390*/  MOV R13, R22 ;  /* 0x00000016000d7202 */ /* 0x000fe20000000f00 */
[----:B------:R-:W2:Y:S04]  /*163a0*/  LDL.LU R7, [R1+0x176c] ;  /* 0x00176c0001077983 */ /* 0x000ea80000300800 */
[----:B------:R-:W-:Y:S04]  /*163b0*/  STL.64 [R1+0x16e0], R14 ;  /* 0x0016e00e01007387 */ /* 0x000fe80000100a00 */
[----:B------:R0:W-:Y:S04]  /*163c0*/  STL.64 [R1+0x16d8], R12 ;  /* 0x0016d80c01007387 */ /* 0x0001e80000100a00 */
[----:B0-----:R-:W2:Y:S04]  /*163d0*/  LDL.LU R12, [R1+0x60] ;  /* 0x00006000010c7983 */ /* 0x001ea80000300800 */
[----:B------:R-:W2:Y:S04]  /*163e0*/  LDL.LU R13, [R1+0x64] ;  /* 0x00006400010d7983 */ /* 0x000ea80000300800 */
[----:B------:R-:W2:Y:S04]  /*163f0*/  LDL.LU R14, [R1+0x68] ;  /* 0x00006800010e7983 */ /* 0x000ea80000300800 */
[----:B------:R-:W2:Y:S02]  /*16400*/  LDL.LU R15, [R1+0x6c] ;  /* 0x00006c00010f7983 */ /* 0x000ea40000300800 */
[----:B--2---:R-:W-:Y:S02]  /*16410*/  HMMA.16816.F32 R8, R8, R4, R12 ;  /* 0x000000040808723c */ /* 0x004fe4000000180c */
[----:B------:R-:W0:Y:S04]  /*16420*/  LDSM.16.MT88.4 R12, [R23+0xd080] ;  /* 0x00d08000170c783b */ /* 0x000e280000004200 */
[----:B0-----:R-:W-:Y:S11]  /*16430*/  STL.64 [R1+0x1700], R14 ;  /* 0x0017000e01007387 */ /* 0x001ff60000100a00 */
[----:B------:R-:W-:Y:S06]  /*16440*/  @!UPT UIADD3 URZ, URZ, URZ, URZ ;  /* 0x0000003f3f3ff290 */ /* 0x000fec000fffe03f */
[----:B------:R-:W-:Y:S04]  /*16450*/  STL.64 [R1+0xc0], R8 ;  /* 0x0000c00801007387 */ /* 0x000fe80000100a00 */
[----:B------:R-:W-:Y:S04]  /*16460*/  STL.64 [R1+0xc8], R10 ;  /* 0x0000c80a01007387 */ /* 0x000fe80000100a00 */
[----:B------:R0:W-:Y:S04]  /*16470*/  STL.64 [R1+0x16f8], R12 ;  /* 0x0016f80c01007387 */ /* 0x0001e80000100a00 */
[----:B0-----:R-:W2:Y:S01]  /*16480*/  LDL.LU R12, [R1+0x80] ;  /* 0x00008000010c7983 */ /* 0x001ea20000300800 */
[----:B----4-:R-:W-:Y:S01]  /*16490*/  IMAD.MOV.U32 R14, RZ, RZ, R28 ;  /* 0x000000ffff0e7224 */ /* 0x010fe200078e001c */
[----:B------:R-:W-:-:S02]  /*164a0*/  MOV R15, R6 ;  /* 0x00000006000f7202 */ /* 0x000fc40000000f00 */
[----:B------:R-:W-:Y:S02]  /*164b0*/  MOV R13, R3 ;  /* 0x00000003000d7202 */ /* 0x000fe40000000f00 */
[----:B------:R-:W4:Y:S04]  /*164c0*/  LDL.LU R3, [R1+0x1768] ;  /* 0x0017680001037983 */ /* 0x000f280000300800 */
[----:B------:R-:W3:Y:S04]  /*164d0*/  LDL.LU R28, [R1+0x1764] ;  /* 0x00176400011c7983 */ /* 0x000ee80000300800 */
[----:B------:R-:W5:Y:S04]  /*164e0*/  LDL.LU R6, [R1+0x1760] ;  /* 0x0017600001067983 */ /* 0x000f680000300800 */
[----:B------:R0:W-:Y:S02]  /*164f0*/  STL.64 [R1+0x1720], R14 ;  /* 0x0017200e01007387 */ /* 0x0001e40000100a00 */
[----:B0-----:R-:W-:-:S02]  /*16500*/  MOV R14, R29 ;  /* 0x0000001d000e7202 */ /* 0x001fc40000000f00 */
[----:B--2---:R0:W-:Y:S04]  /*16510*/  STL.64 [R1+0x1718], R12 ;  /* 0x0017180c01007387 */ /* 0x0041e80000100a00 */
[----:B----4-:R-:W-:Y:S04]  /*16520*/  LDSM.16.MT88.4 R20, [R3+0xd000] ;  /* 0x00d000000314783b */ /* 0x010fe80000004200 */
[----:B---3--:R-:W1:Y:S01]  /*16530*/  LDSM.16.MT88.4 R8, [R28+0xd000] ;  /* 0x00d000001c08783b */ /* 0x008e620000004200 */
[----:B0-----:R-:W-:-:S03]  /*16540*/  MOV R12, R7 ;  /* 0x00000007000c7202 */ /* 0x001fc60000000f00 */
[----:B------:R-:W2:Y:S01]  /*16550*/  LDL.LU R7, [R1+0x175c] ;  /* 0x00175c0001077983 */ /* 0x000ea20000300800 */
[----:B------:R-:W-:-:S03]  /*16560*/  MOV R13, R0 ;  /* 0x00000000000d7202 */ /* 0x000fc60000000f00 */
[----:B------:R-:W3:Y:S04]  /*16570*/  LDL.LU R0, [R1+0x1758] ;  /* 0x0017580001007983 */ /* 0x000ee80000300800 */
[----:B------:R-:W4:Y:S04]  /*16580*/  LDL.LU R29, [R1+0x1754] ;  /* 0x00175400011d7983 */ /* 0x000f280000300800 */
[----:B------:R-:W2:Y:S04]  /*16590*/  LDL.LU R15, [R1+0xac] ;  /* 0x0000ac00010f7983 */ /* 0x000ea80000300800 */
[----:B--2---:R-:W-:Y:S04]  /*165a0*/  STL.64 [R1+0x1740], R14 ;  /* 0x0017400e01007387 */ /* 0x004fe80000100a00 */
[----:B------:R5:W-:Y:S02]  /*165b0*/  STL.64 [R1+0x1738], R12 ;  /* 0x0017380c01007387 */ /* 0x000be40000100a00 */
[----:B-----5:R-:W-:Y:S01]  /*165c0*/  IMAD.MOV.U32 R12, RZ, RZ, R6 ;  /* 0x000000ffff0c7224 */ /* 0x020fe200078e0006 */
[----:B------:R-:W-:Y:S01]  /*165d0*/  MOV R13, R7 ;  /* 0x00000007000d7202 */ /* 0x000fe20000000f00 */
[----:B------:R-:W2:Y:S04]  /*165e0*/  LDL.LU R6, [R1+0x1750] ;  /* 0x0017500001067983 */ /* 0x000ea80000300800 */
[----:B------:R-:W2:Y:S01]  /*165f0*/  LDL.LU R7, [R1+0x174c] ;  /* 0x00174c0001077983 */ /* 0x000ea20000300800 */
[----:B---3--:R-:W-:-:S02]  /*16600*/  MOV R14, R0 ;  /* 0x00000000000e7202 */ /* 0x008fc40000000f00 */
[----:B----4-:R-:W-:Y:S01]  /*16610*/  MOV R15, R29 ;  /* 0x0000001d000f7202 */ /* 0x010fe20000000f00 */
[----:B------:R-:W3:Y:S04]  /*16620*/  LDL.LU R0, [R1+0x1748] ;  /* 0x0017480001007983 */ /* 0x000ee80000300800 */
[----:B-1----:R-:W-:Y:S04]  /*16630*/  STL.64 [R1+0x16f0], R10 ;  /* 0x0016f00a01007387 */ /* 0x002fe80000100a00 */
[----:B------:R-:W-:Y:S04]  /*16640*/  STL.64 [R1+0x16e8], R8 ;  /* 0x0016e80801007387 */ /* 0x000fe80000100a00 */
[----:B------:R-:W-:Y:S01]  /*16650*/  STL [R1+0x16ac], R28 ;  /* 0x0016ac1c01007387 */ /* 0x000fe20000100800 */
[----:B--2---:R-:W-:Y:S03]  /*16660*/  HMMA.16816.F32 R24, R24, R6, R12 ;  /* 0x000000061818723c */ /* 0x004fe6000000180c */
[----:B------:R-:W2:Y:S04]  /*16670*/  LDL.LU.64 R14, [R1+0x1740] ;  /* 0x00174000010e7983 */ /* 0x000ea80000300a00 */
[----:B------:R-:W2:Y:S11]  /*16680*/  LDL.LU.64 R12, [R1+0x1738] ;  /* 0x00173800010c7983 */ /* 0x000eb60000300a00 */
[----:B------:R-:W-:Y:S05]  /*16690*/  @!UPT UIADD3 URZ, URZ, URZ, URZ ;  /* 0x0000003f3f3ff290 */ /* 0x000fea000fffe03f */
[----:B------:R-:W-:Y:S01]  /*166a0*/  STL.64 [R1+0xb0], R24 ;  /* 0x0000b01801007387 */ /* 0x000fe20000100a00 */
[----:B------:R-:W-:-:S03]  /*166b0*/  MOV R29, R27 ;  /* 0x0000001b001d7202 */ /* 0x000fc60000000f00 */
[----:B------:R-:W-:Y:S04]  /*166c0*/  STL [R1+0xb8], R26 ;  /* 0x0000b81a01007387 */ /* 0x000fe80000100800 */
[----:B------:R-:W0:Y:S04]  /*166d0*/  LDSM.16.MT88.4 R24, [R3+0xd080] ;  /* 0x00d080000318783b */ /* 0x000e280000004200 */
[----:B------:R-:W-:Y:S04]  /*166e0*/  STL [R1+0x16b0], R29 ;  /* 0x0016b01d01007387 */ /* 0x000fe80000100800 */
[----:B0-----:R-:W-:Y:S04]  /*166f0*/  STL.64 [R1+0x90], R24 ;  /* 0x0000901801007387 */ /* 0x001fe80000100a00 */
[----:B------:R0:W-:Y:S04]  /*16700*/  STL.64 [R1+0x98], R26 ;  /* 0x0000981a01007387 */ /* 0x0001e80000100a00 */
[----:B0-----:R-:W2:Y:S04]  /*16710*/  LDL.LU.64 R26, [R1+0x1730] ;  /* 0x00173000011a7983 */ /* 0x001ea80000300a00 */
[----:B------:R-:W2:Y:S02]  /*16720*/  LDL.LU.64 R24, [R1+0x1728] ;  /* 0x0017280001187983 */ /* 0x000ea40000300a00 */
[----:B--2---:R-:W-:Y:S02]  /*16730*/  HMMA.16816.F32 R24, R24, R6, R12 ;  /* 0x000000061818723c */ /* 0x004fe4000000180c */
[----:B------:R-:W2:Y:S04]  /*16740*/  LDL.LU.64 R14, [R1+0x1720] ;  /* 0x00172000010e7983 */ /* 0x000ea80000300a00 */
[----:B------:R-:W2:Y:S11]  /*16750*/  LDL.LU.64 R12, [R1+0x1718] ;  /* 0x00171800010c7983 */ /* 0x000eb60000300a00 */
[----:B------:R-:W-:Y:S06]  /*16760*/  @!UPT UIADD3 URZ, URZ, URZ, URZ ;  /* 0x0000003f3f3ff290 */ /* 0x000fec000fffe03f */
[----:B------:R-:W-:Y:S04]  /*16770*/  STL.64 [R1+0xa0], R24 ;  /* 0x0000a01801007387 */ /* 0x000fe80000100a00 */
[----:B------:R0:W-:Y:S04]  /*16780*/  STL.64 [R1+0xa8], R26 ;  /* 0x0000a81a01007387 */ /* 0x0001e80000100a00 */
[----:B0-----:R-:W2:Y:S04]  /*16790*/  LDL.LU.64 R26, [R1+0x1710] ;  /* 0x00171000011a7983 */ /* 0x001ea80000300a00 */
[----:B------:R-:W2:Y:S01]  /*167a0*/  LDL.LU.64 R24, [R1+0x1708] ;  /* 0x0017080001187983 */ /* 0x000ea20000300a00 */
[----:B------:R-:W-:Y:S01]  /*167b0*/  MOV R8, R19 ;  /* 0x0000001300087202 */ /* 0x000fe20000000f00 */
[----:B------:R-:W-:Y:S01]  /*167c0*/  IMAD.MOV.U32 R9, RZ, RZ, R18 ;  /* 0x000000ffff097224 */ /* 0x000fe200078e0012 */
[----:B------:R-:W-:-:S02]  /*167d0*/  MOV R10, R17 ;  /* 0x00000011000a7202 */ /* 0x000fc40000000f00 */
[----:B------:R-:W-:Y:S02]  /*167e0*/  MOV R11, R16 ;  /* 0x00000010000b7202 */ /* 0x000fe40000000f00 */
[----:B------:R0:W-:Y:S01]  /*167f0*/  LDSM.16.MT88.4 R16, [R28+0xd080] ;  /* 0x00d080001c10783b */ /* 0x0001e20000004200 */
[-C--:B--2---:R-:W-:Y:S03]  /*16800*/  HMMA.16816.F32 R24, R24, R6.reuse, R12 ;  /* 0x000000061818723c */ /* 0x084fe6000000180c */
[----:B------:R-:W2:Y:S04]  /*16810*/  LDL.LU.64 R14, [R1+0x1700] ;  /* 0x00170000010e7983 */ /* 0x000ea80000300a00 */
[----:B------:R-:W2:Y:S11]  /*16820*/  LDL.LU.64 R12, [R1+0x16f8] ;  /* 0x0016f800010c7983 */ /* 0x000eb60000300a00 */
[----:B------:R-:W-:Y:S05]  /*16830*/  @!UPT UIADD3 URZ, URZ, URZ, URZ ;  /* 0x0000003f3f3ff290 */ /* 0x000fea000fffe03f */
[----:B------:R-:W-:Y:S01]  /*16840*/  STL.64 [R1+0x80], R24 ;  /* 0x0000801801007387 */ /* 0x000fe20000100a00 */
[----:B------:R-:W-:Y:S01]  /*16850*/  MOV R29, R26 ;  /* 0x0000001a001d7202 */ /* 0x000fe20000000f00 */
[----:B0-----:R-:W-:Y:S02]  /*16860*/  IMAD.MOV.U32 R28, RZ, RZ, R27 ;  /* 0x000000ffff1c7224 */ /* 0x001fe400078e001b */
[----:B------:R-:W0:Y:S04]  /*16870*/  LDSM.16.MT88.4 R24, [R2+0xe000] ;  /* 0x00e000000218783b */ /* 0x000e280000004200 */
[----:B0-----:R-:W-:Y:S04]  /*16880*/  STL.64 [R1+0x50], R24 ;  /* 0x0000501801007387 */ /* 0x001fe80000100a00 */
[----:B------:R-:W-:Y:S04]  /*16890*/  STL.64 [R1+0x58], R26 ;  /* 0x0000581a01007387 */ /* 0x000fe80000100a00 */
[----:B---3--:R-:W0:Y:S04]  /*168a0*/  LDSM.16.M88.4 R24, [R0+0x10180] ;  /* 0x010180000018783b */ /* 0x008e280000000200 */
[----:B0-----:R0:W-:Y:S04]  /*168b0*/  STL [R1+0x161c], R26 ;  /* 0x00161c1a01007387 */ /* 0x0011e80000100800 */
[----:B------:R1:W-:Y:S01]  /*168c0*/  STL [R1+0x1618], R27 ;  /* 0x0016181b01007387 */ /* 0x0003e20000100800 */
[----:B--2---:R-:W-:Y:S03]  /*168d0*/  HMMA.16816.F32 R12, R12, R6, R8 ;  /* 0x000000060c0c723c */ /* 0x004fe60000001808 */
[----:B------:R-:W2:Y:S04]  /*168e0*/  LDL.LU.64 R10, [R1+0x16f0] ;  /* 0x0016f000010a7983 */ /* 0x000ea80000300a00 */
[----:B------:R-:W2:Y:S11]  /*168f0*/  LDL.LU.64 R8, [R1+0x16e8] ;  /* 0x0016e80001087983 */ /* 0x000eb60000300a00 */
[----:B------:R-:W-:Y:S06]  /*16900*/  @!UPT UIADD3 URZ, URZ, URZ, URZ ;  /* 0x0000003f3f3ff290 */ /* 0x000fec000fffe03f */
[----:B0-----:R-:W-:Y:S02]  /*16910*/  MOV R26, R14 ;  /* 0x0000000e001a7202 */ /* 0x001fe40000000f00 */
[----:B------:R-:W-:Y:S02]  /*16920*/  MOV R5, R15 ;  /* 0x0000000f00057202 */ /* 0x000fe40000000f00 */
[----:B------:R-:W-:Y:S01]  /*16930*/  MOV R4, R12 ;  /* 0x0000000c00047202 */ /* 0x000fe20000000f00 */
[----:B------:R-:W2:Y:S01]  /*16940*/  LDL.LU.64 R14, [R1+0x16e0] ;  /* 0x0016e000010e7983 */ /* 0x000ea20000300a00 */
[----:B-1----:R-:W-:-:S03]  /*16950*/  MOV R27, R13 ;  /* 0x0000000d001b7202 */ /* 0x002fc60000000f00 */
[----:B------:R-:W2:Y:S02]  /*16960*/  LDL.LU.64 R12, [R1+0x16d8] ;  /* 0x0016d800010c7983 */ /* 0x000ea40000300a00 */
[-C--:B--2---:R-:W-:Y:S02]  /*16970*/  HMMA.16816.F32 R8, R8, R6.reuse, R12 ;  /* 0x000000060808723c */ /* 0x084fe4000000180c */
[----:B------:R-:W2:Y:S04]  /*16980*/  LDL.LU.64 R14, [R1+0x16d0] ;  /* 0x0016d000010e7983 */ /* 0x000ea80000300a00 */
[----:B------:R-:W2:Y:S11]  /*16990*/  LDL.LU.64 R12, [R1+0x16c8] ;  /* 0x0016c800010c7983 */ /* 0x000eb60000300a00 */
[----:B------:R-:W-:Y:S06]  /*169a0*/  @!UPT UIADD3 URZ, URZ, URZ, URZ ;  /* 0x0000003f3f3ff290 */ /* 0x000fec000fffe03f */
[----:B------:R0:W-:Y:S01]  /*169b0*/  STL [R1+0x40], R8 ;  /* 0x0000400801007387 */ /* 0x0001e20000100800 */
[----:B------:R-:W-:Y:S01]  /*169c0*/  MOV R2, R10 ;  /* 0x0000000a00027202 */ /* 0x000fe20000000f00 */
[----:B------:R-:W-:Y:S01]  /*169d0*/  IMAD.MOV.U32 R3, RZ, RZ, R9 ;  /* 0x000000ffff037224 */ /* 0x000fe200078e0009 */
[----:B------:R-:W-:Y:S02]  /*169e0*/  MOV R0, R11 ;  /* 0x0000000b00007202 */ /* 0x000fe40000000f00 */
[----:B------:R-:W3:Y:S04]  /*169f0*/  LDL.LU.64 R10, [R1+0x16c0] ;  /* 0x0016c000010a7983 */ /* 0x000ee80000300a00 */
[----:B0-----:R-:W3:Y:S02]  /*16a00*/  LDL.LU.64 R8, [R1+0x16b8] ;  /* 0x0016b80001087983 */ /* 0x001ee40000300a00 */
[----:B---3--:R-:W-:Y:S02]  /*16a10*/  HMMA.16816.F32 R16, R16, R6, R8 ;  /* 0x000000061010723c */ /* 0x008fe40000001808 */
[----:B------:R-:W0:Y:S05]  /*16a20*/  S2R R9, SR_TID.X ;  /* 0x0000000000097919 */ /* 0x000e2a0000002100 */
[C---:B0-----:R-:W-:Y:S11]  /*16a30*/  LOP3.LUT R11, R9.reuse, 0x7, RZ, 0xc0, !PT ;  /* 0x00000007090b7812 */ /* 0x041ff600078ec0ff */
[----:B------:R-:W-:Y:S05]  /*16a40*/  @!UPT UIADD3 URZ, URZ, URZ, URZ ;  /* 0x0000003f3f3ff290 */ /* 0x000fea000fffe03f */
[----:B------:R-:W-:Y:S01]  /*16a50*/  STL.64 [R1+0x10], R16 ;  /* 0x0000101001007387 */ /* 0x000fe20000100a00 */
[----:B------:R-:W-:-:S03]  /*16a60*/  LOP3.LUT R10, R9, 0x10, RZ, 0xc0, !PT ;  /* 0x00000010090a7812 */ /* 0x000fc600078ec0ff */
[----:B------:R0:W-:Y:S01]  /*16a70*/  STL.64 [R1+0x18], R18 ;  /* 0x0000181201007387 */ /* 0x0001e20000100a00 */
[----:B------:R-:W-:Y:S02]  /*16a80*/  SHF.L.U32 R9, R9, 0x1, RZ ;  /* 0x0000000109097819 */ /* 0x000fe400000006ff */
[----:B------:R-:W-:Y:S01]  /*16a90*/  SHF.L.U32 R10, R10, 0x7, RZ ;  /* 0x000000070a0a7819 */ /* 0x000fe200000006ff */
[C---:B0-----:R-:W-:Y:S02]  /*16aa0*/  IMAD R19, R11.reuse, 0x110, RZ ;  /* 0x000001100b137824 */ /* 0x041fe400078e02ff */
[----:B------:R-:W-:-:S03]  /*16ab0*/  IMAD R11, R11, 0x110, RZ ;  /* 0x000001100b0b7824 */ /* 0x000fc600078e02ff */
[--C-:B------:R-:W-:Y:S02]  /*16ac0*/  LOP3.LUT R19, R19, 0x10, R9.reuse, 0x78, !PT ;  /* 0x0000001013137812 */ /* 0x100fe400078e7809 */
[----:B------:R-:W-:Y:S02]  /*16ad0*/  LOP3.LUT R11, R11, 0x10, R9, 0x78, !PT ;  /* 0x000000100b0b7812 */ /* 0x000fe400078e7809 */
[-C--:B------:R-:W-:Y:S02]  /*16ae0*/  LOP3.LUT R19, R19, R10.reuse, RZ, 0xfc, !PT ;  /* 0x0000000a13137212 */ /* 0x080fe400078efcff */
[----:B------:R-:W-:Y:S02]  /*16af0*/  LOP3.LUT R11, R11, R10, RZ, 0xfc, !PT ;  /* 0x0000000a0b0b7212 */ /* 0x000fe400078efcff */
[----:B------:R-:W-:Y:S01]  /*16b00*/  LOP3.LUT R19, R19, 0x20, RZ, 0x3c, !PT ;  /* 0x0000002013137812 */ /* 0x000fe200078e3cff */
[----:B--2---:R-:W-:Y:S03]  /*16b10*/  HMMA.16816.F32 R12, R20, R6, R12 ;  /* 0x00000006140c723c */ /* 0x004fe6000000180c */
[----:B------:R-:W0:Y:S04]  /*16b20*/  LDSM.16.MT88.4 R8, [R11+0xe080] ;  /* 0x00e080000b08783b */ /* 0x000e280000004200 */
[----:B------:R-:W1:Y:S04]  /*16b30*/  LDSM.16.MT88.4 R20, [R19+0xe000] ;  /* 0x00e000001314783b */ /* 0x000e680000004200 */
[----:B------:R-:W2:Y:S11]  /*16b40*/  LDSM.16.MT88.4 R16, [R19+0xe080] ;  /* 0x00e080001310783b */ /* 0x000eb60000004200 */
[----:B------:R-:W-:Y:S01]  /*16b50*/  @!UPT UIADD3 URZ, URZ, URZ, URZ ;  /* 0x0000003f3f3ff290 */ /* 0x000fe2000fffe03f */
[----:B------:R-:W-:Y:S04]  /*16b60*/  STL.64 [R1+0x20], R12 ;  /* 0x0000200c01007387 */ /* 0x000fe80000100a00 */
[----:B------:R-:W-:Y:S04]  /*16b70*/  STL.64 [R1+0x28], R14 ;  /* 0x0000280e01007387 */ /* 0x000fe80000100a00 */
[----:B0-----:R-:W-:Y:S04]  /*16b80*/  STL.64 [R1+0x1670], R10 ;  /* 0x0016700a01007387 */ /* 0x001fe80000100a00 */
[----:B------:R-:W-:Y:S04]  /*16b90*/  STL.64 [R1+0x1668], R8 ;  /* 0x0016680801007387 */ /* 0x000fe80000100a00 */
[----:B-1----:R-:W-:Y:S04]  /*16ba0*/  STL.64 [R1+0x1660], R22 ;  /* 0x0016601601007387 */ /* 0x002fe80000100a00 */
[----:B------:R0:W-:Y:S04]  /*16bb0*/  STL.64 [R1+0x1658], R20 ;  /* 0x0016581401007387 */ /* 0x0001e80000100a00 */
[----:B0-----:R-:W3:Y:S04]  /*16bc0*/  LDL.LU R20, [R1+0xa0] ;  /* 0x0000a00001147983 */ /* 0x001ee80000300800 */
[----:B------:R-:W3:Y:S04]  /*16bd0*/  LDL.LU R21, [R1+0xa4] ;  /* 0x0000a40001157983 */ /* 0x000ee80000300800 */
[----:B------:R-:W4:Y:S04]  /*16be0*/  LDL.LU R22, [R1+0xa8] ;  /* 0x0000a80001167983 */ /* 0x000f280000300800 */
[----:B------:R-:W4:Y:S04]  /*16bf0*/  LDL.LU R23, [R1+0xac] ;  /* 0x0000ac0001177983 */ /* 0x000f280000300800 */
[----:B------:R-:W5:Y:S04]  /*16c00*/  LDL.LU R8, [R1+0x90] ;  /* 0x0000900001087983 */ /* 0x000f680000300800 */
[----:B------:R-:W5:Y:S04]  /*16c10*/  LDL.LU R9, [R1+0x94] ;  /* 0x0000940001097983 */ /* 0x000f680000300800 */
[----:B------:R-:W5:Y:S04]  /*16c20*/  LDL.LU R10, [R1+0x98] ;  /* 0x00009800010a7983 */ /* 0x000f680000300800 */
[----:B------:R-:W5:Y:S04]  /*16c30*/  LDL.LU R11, [R1+0x9c] ;  /* 0x00009c00010b7983 */ /* 0x000f680000300800 */
[----:B----4-:R-:W-:Y:S04]  /*16c40*/  STL.64 [R1+0x1680], R22 ;  /* 0x0016801601007387 */ /* 0x010fe80000100a00 */
[----:B---3--:R0:W-:Y:S04]  /*16c50*/  STL.64 [R1+0x1678], R20 ;  /* 0x0016781401007387 */ /* 0x0081e80000100a00 */
[----:B0-----:R-:W3:Y:S04]  /*16c60*/  LDL.LU R20, [R1+0x50] ;  /* 0x0000500001147983 */ /* 0x001ee80000300800 */
[----:B------:R-:W3:Y:S04]  /*16c70*/  LDL.LU R21, [R1+0x54] ;  /* 0x0000540001157983 */ /* 0x000ee80000300800 */
[----:B------:R-:W4:Y:S04]  /*16c80*/  LDL.LU R22, [R1+0x58] ;  /* 0x0000580001167983 */ /* 0x000f280000300800 */
[----:B------:R-:W4:Y:S04]  /*16c90*/  LDL.LU R23, [R1+0x5c] ;  /* 0x00005c0001177983 */ /* 0x000f280000300800 */
[----:B----4-:R-:W-:Y:S04]  /*16ca0*/  STL.64 [R1+0x16a0], R22 ;  /* 0x0016a01601007387 */ /* 0x010fe80000100a00 */
[----:B---3--:R0:W-:Y:S04]  /*16cb0*/  STL.64 [R1+0x1698], R20 ;  /* 0x0016981401007387 */ /* 0x0081e80000100a00 */
[----:B0-----:R-:W5:Y:S04]  /*16cc0*/  LDL.LU R20, [R1+0xc0] ;  /* 0x0000c00001147983 */ /* 0x001f680000300800 */
[----:B------:R-:W5:Y:S04]  /*16cd0*/  LDL.LU R21, [R1+0xc4] ;  /* 0x0000c40001157983 */ /* 0x000f680000300800 */
[----:B------:R-:W5:Y:S04]  /*16ce0*/  LDL.LU R22, [R1+0xc8] ;  /* 0x0000c80001167983 */ /* 0x000f680000300800 */
[----:B------:R-:W5:Y:S04]  /*16cf0*/  LDL.LU R23, [R1+0xcc] ;  /* 0x0000cc0001177983 */ /* 0x000f680000300800 */
[----:B--2---:R0:W-:Y:S04]  /*16d00*/  STL.64 [R1+0x1650], R18 ;  /* 0x0016501201007387 */ /* 0x0041e80000100a00 */
[----:B------:R1:W-:Y:S01]  /*16d10*/  STL.64 [R1+0x1648], R16 ;  /* 0x0016481001007387 */ /* 0x0003e20000100a00 */
[----:B0-----:R-:W-:-:S03]  /*16d20*/  IMAD.MOV.U32 R18, RZ, RZ, R29 ;  /* 0x000000ffff127224 */ /* 0x001fc600078e001d */
[----:B-1----:R-:W2:Y:S04]  /*16d30*/  LDL.LU R16, [R1+0x80] ;  /* 0x0000800001107983 */ /* 0x002ea80000300800 */
[----:B------:R-:W2:Y:S04]  /*16d40*/  LDL.LU R17, [R1+0x84] ;  /* 0x0000840001117983 */ /* 0x000ea80000300800 */
[----:B------:R-:W3:Y:S01]  /*16d50*/  LDL.LU R29, [R1+0x16b0] ;  /* 0x0016b000011d7983 */ /* 0x000ee20000300800 */
[----:B------:R-:W-:-:S03]  /*16d60*/  MOV R19, R28 ;  /* 0x0000001c00137202 */ /* 0x000fc60000000f00 */
[----:B------:R-:W4:Y:S04]  /*16d70*/  LDL.LU R28, [R1+0x16ac] ;  /* 0x0016ac00011c7983 */ /* 0x000f280000300800 */
[----:B------:R3:W-:Y:S04]  /*16d80*/  STL.64 [R1+0x1690], R18 ;  /* 0x0016901201007387 */ /* 0x0007e80000100a00 */
[----:B--2---:R0:W-:Y:S01]  /*16d90*/  STL.64 [R1+0x1688], R16 ;  /* 0x0016881001007387 */ /* 0x0041e20000100a00 */
[----:B---3--:R-:W-:-:S03]  /*16da0*/  MOV R19, R29 ;  /* 0x0000001d00137202 */ /* 0x008fc60000000f00 */
[----:B----4-:R-:W1:Y:S04]  /*16db0*/  LDSM.16.MT88.4 R12, [R28+0xe000] ;  /* 0x00e000001c0c783b */ /* 0x010e680000004200 */
[----:B0-----:R-:W2:Y:S04]  /*16dc0*/  LDL.LU R16, [R1+0xb0] ;  /* 0x0000b00001107983 */ /* 0x001ea80000300800 */
[----:B------:R-:W2:Y:S04]  /*16dd0*/  LDL.LU R17, [R1+0xb4] ;  /* 0x0000b40001117983 */ /* 0x000ea80000300800 */
[----:B------:R-:W2:Y:S04]  /*16de0*/  LDL.LU R18, [R1+0xb8] ;  /* 0x0000b80001127983 */ /* 0x000ea80000300800 */
[----:B------:R-:W3:Y:S01]  /*16df0*/  LDL.LU R29, [R1+0x16a8] ;  /* 0x0016a800011d7983 */ /* 0x000ee20000300800 */
[----:B-----5:R-:W-:Y:S03]  /*16e00*/  HMMA.16816.F32 R8, R8, R6, R20 ;  /* 0x000000060808723c */ /* 0x020fe60000001814 */
[----:B-1----:R-:W-:Y:S04]  /*16e10*/  STL.64 [R1+0x1640], R14 ;  /* 0x0016400e01007387 */ /* 0x002fe80000100a00 */
[----:B------:R0:W-:Y:S02]  /*16e20*/  STL.64 [R1+0x1638], R12 ;  /* 0x0016380c01007387 */ /* 0x0001e40000100a00 */
[----:B0-----:R-:W-:-:S02]  /*16e30*/  MOV R12, R4 ;  /* 0x00000004000c7202 */ /* 0x001fc40000000f00 */
[----:B------:R-:W0:Y:S01]  /*16e40*/  S2R R4, SR_TID.X ;  /* 0x0000000000047919 */ /* 0x000e220000002100 */
[----:B------:R-:W-:Y:S02]  /*16e50*/  MOV R15, R5 ;  /* 0x00000005000f7202 */ /* 0x000fe40000000f00 */
[----:B------:R-:W-:-:S10]  /*16e60*/  MOV R13, R27 ;  /* 0x0000001b000d7202 */ /* 0x000fd40000000f00 */
[----:B------:R-:W-:Y:S02]  /*16e70*/  MOV R27, R11 ;  /* 0x0000000b001b7202 */ /* 0x000fe40000000f00 */
[C---:B0-----:R-:W-:Y:S02]  /*16e80*/  SHF.L.U32 R5, R4.reuse, 0x1, RZ ;  /* 0x0000000104057819 */ /* 0x041fe400000006ff */
[----:B------:R-:W-:-:S05]  /*16e90*/  LOP3.LUT R4, R4, 0x7, RZ, 0xc0, !PT ;  /* 0x0000000704047812 */ /* 0x000fca00078ec0ff */
[----:B------:R-:W-:-:S05]  /*16ea0*/  IMAD R11, R4, 0x110, RZ ;  /* 0x00000110040b7824 */ /* 0x000fca00078e02ff */
[----:B------:R-:W-:Y:S01]  /*16eb0*/  LOP3.LUT R11, R11, 0x10, R5, 0x78, !PT ;  /* 0x000000100b0b7812 */ /* 0x000fe200078e7805 */
[----:B------:R-:W-:Y:S01]  /*16ec0*/  IMAD.MOV.U32 R14, RZ, RZ, R26 ;  /* 0x000000ffff0e7224 */ /* 0x000fe200078e001a */
[----:B------:R-:W-:Y:S01]  /*16ed0*/  MOV R26, R10 ;  /* 0x0000000a001a7202 */ /* 0x000fe20000000f00 */
[----:B------:R-:W-:Y:S04]  /*16ee0*/  STL.64 [R1+0x30], R8 ;  /* 0x0000300801007387 */ /* 0x000fe80000100a00 */
[----:B------:R-:W-:Y:S04]  /*16ef0*/  STL [R1+0x1624], R26 ;  /* 0x0016241a01007387 */ /* 0x000fe80000100800 */
[----:B------:R-:W-:Y:S04]  /*16f00*/  STL [R1+0x1620], R27 ;  /* 0x0016201b01007387 */ /* 0x000fe80000100800 */
[----:B------:R-:W-:Y:S01]  /*16f10*/  LDSM.16.MT88.4 R4, [R28+0xe080] ;  /* 0x00e080001c04783b */ /* 0x000fe20000004200 */
[----:B---3--:R-:W-:-:S04]  /*16f20*/  LOP3.LUT R11, R11, R29, RZ, 0xfc, !PT ;  /* 0x0000001d0b0b7212 */ /* 0x008fc800078efcff */
[----:B------:R-:W-:-:S05]  /*16f30*/  LOP3.LUT R11, R11, 0x60, RZ, 0x3c, !PT ;  /* 0x000000600b0b7812 */ /* 0x000fca00078e3cff */
[----:B------:R-:W0:Y:S04]  /*16f40*/  LDSM.16.MT88.4 R20, [R11+0xe000] ;  /* 0x00e000000b14783b */ /* 0x000e280000004200 */
[----:B------:R-:W1:Y:S01]  /*16f50*/  LDSM.16.MT88.4 R8, [R11+0xe080] ;  /* 0x00e080000b08783b */ /* 0x000e620000004200 */
[----:B0-----:R-:W-:-:S03]  /*16f60*/  IMAD.MOV.U32 R29, RZ, RZ, R22 ;  /* 0x000000ffff1d7224 */ /* 0x001fc600078e0016 */
[----:B------:R0:W-:Y:S01]  /*16f70*/  STL.64 [R1], R20 ;  /* 0x0000001401007387 */ /* 0x0001e20000100a00 */
[----:B------:R-:W-:-:S03]  /*16f80*/  MOV R28, R23 ;  /* 0x00000017001c7202 */ /* 0x000fc60000000f00 */
[----:B------:R-:W2:Y:S04]  /*16f90*/  LDL.LU.64 R22, [R1+0x16a0] ;  /* 0x0016a00001167983 */ /* 0x000ea80000300a00 */
[----:B0-----:R-:W2:Y:S01]  /*16fa0*/  LDL.LU.64 R20, [R1+0x1698] ;  /* 0x0016980001147983 */ /* 0x001ea20000300a00 */
[----:B-1----:R-:W-:Y:S02]  /*16fb0*/  MOV R27, R10 ;  /* 0x0000000a001b7202 */ /* 0x002fe40000000f00 */
[----:B------:R-:W-:Y:S01]  /*16fc0*/  MOV R26, R9 ;  /* 0x00000009001a7202 */ /* 0x000fe20000000f00 */
[-C--:B--2---:R-:W-:Y:S01]  /*16fd0*/  HMMA.16816.F32 R20, R20, R24.reuse, R16 ;  /* 0x000000181414723c */ /* 0x084fe20000001810 */
[----:B------:R-:W2:Y:S04]  /*16fe0*/  LDL.LU.64 R18, [R1+0x1690] ;  /* 0x0016900001127983 */ /* 0x000ea80000300a00 */
[----:B------:R-:W2:Y:S11]  /*16ff0*/  LDL.LU.64 R16, [R1+0x1688] ;  /* 0x0016880001107983 */ /* 0x000eb60000300a00 */
[----:B------:R-:W-:Y:S07]  /*17000*/  @!UPT UIADD3 URZ, URZ, URZ, URZ ;  /* 0x0000003f3f3ff290 */ /* 0x000fee000fffe03f */
[----:B------:R-:W-:Y:S04]  /*17010*/  STL.64 [R1+0xc0], R20 ;  /* 0x0000c01401007387 */ /* 0x000fe80000100a00 */
[----:B------:R0:W-:Y:S04]  /*17020*/  STL.64 [R1+0xc8], R22 ;  /* 0x0000c81601007387 */ /* 0x0001e80000100a00 */
[----:B0-----:R-:W3:Y:S04]  /*17030*/  LDL.LU.64 R22, [R1+0x1680] ;  /* 0x0016800001167983 */ /* 0x001ee80000300a00 */
[----:B------:R-:W3:Y:S04]  /*17040*/  LDL.LU.64 R20, [R1+0x1678] ;  /* 0x0016780001147983 */ /* 0x000ee80000300a00 */
[----:B------:R-:W-:Y:S04]  /*17050*/  STL [R1+0x50], R8 ;  /* 0x0000500801007387 */ /* 0x000fe80000100800 */
[----:B------:R0:W-:Y:S04]  /*17060*/  STL [R1+0x5c], R11 ;  /* 0x00005c0b01007387 */ /* 0x0001e80000100800 */
[----:B0-----:R-:W3:Y:S04]  /*17070*/  LDL.LU.64 R10, [R1+0x1670] ;  /* 0x00167000010a7983 */ /* 0x001ee80000300a00 */
[----:B------:R-:W3:Y:S02]  /*17080*/  LDL.LU.64 R8, [R1+0x1668] ;  /* 0x0016680001087983 */ /* 0x000ee40000300a00 */
[-C--:B---3--:R-:W-:Y:S02]  /*17090*/  HMMA.16816.F32 R8, R8, R24.reuse, R20 ;  /* 0x000000180808723c */ /* 0x088fe40000001814 */
[----:B------:R-:W2:Y:S04]  /*170a0*/  LDL.LU.64 R22, [R1+0x1660] ;  /* 0x0016600001167983 */ /* 0x000ea80000300a00 */
[----:B------:R-:W2:Y:S11]  /*170b0*/  LDL.LU.64 R20, [R1+0x1658] ;  /* 0x0016580001147983 */ /* 0x000eb60000300a00 */
[----:B------:R-:W-:Y:S06]  /*170c0*/  @!UPT UIADD3 URZ, URZ, URZ, URZ ;  /* 0x0000003f3f3ff290 */ /* 0x000fec000fffe03f */
[----:B------:R0:W-:Y:S04]  /*170d0*/  STL.64 [R1+0xb0], R8 ;  /* 0x0000b00801007387 */ /* 0x0001e80000100a00 */
[----:B------:R1:W-:Y:S04]  /*170e0*/  STL.64 [R1+0xb8], R10 ;  /* 0x0000b80a01007387 */ /* 0x0003e80000100a00 */
[----:B0-----:R-:W3:Y:S01]  /*170f0*/  LDL.LU R8, [R1+0x40] ;  /* 0x0000400001087983 */ /* 0x001ee20000300800 */
[-C--:B--2---:R-:W-:Y:S03]  /*17100*/  HMMA.16816.F32 R20, R20, R24.reuse, R16 ;  /* 0x000000181414723c */ /* 0x084fe60000001810 */
[----:B------:R-:W2:Y:S04]  /*17110*/  LDL.LU.64 R18, [R1+0x1650] ;  /* 0x0016500001127983 */ /* 0x000ea80000300a00 */
[----:B------:R-:W2:Y:S11]  /*17120*/  LDL.LU.64 R16, [R1+0x1648] ;  /* 0x0016480001107983 */ /* 0x000eb60000300a00 */
[----:B------:R-:W-:Y:S05]  /*17130*/  @!UPT UIADD3 URZ, URZ, URZ, URZ ;  /* 0x0000003f3f3ff290 */ /* 0x000fea000fffe03f */
[----:B------:R-:W-:Y:S01]  /*17140*/  STL [R1+0xa0], R20 ;  /* 0x0000a01401007387 */ /* 0x000fe20000100800 */
[----:B-1----:R-:W-:Y:S01]  /*17150*/  IMAD.MOV.U32 R10, RZ, RZ, R2 ;  /* 0x000000ffff0a7224 */ /* 0x002fe200078e0002 */
[----:B------:R-:W-:Y:S02]  /*17160*/  MOV R2, R22 ;  /* 0x0000001600027202 */ /* 0x000fe40000000f00 */
[----:B------:R-:W0:Y:S01]  /*17170*/  S2R R22, SR_TID.X ;  /* 0x0000000000167919 */ /* 0x000e220000002100 */
[----:B--2---:R-:W-:Y:S03]  /*17180*/  HMMA.16816.F32 R16, R16, R24, R12 ;  /* 0x000000181010723c */ /* 0x004fe6000000180c */
[----:B------:R-:W3:Y:S04]  /*17190*/  LDL.LU.64 R14, [R1+0x1640] ;  /* 0x00164000010e7983 */ /* 0x000ee80000300a00 */
[----:B------:R-:W3:Y:S11]  /*171a0*/  LDL.LU.64 R12, [R1+0x1638] ;  /* 0x00163800010c7983 */ /* 0x000ef60000300a00 */
[----:B------:R-:W-:Y:S05]  /*171b0*/  @!UPT UIADD3 URZ, URZ, URZ, URZ ;  /* 0x0000003f3f3ff290 */ /* 0x000fea000fffe03f */
[----:B------:R1:W-:Y:S04]  /*171c0*/  STL.64 [R1+0x90], R16 ;  /* 0x0000901001007387 */ /* 0x0003e80000100a00 */
[----:B------:R2:W-:Y:S04]  /*171d0*/  STL.64 [R1+0x98], R18 ;  /* 0x0000981201007387 */ /* 0x0005e80000100a00 */
[----:B-1----:R-:W4:Y:S04]  /*171e0*/  LDL.LU R16, [R1+0x10] ;  /* 0x0000100001107983 */ /* 0x002f280000300800 */
[----:B------:R-:W4:Y:S04]  /*171f0*/  LDL.LU R17, [R1+0x14] ;  /* 0x0000140001117983 */ /* 0x000f280000300800 */
[----:B--2---:R-:W4:Y:S04]  /*17200*/  LDL.LU R18, [R1+0x18] ;  /* 0x0000180001127983 */ /* 0x004f280000300800 */
[----:B------:R-:W4:Y:S01]  /*17210*/  LDL.LU R19, [R1+0x1c] ;  /* 0x00001c0001137983 */ /* 0x000f220000300800 */
[----:B------:R-:W-:-:S02]  /*17220*/  MOV R11, R0 ;  /* 0x00000000000b7202 */ /* 0x000fc40000000f00 */
[----:B------:R-:W-:Y:S02]  /*17230*/  MOV R0, R23 ;  /* 0x0000001700007202 */ /* 0x000fe40000000f00 */
[C---:B0-----:R-:W-:Y:S02]  /*17240*/  LOP3.LUT R23, R22.reuse, 0x7, RZ, 0xc0, !PT ;  /* 0x0000000716177812 */ /* 0x041fe400078ec0ff */
[----:B------:R-:W-:Y:S02]  /*17250*/  MOV R9, R3 ;  /* 0x0000000300097202 */ /* 0x000fe40000000f00 */
[----:B------:R-:W-:Y:S01]  /*17260*/  MOV R3, R21 ;  /* 0x0000001500037202 */ /* 0x000fe20000000f00 */
[C---:B------:R-:W-:Y:S01]  /*17270*/  IMAD.SHL.U32 R21, R22.reuse, 0x2, RZ ;  /* 0x0000000216157824 */ /* 0x040fe200078e00ff */
[----:B------:R-:W-:Y:S01]  /*17280*/  LOP3.LUT R22, R22, 0x10, RZ, 0xc0, !PT ;  /* 0x0000001016167812 */ /* 0x000fe200078ec0ff */
[----:B------:R-:W-:-:S03]  /*17290*/  IMAD R23, R23, 0x110, RZ ;  /* 0x0000011017177824 */ /* 0x000fc600078e02ff */
[----:B------:R-:W-:Y:S02]  /*172a0*/  SHF.L.U32 R22, R22, 0x7, RZ ;  /* 0x0000000716167819 */ /* 0x000fe400000006ff */
[----:B------:R-:W-:-:S04]  /*172b0*/  LOP3.LUT R23, R23, 0x10, R21, 0x78, !PT ;  /* 0x0000001017177812 */ /* 0x000fc800078e7815 */
[----:B------:R-:W-:Y:S01]  /*172c0*/  LOP3.LUT R23, R23, R22, RZ, 0xfc, !PT ;  /* 0x0000001617177212 */ /* 0x000fe200078efcff */
[-C--:B---3--:R-:W-:Y:S04]  /*172d0*/  HMMA.16816.F32 R12, R12, R24.reuse, R8 ;  /* 0x000000180c0c723c */ /* 0x088fe80000001808 */
[----:B------:R-:W0:Y:S04]  /*172e0*/  LDSM.16.MT88.4 R8, [R23+0xf000] ;  /* 0x00f000001708783b */ /* 0x000e280000004200 */
[----:B------:R-:W1:Y:S01]  /*172f0*/  LDSM.16.MT88.4 R20, [R23+0xf080] ;  /* 0x00f080001714783b */ /* 0x000e620000004200 */
[----:B----4-:R-:W-:Y:S03]  /*17300*/  HMMA.16816.F32 R4, R4, R24, R16 ;  /* 0x000000180404723c */ /* 0x010fe60000001810 */
[----:B0-----:R-:W-:Y:S11]  /*17310*/  STL.64 [R1+0x1610], R10 ;  /* 0x0016100a01007387 */ /* 0x001ff60000100a00 */
[----:B------:R-:W-:Y:S04]  /*17320*/  STL.64 [R1+0x80], R12 ;  /* 0x0000800c01007387 */ /* 0x000fe80000100a00 */
[----:B------:R-:W-:Y:S04]  /*17330*/  STL.64 [R1+0x88], R14 ;  /* 0x0000880e01007387 */ /* 0x000fe80000100a00 */
[----:B------:R0:W-:Y:S04]  /*17340*/  STL.64 [R1+0x1608], R8 ;  /* 0x0016080801007387 */ /* 0x0001e80000100a00 */
[----:B0-----:R-:W2:Y:S04]  /*17350*/  LDL.LU R8, [R1] ;  /* 0x0000000001087983 */ /* 0x001ea80000300800 */
[----:B------:R-:W2:Y:S04]  /*17360*/  LDL.LU R9, [R1+0x4] ;  /* 0x0000040001097983 */ /* 0x000ea80000300800 */
[----:B------:R-:W-:Y:S04]  /*17370*/  STL.64 [R1+0x70], R4 ;  /* 0x0000700401007387 */ /* 0x000fe80000100a00 */
[----:B-1----:R-:W-:Y:S04]  /*17380*/  STL.64 [R1+0x1600], R22 ;  /* 0x0016001601007387 */ /* 0x002fe80000100a00 */
[----:B------:R0:W-:Y:S04]  /*17390*/  STL.64 [R1+0x15f8], R20 ;  /* 0x0015f81401007387 */ /* 0x0001e80000100a00 */
[----:B0-----:R-:W3:Y:S04]  /*173a0*/  LDL.LU R20, [R1+0xc0] ;  /* 0x0000c00001147983 */ /* 0x001ee80000300800 */
[----:B------:R-:W3:Y:S04]  /*173b0*/  LDL.LU R21, [R1+0xc4] ;  /* 0x0000c40001157983 */ /* 0x000ee80000300800 */
[----:B------:R-:W4:Y:S04]  /*173c0*/  LDL.LU R22, [R1+0xc8] ;  /* 0x0000c80001167983 */ /* 0x000f280000300800 */
[----:B------:R-:W4:Y:S01]  /*173d0*/  LDL.LU R23, [R1+0xcc] ;  /* 0x0000cc0001177983 */ /* 0x000f220000300800 */
[----:B------:R-:W-:-:S03]  /*173e0*/  MOV R10, R29 ;  /* 0x0000001d000a7202 */ /* 0x000fc60000000f00 */
[----:B------:R-:W0:Y:S04]  /*173f0*/  S2R R17, SR_TID.X ;  /* 0x0000000000117919 */ /* 0x000e280000002100 */
[----:B----4-:R-:W-:Y:S04]  /*17400*/  STL.64 [R1+0x1630], R22 ;  /* 0x0016301601007387 */ /* 0x010fe80000100a00 */
[----:B---3--:R1:W-:Y:S04]  /*17410*/  STL.64 [R1+0x1628], R20 ;  /* 0x0016281401007387 */ /* 0x0083e80000100a00 */
[----:B-1----:R-:W2:Y:S04]  /*17420*/  LDL.LU R20, [R1+0x20] ;  /* 0x0000200001147983 */ /* 0x002ea80000300800 */
[----:B------:R-:W2:Y:S04]  /*17430*/  LDL.LU R21, [R1+0x24] ;  /* 0x0000240001157983 */ /* 0x000ea80000300800 */
[----:B------:R-:W2:Y:S04]  /*17440*/  LDL.LU R22, [R1+0x28] ;  /* 0x0000280001167983 */ /* 0x000ea80000300800 */
[----:B------:R-:W2:Y:S01]  /*17450*/  LDL.LU R23, [R1+0x2c] ;  /* 0x00002c0001177983 */ /* 0x000ea20000300800 */
[----:B------:R-:W-:-:S03]  /*17460*/  MOV R11, R28 ;  /* 0x0000001c000b7202 */ /* 0x000fc60000000f00 */
[----:B------:R-:W1:Y:S01]  /*17470*/  S2R R15, SR_TID.X ;  /* 0x00000000000f7919 */ /* 0x000e620000002100 */
[C---:B0-----:R-:W-:Y:S02]  /*17480*/  LOP3.LUT R19, R17.reuse, 0x7, RZ, 0xc0, !PT ;  /* 0x0000000711137812 */ /* 0x041fe400078ec0ff */
[C---:B------:R-:W-:Y:S02]  /*17490*/  LOP3.LUT R18, R17.reuse, 0x10, RZ, 0xc0, !PT ;  /* 0x0000001011127812 */ /* 0x040fe400078ec0ff */
[----:B------:R-:W-:Y:S01]  /*174a0*/  SHF.L.U32 R17, R17, 0x1, RZ ;  /* 0x0000000111117819 */ /* 0x000fe200000006ff */
[----:B------:R-:W-:Y:S01]  /*174b0*/  IMAD R19, R19, 0x110, RZ ;  /* 0x0000011013137824 */ /* 0x000fe200078e02ff */
[----:B------:R-:W-:-:S04]  /*174c0*/  SHF.L.U32 R18, R18, 0x7, RZ ;  /* 0x0000000712127819 */ /* 0x000fc800000006ff */
[----:B------:R-:W-:-:S04]  /*174d0*/  LOP3.LUT R19, R19, 0x10, R17, 0x78, !PT ;  /* 0x0000001013137812 */ /* 0x000fc800078e7811 */
[----:B------:R-:W-:-:S04]  /*174e0*/  LOP3.LUT R19, R19, R18, RZ, 0xfc, !PT ;  /* 0x0000001213137212 */ /* 0x000fc800078efcff */
[----:B------:R-:W-:Y:S01]  /*174f0*/  LOP3.LUT R19, R19, 0x20, RZ, 0x3c, !PT ;  /* 0x0000002013137812 */ /* 0x000fe200078e3cff */
[----:B------:R-:W-:Y:S01]  /*17500*/  IMAD.MOV.U32 R28, RZ, RZ, R7 ;  /* 0x000000ffff1c7224 */ /* 0x000fe200078e0007 */
[----:B------:R-:W-:-:S03]  /*17510*/  MOV R29, R6 ;  /* 0x00000006001d7202 */ /* 0x000fc60000000f00 */
[----:B------:R-:W-:Y:S04]  /*17520*/  LDSM.16.MT88.4 R4, [R19+0xf000] ;  /* 0x00f000001304783b */ /* 0x000fe80000004200 */
[----:B------:R-:W0:Y:S01]  /*17530*/  LDSM.16.MT88.4 R16, [R19+0xf080] ;  /* 0x00f080001310783b */ /* 0x000e220000004200 */
[----:B--2---:R-:W-:Y:S03]  /*17540*/  HMMA.16816.F32 R8, R8, R24, R20 ;  /* 0x000000180808723c */ /* 0x004fe60000001814 */
[----:B------:R-:W2:Y:S04]  /*17550*/  LDL.LU.64 R22, [R1+0x1630] ;  /* 0x0016300001167983 */ /* 0x000ea80000300a00 */
[----:B------:R-:W2:Y:S11]  /*17560*/  LDL.LU.64 R20, [R1+0x1628] ;  /* 0x0016280001147983 */ /* 0x000eb60000300a00 */
[----:B------:R-:W-:Y:S05]  /*17570*/  @!UPT UIADD3 URZ, URZ, URZ, URZ ;  /* 0x0000003f3f3ff290 */ /* 0x000fea000fffe03f */
[----:B------:R-:W-:Y:S04]  /*17580*/  STL.64 [R1+0x60], R8 ;  /* 0x0000600801007387 */ /* 0x000fe80000100a00 */
[----:B------:R1:W-:Y:S02]  /*17590*/  STL.64 [R1+0x68], R10 ;  /* 0x0000680a01007387 */ /* 0x0003e40000100a00 */
[C---:B-1----:R-:W-:Y:S02]  /*175a0*/  LOP3.LUT R11, R15.reuse, 0x7, RZ, 0xc0, !PT ;  /* 0x000000070f0b7812 */ /* 0x042fe400078ec0ff */
[C---:B------:R-:W-:Y:S02]  /*175b0*/  LOP3.LUT R9, R15.reuse, 0x10, RZ, 0xc0, !PT ;  /* 0x000000100f097812 */ /* 0x040fe400078ec0ff */
[----:B------:R-:W-:Y:S01]  /*175c0*/  SHF.L.U32 R8, R15, 0x1, RZ ;  /* 0x000000010f087819 */ /* 0x000fe200000006ff */
[----:B------:R-:W-:Y:S01]  /*175d0*/  IMAD R10, R11, 0x110, RZ ;  /* 0x000001100b0a7824 */ /* 0x000fe200078e02ff */
[----:B------:R-:W-:-:S04]  /*175e0*/  SHF.L.U32 R9, R9, 0x7, RZ ;  /* 0x0000000709097819 */ /* 0x000fc800000006ff */
[----:B------:R-:W-:-:S04]  /*175f0*/  LOP3.LUT R10, R10, 0x10, R8, 0x78, !PT ;  /* 0x000000100a0a7812 */ /* 0x000fc800078e7808 */
[----:B------:R-:W-:-:S04]  /*17600*/  LOP3.LUT R10, R10, R9, RZ, 0xfc, !PT ;  /* 0x000000090a0a7212 */ /* 0x000fc800078efcff */
[----:B------:R-:W-:-:S05]  /*17610*/  LOP3.LUT R10, R10, 0x40, RZ, 0x3c, !PT ;  /* 0x000000400a0a7812 */ /* 0x000fca00078e3cff */
[----:B------:R-:W1:Y:S04]  /*17620*/  LDSM.16.MT88.4 R12, [R10+0xf000] ;  /* 0x00f000000a0c783b */ /* 0x000e680000004200 */
[----:B0-----:R-:W-:Y:S04]  /*17630*/  STL [R1+0x15e4], R16 ;  /* 0x0015e41001007387 */ /* 0x001fe80000100800 */
[----:B------:R0:W-:Y:S04]  /*17640*/  STL [R1+0x15e0], R17 ;  /* 0x0015e01101007387 */ /* 0x0001e80000100800 */
[----:B------:R3:W-:Y:S04]  /*17650*/  STL [R1+0x15dc], R18 ;  /* 0x0015dc1201007387 */ /* 0x0007e80000100800 */
[----:B------:R4:W-:Y:S01]  /*17660*/  STL [R1+0x15d8], R19 ;  /* 0x0015d81301007387 */ /* 0x0009e20000100800 */
[----:B0-----:R-:W-:-:S03]  /*17670*/  IMAD.MOV.U32 R17, RZ, RZ, R26 ;  /* 0x000000ffff117224 */ /* 0x001fc600078e001a */
[----:B------:R-:W5:Y:S01]  /*17680*/  LDL.LU R16, [R1+0x50] ;  /* 0x0000500001107983 */ /* 0x000f620000300800 */
[----:B---3--:R-:W-:-:S03]  /*17690*/  MOV R18, R27 ;  /* 0x0000001b00127202 */ /* 0x008fc60000000f00 */
[----:B------:R-:W3:Y:S04]  /*176a0*/  LDL.LU R26, [R1+0x1624] ;  /* 0x00162400011a7983 */ /* 0x000ee80000300800 */
[----:B------:R-:W2:Y:S04]  /*176b0*/  LDL.LU R27, [R1+0x1620] ;  /* 0x00162000011b7983 */ /* 0x000ea80000300800 */
[----:B----4-:R-:W5:Y:S04]  /*176c0*/  LDL.LU R19, [R1+0x5c] ;  /* 0x00005c0001137983 */ /* 0x010f680000300800 */
[----:B-1----:R-:W-:Y:S04]  /*176d0*/  STL.64 [R1+0x15d0], R14 ;  /* 0x0015d00e01007387 */ /* 0x002fe80000100a00 */
[----:B------:R0:W-:Y:S04]  /*176e0*/  STL.64 [R1+0x15c8], R12 ;  /* 0x0015c80c01007387 */ /* 0x0001e80000100a00 */
[----:B0-----:R-:W5:Y:S04]  /*176f0*/  LDL.LU R12, [R1+0x30] ;  /* 0x00003000010c7983 */ /* 0x001f680000300800 */
[----:B------:R-:W5:Y:S01]  /*17700*/  LDL.LU R13, [R1+0x34] ;  /* 0x00003400010d7983 */ /* 0x000f620000300800 */
[----:B------:R-:W-:-:S05]  /*17710*/  IMAD R11, R11, 0x110, RZ ;  /* 0x000001100b0b7824 */ /* 0x000fca00078e02ff */
[----:B------:R-:W-:-:S04]  /*17720*/  LOP3.LUT R11, R11, 0x10, R8, 0x78, !PT ;  /* 0x000000100b0b7812 */ /* 0x000fc800078e7808 */
[----:B------:R-:W-:-:S04]  /*17730*/  LOP3.LUT R11, R11, R9, RZ, 0xfc, !PT ;  /* 0x000000090b0b7212 */ /* 0x000fc800078efcff */
[----:B------:R-:W-:Y:S02]  /*17740*/  LOP3.LUT R11, R11, 0x60, RZ, 0x3c, !PT ;  /* 0x000000600b0b7812 */ /* 0x000fe400078e3cff */
[----:B---3--:R-:W-:Y:S02]  /*17750*/  MOV R14, R26 ;  /* 0x0000001a000e7202 */ /* 0x008fe40000000f00 */
[----:B------:R-:W3:Y:S01]  /*17760*/  LDL.LU R26, [R1+0x161c] ;  /* 0x00161c00011a7983 */ /* 0x000ee20000300800 */
[----:B--2---:R-:W-:-:S03]  /*17770*/  MOV R15, R27 ;  /* 0x0000001b000f7202 */ /* 0x004fc60000000f00 */
[----:B------:R-:W3:Y:S04]  /*17780*/  LDL.LU R27, [R1+0x1618] ;  /* 0x00161800011b7983 */ /* 0x000ee80000300800 */
[----:B-----5:R-:W-:Y:S01]  /*17790*/  HMMA.16816.F32 R12, R16, R24, R12 ;  /* 0x00000018100c723c */ /* 0x020fe2000000180c */
[----:B------:R-:W-:Y:S11]  /*177a0*/  LDSM.16.MT88.4 R16, [R11+0xf000] ;  /* 0x00f000000b10783b */ /* 0x000ff60000004200 */
[----:B------:R-:W-:Y:S11]  /*177b0*/  @!UPT UIADD3 URZ, URZ, URZ, URZ ;  /* 0x0000003f3f3ff290 */ /* 0x000ff6000fffe03f */
[----:B------:R-:W-:Y:S04]  /*177c0*/  STL.64 [R1+0x40], R12 ;  /* 0x0000400c01007387 */ /* 0x000fe80000100a00 */
[----:B------:R-:W-:Y:S04]  /*177d0*/  STL.64 [R1+0x48], R14 ;  /* 0x0000480e01007387 */ /* 0x000fe80000100a00 */
[----:B------:R-:W0:Y:S04]  /*177e0*/  LDSM.16.MT88.4 R12, [R10+0xf080] ;  /* 0x00f080000a0c783b */ /* 0x000e280000004200 */
[----:B------:R-:W1:Y:S04]  /*177f0*/  LDSM.16.MT88.4 R8, [R11+0xf080] ;  /* 0x00f080000b08783b */ /* 0x000e680000004200 */
[----:B0-----:R0:W-:Y:S01]  /*17800*/  STL.64 [R1+0x20], R12 ;  /* 0x0000200c01007387 */ /* 0x0011e20000100a00 */
[----:B------:R-:W-:Y:S01]  /*17810*/  MOV R25, R14 ;  /* 0x0000000e00197202 */ /* 0x000fe20000000f00 */
[----:B------:R-:W-:Y:S01]  /*17820*/  IMAD.MOV.U32 R24, RZ, RZ, R15 ;  /* 0x000000ffff187224 */ /* 0x000fe200078e000f */
[----:B------:R-:W-:Y:S01]  /*17830*/  MOV R15, R16 ;  /* 0x00000010000f7202 */ /* 0x000fe20000000f00 */
[----:B-1----:R-:W-:Y:S01]  /*17840*/  IMAD.MOV.U32 R16, RZ, RZ, R8 ;  /* 0x000000ffff107224 */ /* 0x002fe200078e0008 */
[----:B------:R-:W-:-:S02]  /*17850*/  MOV R14, R17 ;  /* 0x00000011000e7202 */ /* 0x000fc40000000f00 */
[----:B------:R-:W-:Y:S02]  /*17860*/  MOV R17, R9 ;  /* 0x0000000900117202 */ /* 0x000fe40000000f00 */
[----:B0-----:R-:W-:Y:S02]  /*17870*/  MOV R13, R18 ;  /* 0x00000012000d7202 */ /* 0x001fe40000000f00 */
[----:B------:R-:W-:Y:S02]  /*17880*/  MOV R12, R19 ;  /* 0x00000013000c7202 */ /* 0x000fe40000000f00 */
[----:B------:R-:W-:Y:S02]  /*17890*/  MOV R18, R10 ;  /* 0x0000000a00127202 */ /* 0x000fe40000000f00 */
[----:B------:R-:W-:Y:S02]  /*178a0*/  MOV R19, R11 ;  /* 0x0000000b00137202 */ /* 0x000fe40000000f00 */
[----:B------:R-:W3:Y:S04]  /*178b0*/  LDL.LU.64 R10, [R1+0x1610] ;  /* 0x00161000010a7983 */ /* 0x000ee80000300a00 */
[----:B------:R-:W3:Y:S04]  /*178c0*/  LDL.LU.64 R8, [R1+0x1608] ;  /* 0x0016080001087983 */ /* 0x000ee80000300a00 */
[----:B------:R0:W-:Y:S04]  /*178d0*/  STL.64 [R1+0x15f0], R18 ;  /* 0x0015f01201007387 */ /* 0x0001e80000100a00 */
[----:B------:R1:W-:Y:S01]  /*178e0*/  STL.64 [R1+0x15e8], R16 ;  /* 0x0015e81001007387 */ /* 0x0003e20000100a00 */
[----:B0-----:R-:W-:-:S03]  /*178f0*/  IMAD.MOV.U32 R18, RZ, RZ, R2 ;  /* 0x000000ffff127224 */ /* 0x001fc600078e0002 */
[----:B-1----:R-:W2:Y:S01]  /*17900*/  LDL.LU R16, [R1+0xa0] ;  /* 0x0000a00001107983 */ /* 0x002ea20000300800 */
[----:B------:R-:W-:Y:S02]  /*17910*/  MOV R17, R3 ;  /* 0x0000000300117202 */ /* 0x000fe40000000f00 */
[----:B------:R-:W-:Y:S01]  /*17920*/  MOV R19, R0 ;  /* 0x0000000000137202 */ /* 0x000fe20000000f00 */
[----:B------:R-:W-:Y:S01]  /*17930*/  BAR.SYNC.DEFER_BLOCKING 0x0 ;  /* 0x0000000000007b1d */ /* 0x000fe20000010000 */
[----:B---3--:R-:W-:Y:S05]  /*17940*/  HMMA.16816.F32 R8, R8, R26, R20 ;  /* 0x0000001a0808723c */ /* 0x008fea0000001814 */
[----:B------:R-:W3:Y:S04]  /*17950*/  LDL.LU.64 R22, [R1+0x1600] ;  /* 0x0016000001167983 */ /* 0x000ee80000300a00 */
[----:B------:R-:W3:Y:S11]  /*17960*/  LDL.LU.64 R20, [R1+0x15f8] ;  /* 0x0015f80001147983 */ /* 0x000ef60000300a00 */
[----:B------:R-:W-:Y:S03]  /*17970*/  @!UPT UIADD3 URZ, URZ, URZ, URZ ;  /* 0x0000003f3f3ff290 */ /* 0x000fe6000fffe03f */
[----:B------:R0:W-:Y:S01]  /*17980*/  STL.64 [R1+0x10], R8 ;  /* 0x0000100801007387 */ /* 0x0001e20000100a00 */
[----:B------:R-:W-:Y:S02]  /*17990*/  MOV R3, R10 ;  /* 0x0000000a00037202 */ /* 0x000fe40000000f00 */
[----:B------:R-:W-:Y:S01]  /*179a0*/  MOV R2, R8 ;  /* 0x0000000800027202 */ /* 0x000fe20000000f00 */
[----:B------:R1:W-:Y:S01]  /*179b0*/  STL.64 [R1+0x18], R10 ;  /* 0x0000180a01007387 */ /* 0x0003e20000100a00 */
[----:B------:R-:W-:Y:S01]  /*179c0*/  MOV R0, R9 ;  /* 0x0000000900007202 */ /* 0x000fe20000000f00 */
[----:B0-----:R-:W-:Y:S01]  /*179d0*/  IMAD.MOV.U32 R8, RZ, RZ, R15 ;  /* 0x000000ffff087224 */ /* 0x001fe200078e000f */
[----:B------:R-:W-:Y:S02]  /*179e0*/  MOV R9, R14 ;  /* 0x0000000e00097202 */ /* 0x000fe40000000f00 */
[----:B-1----:R-:W-:Y:S02]  /*179f0*/  MOV R10, R13 ;  /* 0x0000000d000a7202 */ /* 0x002fe40000000f00 */
[----:B------:R-:W-:-:S02]  /*17a00*/  MOV R11, R12 ;  /* 0x0000000c000b7202 */ /* 0x000fc40000000f00 */
[----:B------:R-:W4:Y:S04]  /*17a10*/  LDL.LU R12, [R1+0x90] ;  /* 0x00009000010c7983 */ /* 0x000f280000300800 */
[----:B------:R-:W4:Y:S04]  /*17a20*/  LDL.LU R13, [R1+0x94] ;  /* 0x00009400010d7983 */ /* 0x000f280000300800 */
[----:B------:R-:W4:Y:S04]  /*17a30*/  LDL.LU R14, [R1+0x98] ;  /* 0x00009800010e7983 */ /* 0x000f280000300800 */
[----:B------:R-:W4:Y:S04]  /*17a40*/  LDL.LU R15, [R1+0x9c] ;  /* 0x00009c00010f7983 */ /* 0x000f280000300800 */
[----:B------:R-:W-:Y:S04]  /*17a50*/  STL.64 [R1+0x15c0], R10 ;  /* 0x0015c00a01007387 */ /* 0x000fe80000100a00 */
[----:B------:R0:W-:Y:S04]  /*17a60*/  STL.64 [R1+0x15b8], R8 ;  /* 0x0015b80801007387 */ /* 0x0001e80000100a00 */
[----:B0-----:R-:W3:Y:S04]  /*17a70*/  LDL.LU R8, [R1+0xb0] ;  /* 0x0000b00001087983 */ /* 0x001ee80000300800 */
[----:B------:R-:W3:Y:S04]  /*17a80*/  LDL.LU R9, [R1+0xb4] ;  /* 0x0000b40001097983 */ /* 0x000ee80000300800 */
[----:B------:R-:W3:Y:S04]  /*17a90*/  LDL.LU R10, [R1+0xb8] ;  /* 0x0000b800010a7983 */ /* 0x000ee80000300800 */
[----:B------:R-:W3:Y:S01]  /*17aa0*/  LDL.LU R11, [R1+0xbc] ;  /* 0x0000bc00010b7983 */ /* 0x000ee20000300800 */
[-C--:B--2---:R-:W-:Y:S08]  /*17ab0*/  HMMA.16816.F32 R4, R4, R26.reuse, R16 ;  /* 0x0000001a0404723c */ /* 0x084ff00000001810 */
[----:B---3--:R-:W-:Y:S01]  /*17ac0*/  HMMA.16816.F32 R20, R20, R26, R8 ;  /* 0x0000001a1414723c */ /* 0x008fe20000001808 */
[----:B------:R-:W2:Y:S04]  /*17ad0*/  LDL.LU R8, [R1+0x70] ;  /* 0x0000700001087983 */ /* 0x000ea80000300800 */
[----:B------:R-:W2:Y:S11]  /*17ae0*/  LDL.LU R9, [R1+0x74] ;  /* 0x0000740001097983 */ /* 0x000eb60000300800 */
[----:B------:R-:W-:Y:S07]  /*17af0*/  @!UPT UIADD3 URZ, URZ, URZ, URZ ;  /* 0x0000003f3f3ff290 */ /* 0x000fee000fffe03f */
[----:B------:R-:W-:Y:S04]  /*17b00*/  STL [R1+0x1584], R22 ;  /* 0x0015841601007387 */ /* 0x000fe80000100800 */
[----:B------:R0:W-:Y:S04]  /*17b10*/  STL [R1+0x1580], R23 ;  /* 0x0015801701007387 */ /* 0x0001e80000100800 */
[----:B------:R-:W3:Y:S04]  /*17b20*/  LDL.LU.64 R18, [R1+0x15f0] ;  /* 0x0015f00001127983 */ /* 0x000ee80000300a00 */
[----:B------:R-:W5:Y:S01]  /*17b30*/  LDL.LU.64 R16, [R1+0x15e8] ;  /* 0x0015e80001107983 */ /* 0x000f620000300a00 */
[----:B------:R-:W-:Y:S01]  /*17b40*/  MOV R10, R29 ;  /* 0x0000001d000a7202 */ /* 0x000fe20000000f00 */
[----:B------:R-:W-:Y:S01]  /*17b50*/  IMAD.MOV.U32 R11, RZ, RZ, R28 ;  /* 0x000000ffff0b7224 */ /* 0x000fe200078e001c */
[----:B------:R-:W-:Y:S01]  /*17b60*/  MOV R29, R4 ;  /* 0x00000004001d7202 */ /* 0x000fe20000000f00 */
[----:B------:R1:W-:Y:S01]  /*17b70*/  STL.64 [R1], R4 ;  /* 0x0000000401007387 */ /* 0x0003e20000100a00 */
[----:B0-----:R-:W-:-:S02]  /*17b80*/  MOV R23, R6 ;  /* 0x0000000600177202 */ /* 0x001fc40000000f00 */
[----:B------:R-:W-:Y:S01]  /*17b90*/  MOV R22, R7 ;  /* 0x0000000700167202 */ /* 0x000fe20000000f00 */
[----:B------:R0:W-:Y:S01]  /*17ba0*/  STL.64 [R1+0x8], R6 ;  /* 0x0000080601007387 */ /* 0x0001e20000100a00 */
[----:B------:R-:W-:-:S03]  /*17bb0*/  MOV R28, R5 ;  /* 0x00000005001c7202 */ /* 0x000fc60000000f00 */
[----:B-1----:R-:W2:Y:S04]  /*17bc0*/  LDL.LU R4, [R1+0x80] ;  /* 0x0000800001047983 */ /* 0x002ea80000300800 */
[----:B------:R-:W2:Y:S04]  /*17bd0*/  LDL.LU R5, [R1+0x84] ;  /* 0x0000840001057983 */ /* 0x000ea80000300800 */
[----:B0-----:R-:W2:Y:S04]  /*17be0*/  LDL.LU R6, [R1+0x88] ;  /* 0x0000880001067983 */ /* 0x001ea80000300800 */
[----:B------:R-:W2:Y:S04]  /*17bf0*/  LDL.LU R7, [R1+0x8c] ;  /* 0x00008c0001077983 */ /* 0x000ea80000300800 */
[----:B------:R3:W-:Y:S04]  /*17c00*/  STL.64 [R1+0x1590], R22 ;  /* 0x0015901601007387 */ /* 0x0007e80000100a00 */
[----:B------:R5:W-:Y:S01]  /*17c10*/  STL.64 [R1+0x1588], R20 ;  /* 0x0015881401007387 */ /* 0x000be20000100a00 */
[----:B---3--:R-:W-:Y:S01]  /*17c20*/  MOV R22, R18 ;  /* 0x0000001200167202 */ /* 0x008fe20000000f00 */
[----:B-----5:R-:W-:Y:S01]  /*17c30*/  IMAD.MOV.U32 R20, RZ, RZ, R16 ;  /* 0x000000ffff147224 */ /* 0x020fe200078e0010 */
[----:B------:R-:W-:Y:S01]  /*17c40*/  MOV R21, R17 ;  /* 0x0000001100157202 */ /* 0x000fe20000000f00 */
[----:B------:R-:W4:Y:S01]  /*17c50*/  LDL.LU R16, [R1+0x15e4] ;  /* 0x0015e40001107983 */ /* 0x000f220000300800 */
[----:B------:R-:W-:-:S03]  /*17c60*/  MOV R23, R19 ;  /* 0x0000001300177202 */ /* 0x000fc60000000f00 */
        /* <DEDUP_REMOVED lines=9> */
[-C--:B----4-:R-:W-:Y:S03]  /*17d00*/  HMMA.16816.F32 R16, R16, R26.reuse, R12 ;  /* 0x0000001a1010723c */ /* 0x090fe6000000180c */
[----:B------:R-:W2:Y:S04]  /*17d10*/  LDL.LU.64 R14, [R1+0x15d0] ;  /* 0x0015d000010e7983 */ /* 0x000ea80000300a00 */
[----:B------:R-:W2:Y:S11]  /*17d20*/  LDL.LU.64 R12, [R1+0x15c8] ;  /* 0x0015c800010c7983 */ /* 0x000eb60000300a00 */
[----:B------:R-:W-:Y:S05]  /*17d30*/  @!UPT UIADD3 URZ, URZ, URZ, URZ ;  /* 0x0000003f3f3ff290 */ /* 0x000fea000fffe03f */
[----:B------:R-:W-:Y:S04]  /*17d40*/  STL.64 [R1+0x15a0], R18 ;  /* 0x0015a01201007387 */ /* 0x000fe80000100a00 */
[----:B------:R0:W-:Y:S04]  /*17d50*/  STL.64 [R1+0x1598], R16 ;  /* 0x0015981001007387 */ /* 0x0001e80000100a00 */
[----:B0-----:R-:W4:Y:S04]  /*17d60*/  LDL.LU R16, [R1+0x40] ;  /* 0x0000400001107983 */ /* 0x001f280000300800 */
[----:B------:R-:W4:Y:S04]  /*17d70*/  LDL.LU R17, [R1+0x44] ;  /* 0x0000440001117983 */ /* 0x000f280000300800 */
[----:B------:R-:W4:Y:S04]  /*17d80*/  LDL.LU R18, [R1+0x48] ;  /* 0x0000480001127983 */ /* 0x000f280000300800 */
[----:B------:R-:W4:Y:S01]  /*17d90*/  LDL.LU R19, [R1+0x4c] ;  /* 0x00004c0001137983 */ /* 0x000f220000300800 */
[----:B--2---:R-:W-:Y:S03]  /*17da0*/  HMMA.16816.F32 R4, R12, R26, R4 ;  /* 0x0000001a0c04723c */ /* 0x004fe60000001804 */
[----:B------:R-:W2:Y:S04]  /*17db0*/  LDL.LU R12, [R1+0x20] ;  /* 0x00002000010c7983 */ /* 0x000ea80000300800 */
[----:B------:R-:W2:Y:S01]  /*17dc0*/  LDL.LU R13, [R1+0x24] ;  /* 0x00002400010d7983 */ /* 0x000ea20000300800 */
[----:B------:R-:W-:Y:S01]  /*17dd0*/  MOV R14, R25 ;  /* 0x00000019000e7202 */ /* 0x000fe20000000f00 */
[----:B------:R-:W-:-:S07]  /*17de0*/  IMAD.MOV.U32 R15, RZ, RZ, R24 ;  /* 0x000000ffff0f7224 */ /* 0x000fce00078e0018 */
[-C--:B--2---:R-:W-:Y:S01]  /*17df0*/  HMMA.16816.F32 R12, R12, R26.reuse, R8 ;  /* 0x0000001a0c0c723c */ /* 0x084fe20000001808 */
[----:B------:R-:W3:Y:S04]  /*17e00*/  LDL.LU.64 R10, [R1+0x15c0] ;  /* 0x0015c000010a7983 */ /* 0x000ee80000300a00 */
[----:B------:R-:W3:Y:S11]  /*17e10*/  LDL.LU.64 R8, [R1+0x15b8] ;  /* 0x0015b80001087983 */ /* 0x000ef60000300a00 */
[----:B------:R-:W-:Y:S07]  /*17e20*/  @!UPT UIADD3 URZ, URZ, URZ, URZ ;  /* 0x0000003f3f3ff290 */ /* 0x000fee000fffe03f */
[----:B------:R0:W-:Y:S04]  /*17e30*/  STL [R1+0x157c], R13 ;  /* 0x00157c0d01007387 */ /* 0x0001e80000100800 */
[----:B0-----:R-:W2:Y:S04]  /*17e40*/  LDL R13, [R1+0x1c] ;  /* 0x00001c00010d7983 */ /* 0x001ea80000100800 */
[----:B------:R-:W-:Y:S04]  /*17e50*/  STL [R1+0x1578], R14 ;  /* 0x0015780e01007387 */ /* 0x000fe80000100800 */
[----:B------:R0:W-:Y:S01]  /*17e60*/  STL [R1+0x1574], R15 ;  /* 0x0015740f01007387 */ /* 0x0001e20000100800 */
[----:B---3--:R-:W-:Y:S03]  /*17e70*/  HMMA.16816.F32 R8, R8, R26, R20 ;  /* 0x0000001a0808723c */ /* 0x008fe60000001814 */
[----:B------:R-:W4:Y:S04]  /*17e80*/  LDL.LU.64 R22, [R1+0x15b0] ;  /* 0x0015b00001167983 */ /* 0x000f280000300a00 */
[----:B------:R-:W4:Y:S01]  /*17e90*/  LDL.LU.64 R20, [R1+0x15a8] ;  /* 0x0015a80001147983 */ /* 0x000f220000300a00 */
[----:B------:R-:W-:-:S02]  /*17ea0*/  FMUL R2, R2, c[0x0][0x188] ;  /* 0x0000620002027a20 */ /* 0x000fc40000400000 */
[----:B------:R-:W-:Y:S01]  /*17eb0*/  FMUL R0, R0, c[0x0][0x188] ;  /* 0x0000620000007a20 */ /* 0x000fe20000400000 */
[----:B----4-:R-:W-:Y:S01]  /*17ec0*/  HMMA.16816.F32 R24, R20, R26, R16 ;  /* 0x0000001a1418723c */ /* 0x010fe20000001810 */
[----:B------:R-:W3:Y:S04]  /*17ed0*/  LDL.LU.64 R18, [R1+0x15a0] ;  /* 0x0015a00001127983 */ /* 0x000ee80000300a00 */
[----:B------:R-:W4:Y:S04]  /*17ee0*/  LDL.LU.64 R16, [R1+0x1598] ;  /* 0x0015980001107983 */ /* 0x000f280000300a00 */
[----:B------:R-:W5:Y:S01]  /*17ef0*/  LDL.LU.64 R22, [R1+0x1590] ;  /* 0x0015900001167983 */ /* 0x000f620000300a00 */
[----:B------:R-:W-:Y:S01]  /*17f00*/  FMNMX R0, R2, R0, !PT ;  /* 0x0000000002007209 */ /* 0x000fe20007800000 */
[----:B------:R-:W-:-:S02]  /*17f10*/  FMUL R3, R3, c[0x0][0x188] ;  /* 0x0000620003037a20 */ /* 0x000fc40000400000 */
[----:B--2---:R-:W-:Y:S01]  /*17f20*/  FMUL R2, R13, c[0x0][0x188] ;  /* 0x000062000d027a20 */ /* 0x004fe20000400000 */
[----:B------:R-:W2:Y:S01]  /*17f30*/  LDL.LU.64 R20, [R1+0x1588] ;  /* 0x0015880001147983 */ /* 0x000ea20000300a00 */
[----:B------:R-:W-:Y:S02]  /*17f40*/  FMUL R29, R29, c[0x0][0x188] ;  /* 0x000062001d1d7a20 */ /* 0x000fe40000400000 */
[----:B------:R-:W-:Y:S01]  /*17f50*/  FMUL R28, R28, c[0x0][0x188] ;  /* 0x000062001c1c7a20 */ /* 0x000fe20000400000 */
[----:B------:R1:W-:Y:S01]  /*17f60*/  STL [R1+0x1520], R4 ;  /* 0x0015200401007387 */ /* 0x0003e20000100800 */
[----:B------:R-:W-:-:S03]  /*17f70*/  FMNMX R2, R3, R2, !PT ;  /* 0x0000000203027209 */ /* 0x000fc60007800000 */
[----:B------:R-:W-:Y:S01]  /*17f80*/  STL [R1+0x1524], R5 ;  /* 0x0015240501007387 */ /* 0x000fe20000100800 */
[----:B------:R-:W-:-:S03]  /*17f90*/  FMNMX R3, R29, R28, !PT ;  /* 0x0000001c1d037209 */ /* 0x000fc60007800000 */
[----:B------:R-:W-:Y:S04]  /*17fa0*/  STL [R1+0x1528], R6 ;  /* 0x0015280601007387 */ /* 0x000fe80000100800 */
[----:B------:R-:W-:Y:S01]  /*17fb0*/  STL [R1+0x151c], R7 ;  /* 0x00151c0701007387 */ /* 0x000fe20000100800 */
[----:B-----5:R-:W-:Y:S02]  /*17fc0*/  FMUL R23, R23, c[0x0][0x188] ;  /* 0x0000620017177a20 */ /* 0x020fe40000400000 */
[----:B------:R-:W-:-:S05]  /*17fd0*/  FMUL R22, R22, c[0x0][0x188] ;  /* 0x0000620016167a20 */ /* 0x000fca0000400000 */
[----:B------:R-:W-:Y:S02]  /*17fe0*/  FMNMX R28, R23, R22, !PT ;  /* 0x00000016171c7209 */ /* 0x000fe40007800000 */
[----:B------:R-:W5:Y:S04]  /*17ff0*/  LDL.LU R22, [R1+0x1584] ;  /* 0x0015840001167983 */ /* 0x000f680000300800 */
[----:B------:R-:W3:Y:S01]  /*18000*/  LDL.LU R23, [R1+0x1580] ;  /* 0x0015800001177983 */ /* 0x000ee20000300800 */
[----:B0-----:R-:W-:Y:S02]  /*18010*/  FMUL R15, R4, c[0x0][0x188] ;  /* 0x00006200040f7a20 */ /* 0x001fe40000400000 */
[----:B-1----:R-:W-:Y:S02]  /*18020*/  FMUL R4, R5, c[0x0][0x188] ;  /* 0x0000620005047a20 */ /* 0x002fe40000400000 */
[----:B------:R-:W-:-:S02]  /*18030*/  FMUL R13, R6, c[0x0][0x188] ;  /* 0x00006200060d7a20 */ /* 0x000fc40000400000 */
[----:B------:R-:W-:Y:S01]  /*18040*/  FMUL R14, R7, c[0x0][0x188] ;  /* 0x00006200070e7a20 */ /* 0x000fe20000400000 */
[----:B------:R-:W-:-:S04]  /*18050*/  FMNMX R29, R15, R4, !PT ;  /* 0x000000040f1d7209 */ /* 0x000fc80007800000 */
[----:B------:R-:W-:Y:S01]  /*18060*/  FMNMX R4, R13, R14, !PT ;  /* 0x0000000e0d047209 */ /* 0x000fe20007800000 */
[----:B------:R-:W-:Y:S04]  /*18070*/  STL [R1+0x1518], R8 ;  /* 0x0015180801007387 */ /* 0x000fe80000100800 */
[----:B------:R-:W-:Y:S01]  /*18080*/  STL [R1+0x20], R4 ;  /* 0x0000200401007387 */ /* 0x000fe20000100800 */
[----:B------:R-:W-:-:S03]  /*18090*/  FMUL R14, R8, c[0x0][0x188] ;  /* 0x00006200080e7a20 */ /* 0x000fc60000400000 */
[----:B------:R0:W-:Y:S01]  /*180a0*/  STL [R1+0x152c], R9 ;  /* 0x00152c0901007387 */ /* 0x0001e20000100800 */
[----:B------:R-:W-:-:S03]  /*180b0*/  FMUL R13, R9, c[0x0][0x188] ;  /* 0x00006200090d7a20 */ /* 0x000fc60000400000 */
[----:B------:R1:W-:Y:S01]  /*180c0*/  STL [R1+0x1530], R10 ;  /* 0x0015300a01007387 */ /* 0x0003e20000100800 */
[----:B------:R-:W-:-:S03]  /*180d0*/  FMUL R15, R11, c[0x0][0x188] ;  /* 0x000062000b0f7a20 */ /* 0x000fc60000400000 */
[----:B------:R-:W-:Y:S01]  /*180e0*/  STL [R1+0x1534], R11 ;  /* 0x0015340b01007387 */ /* 0x000fe20000100800 */
[----:B0-----:R-:W-:-:S03]  /*180f0*/  FMUL R9, R10, c[0x0][0x188] ;  /* 0x000062000a097a20 */ /* 0x001fc60000400000 */
[----:B--2---:R-:W-:Y:S04]  /*18100*/  STL [R1+0x1538], R20 ;  /* 0x0015381401007387 */ /* 0x004fe80000100800 */
[----:B------:R-:W-:Y:S01]  /*18110*/  STL [R1+0x153c], R21 ;  /* 0x00153c1501007387 */ /* 0x000fe20000100800 */
[----:B-1----:R-:W-:Y:S02]  /*18120*/  FMNMX R10, R14, R13, !PT ;  /* 0x0000000d0e0a7209 */ /* 0x002fe40007800000 */
[----:B------:R-:W-:Y:S01]  /*18130*/  FMNMX R9, R9, R15, !PT ;  /* 0x0000000f09097209 */ /* 0x000fe20007800000 */
[----:B-----5:R0:W-:Y:S04]  /*18140*/  STL [R1+0x1540], R22 ;  /* 0x0015401601007387 */ /* 0x0201e80000100800 */
[----:B---3--:R-:W-:Y:S04]  /*18150*/  STL [R1+0x1544], R23 ;  /* 0x0015441701007387 */ /* 0x008fe80000100800 */
[----:B----4-:R-:W-:Y:S04]  /*18160*/  STL [R1+0x1548], R16 ;  /* 0x0015481001007387 */ /* 0x010fe80000100800 */
[----:B------:R-:W-:Y:S04]  /*18170*/  STL [R1+0x154c], R17 ;  /* 0x00154c1101007387 */ /* 0x000fe80000100800 */
[----:B------:R-:W2:Y:S04]  /*18180*/  LDL.LU R13, [R1+0x157c] ;  /* 0x00157c00010d7983 */ /* 0x000ea80000300800 */
[----:B------:R-:W3:Y:S04]  /*18190*/  LDL.LU R14, [R1+0x1578] ;  /* 0x00157800010e7983 */ /* 0x000ee80000300800 */
[----:B------:R-:W4:Y:S01]  /*181a0*/  LDL.LU R15, [R1+0x1574] ;  /* 0x00157400010f7983 */ /* 0x000f220000300800 */
[----:B------:R-:W-:-:S02]  /*181b0*/  FMUL R6, R22, c[0x0][0x188] ;  /* 0x0000620016067a20 */ /* 0x000fc40000400000 */
[----:B------:R-:W-:-:S05]  /*181c0*/  FMUL R8, R23, c[0x0][0x188] ;  /* 0x0000620017087a20 */ /* 0x000fca0000400000 */
[----:B------:R-:W-:Y:S01]  /*181d0*/  FMNMX R6, R6, R8, !PT ;  /* 0x0000000806067209 */ /* 0x000fe20007800000 */
[----:B0-----:R-:W-:-:S04]  /*181e0*/  FMUL R22, R19, c[0x0][0x188] ;  /* 0x0000620013167a20 */ /* 0x001fc80000400000 */
[----:B------:R0:W-:Y:S04]  /*181f0*/  STL [R1+0x4c], R6 ;  /* 0x00004c0601007387 */ /* 0x0001e80000100800 */
[----:B------:R-:W-:Y:S04]  /*18200*/  STL [R1+0x1550], R18 ;  /* 0x0015501201007387 */ /* 0x000fe80000100800 */
[----:B------:R1:W-:Y:S01]  /*18210*/  STL [R1+0x1554], R19 ;  /* 0x0015541301007387 */ /* 0x0003e20000100800 */
[----:B0-----:R-:W-:-:S03]  /*18220*/  FMUL R6, R24, c[0x0][0x188] ;  /* 0x0000620018067a20 */ /* 0x001fc60000400000 */
[----:B-1----:R-:W5:Y:S04]  /*18230*/  LDL.LU R19, [R1+0x4c] ;  /* 0x00004c0001137983 */ /* 0x002f680000300800 */
[----:B------:R-:W-:Y:S01]  /*18240*/  STL [R1+0x1558], R12 ;  /* 0x0015580c01007387 */ /* 0x000fe20000100800 */
[----:B------:R-:W-:Y:S02]  /*18250*/  FMUL R7, R20, c[0x0][0x188] ;  /* 0x0000620014077a20 */ /* 0x000fe40000400000 */
[----:B------:R-:W-:Y:S02]  /*18260*/  FMUL R11, R21, c[0x0][0x188] ;  /* 0x00006200150b7a20 */ /* 0x000fe40000400000 */
[----:B------:R-:W-:Y:S02]  /*18270*/  FMUL R4, R16, c[0x0][0x188] ;  /* 0x0000620010047a20 */ /* 0x000fe40000400000 */
[----:B------:R-:W-:-:S02]  /*18280*/  FMUL R20, R12, c[0x0][0x188] ;  /* 0x000062000c147a20 */ /* 0x000fc40000400000 */
[----:B------:R-:W-:Y:S01]  /*18290*/  FMUL R16, R18, c[0x0][0x188] ;  /* 0x0000620012107a20 */ /* 0x000fe20000400000 */
[----:B------:R-:W-:Y:S01]  /*182a0*/  FMNMX R7, R7, R11, !PT ;  /* 0x0000000b07077209 */ /* 0x000fe20007800000 */
[----:B------:R-:W-:-:S03]  /*182b0*/  FMUL R5, R17, c[0x0][0x188] ;  /* 0x0000620011057a20 */ /* 0x000fc60000400000 */
[----:B------:R-:W-:Y:S02]  /*182c0*/  FMNMX R16, R16, R22, !PT ;  /* 0x0000001610107209 */ /* 0x000fe40007800000 */
[----:B------:R-:W0:Y:S01]  /*182d0*/  SHFL.BFLY PT, R22, R0, 0x2, 0x1f ;  /* 0x0c401f0000167f89 */ /* 0x000e2200000e0000 */
[----:B------:R-:W-:Y:S01]  /*182e0*/  FMNMX R23, R4, R5, !PT ;  /* 0x0000000504177209 */ /* 0x000fe20007800000 */
[----:B------:R-:W-:Y:S02]  /*182f0*/  FMUL R5, R27, c[0x0][0x188] ;  /* 0x000062001b057a20 */ /* 0x000fe40000400000 */
[----:B------:R-:W-:-:S05]  /*18300*/  FMUL R4, R26, c[0x0][0x188] ;  /* 0x000062001a047a20 */ /* 0x000fca0000400000 */
[----:B------:R-:W-:Y:S01]  /*18310*/  FMNMX R4, R4, R5, !PT ;  /* 0x0000000504047209 */ /* 0x000fe20007800000 */
[----:B------:R-:W-:Y:S04]  /*18320*/  SHFL.BFLY PT, R18, R23, 0x2, 0x1f ;  /* 0x0c401f0017127f89 */ /* 0x000fe800000e0000 */
[----:B------:R-:W-:Y:S04]  /*18330*/  SHFL.BFLY PT, R5, R9, 0x2, 0x1f ;  /* 0x0c401f0009057f89 */ /* 0x000fe800000e0000 */
[----:B------:R-:W-:Y:S01]  /*18340*/  SHFL.BFLY PT, R5, R4, 0x2, 0x1f ;  /* 0x0c401f0004057f89 */ /* 0x000fe200000e0000 */
[----:B0-----:R-:W-:-:S03]  /*18350*/  FMNMX R22, R0, R22, !PT ;  /* 0x0000001600167209 */ /* 0x001fc60007800000 */
[----:B--2---:R-:W-:Y:S04]  /*18360*/  STL [R1+0x155c], R13 ;  /* 0x00155c0d01007387 */ /* 0x004fe80000100800 */
[----:B---3--:R-:W-:Y:S04]  /*18370*/  STL [R1+0x1560], R14 ;  /* 0x0015600e01007387 */ /* 0x008fe80000100800 */
[----:B----4-:R-:W-:Y:S04]  /*18380*/  STL [R1+0x1564], R15 ;  /* 0x0015640f01007387 */ /* 0x010fe80000100800 */
[----:B------:R0:W-:Y:S04]  /*18390*/  STL [R1+0x1510], R24 ;  /* 0x0015101801007387 */ /* 0x0001e80000100800 */
[----:B0-----:R-:W2:Y:S01]  /*183a0*/  LDL.LU R24, [R1+0x20] ;  /* 0x0000200001187983 */ /* 0x001ea20000300800 */
[----:B------:R-:W-:-:S02]  /*183b0*/  FMUL R21, R13, c[0x0][0x188] ;  /* 0x000062000d157a20 */ /* 0x000fc40000400000 */
[----:B------:R-:W-:Y:S01]  /*183c0*/  FMUL R11, R14, c[0x0][0x188] ;  /* 0x000062000e0b7a20 */ /* 0x000fe20000400000 */
[----:B------:R-:W-:Y:S02]  /*183d0*/  STL [R1+0x1514], R25 ;  /* 0x0015141901007387 */ /* 0x000fe40000100800 */
[----:B------:R-:W-:Y:S02]  /*183e0*/  FMNMX R14, R20, R21, !PT ;  /* 0x00000015140e7209 */ /* 0x000fe40007800000 */
[----:B------:R-:W0:Y:S04]  /*183f0*/  SHFL.BFLY PT, R21, R2, 0x2, 0x1f ;  /* 0x0c401f0002157f89 */ /* 0x000e2800000e0000 */
[----:B------:R-:W-:Y:S04]  /*18400*/  STL [R1+0x1568], R26 ;  /* 0x0015681a01007387 */ /* 0x000fe80000100800 */
[----:B------:R-:W-:Y:S04]  /*18410*/  STL [R1+0x156c], R27 ;  /* 0x00156c1b01007387 */ /* 0x000fe80000100800 */
[----:B------:R-:W1:Y:S01]  /*18420*/  SHFL.BFLY PT, R27, R7, 0x2, 0x1f ;  /* 0x0c401f00071b7f89 */ /* 0x000e6200000e0000 */
[----:B------:R-:W-:-:S05]  /*18430*/  FMUL R17, R15, c[0x0][0x188] ;  /* 0x000062000f117a20 */ /* 0x000fca0000400000 */
[----:B------:R-:W-:Y:S02]  /*18440*/  FMNMX R12, R11, R17, !PT ;  /* 0x000000110b0c7209 */ /* 0x000fe40007800000 */
[----:B------:R-:W3:Y:S01]  /*18450*/  SHFL.BFLY PT, R11, R28, 0x2, 0x1f ;  /* 0x0c401f001c0b7f89 */ /* 0x000ee200000e0000 */
[----:B0-----:R-:W-:-:S05]  /*18460*/  FMNMX R21, R2, R21, !PT ;  /* 0x0000001502157209 */ /* 0x001fca0007800000 */
[----:B------:R-:W-:Y:S01]  /*18470*/  STL [R1+0x1570], R21 ;  /* 0x0015701501007387 */ /* 0x000fe20000100800 */
[----:B-1----:R-:W-:-:S03]  /*18480*/  FMNMX R7, R7, R27, !PT ;  /* 0x0000001b07077209 */ /* 0x002fc60007800000 */
[----:B------:R-:W-:Y:S04]  /*18490*/  SHFL.BFLY PT, R27, R21, 0x1, 0x1f ;  /* 0x0c201f00151b7f89 */ /* 0x000fe800000e0000 */
[----:B------:R-:W0:Y:S01]  /*184a0*/  SHFL.BFLY PT, R21, R22, 0x1, 0x1f ;  /* 0x0c201f0016157f89 */ /* 0x000e2200000e0000 */
[----:B---3--:R-:W-:Y:S02]  /*184b0*/  FMNMX R11, R28, R11, !PT ;  /* 0x0000000b1c0b7209 */ /* 0x008fe40007800000 */
[----:B------:R-:W-:Y:S02]  /*184c0*/  FMNMX R28, R23, R18, !PT ;  /* 0x00000012171c7209 */ /* 0x000fe40007800000 */
[----:B------:R-:W-:Y:S02]  /*184d0*/  FMNMX R23, R4, R5, !PT ;  /* 0x0000000504177209 */ /* 0x000fe40007800000 */
[----:B------:R0:W-:Y:S02]  /*184e0*/  SHFL.BFLY PT, R4, R22, 0x1, 0x1f ;  /* 0x0c201f0016047f89 */ /* 0x0001e400000e0000 */
[----:B0-----:R-:W-:-:S02]  /*184f0*/  FMNMX R22, R22, R21, !PT ;  /* 0x0000001516167209 */ /* 0x001fc40007800000 */
[----:B------:R-:W3:Y:S04]  /*18500*/  LDL.LU R21, [R1+0x1570] ;  /* 0x0015700001157983 */ /* 0x000ee80000300800 */
[----:B------:R-:W0:Y:S01]  /*18510*/  SHFL.BFLY PT, R20, R3, 0x2, 0x1f ;  /* 0x0c401f0003147f89 */ /* 0x000e2200000e0000 */
[----:B------:R-:W-:-:S03]  /*18520*/  FMUL R8, R25, c[0x0][0x188] ;  /* 0x0000620019087a20 */ /* 0x000fc60000400000 */
[----:B------:R-:W1:Y:S02]  /*18530*/  SHFL.BFLY PT, R25, R29, 0x2, 0x1f ;  /* 0x0c401f001d197f89 */ /* 0x000e6400000e0000 */
[----:B------:R-:W-:Y:S02]  /*18540*/  FMNMX R6, R6, R8, !PT ;  /* 0x0000000806067209 */ /* 0x000fe40007800000 */
[----:B-----5:R-:W4:Y:S04]  /*18550*/  SHFL.BFLY PT, R26, R19, 0x2, 0x1f ;  /* 0x0c401f00131a7f89 */ /* 0x020f2800000e0000 */
[----:B------:R-:W-:Y:S04]  /*18560*/  SHFL.BFLY PT, R8, R10, 0x2, 0x1f ;  /* 0x0c401f000a087f89 */ /* 0x000fe800000e0000 */
[----:B------:R-:W-:Y:S04]  /*18570*/  SHFL.BFLY PT, R17, R16, 0x2, 0x1f ;  /* 0x0c401f0010117f89 */ /* 0x000fe800000e0000 */
[----:B------:R-:W-:Y:S01]  /*18580*/  SHFL.BFLY PT, R8, R6, 0x2, 0x1f ;  /* 0x0c401f0006087f89 */ /* 0x000fe200000e0000 */
[----:B0-----:R-:W-:-:S02]  /*18590*/  FMNMX R20, R3, R20, !PT ;  /* 0x0000001403147209 */ /* 0x001fc40007800000 */
[----:B-1----:R-:W-:Y:S02]  /*185a0*/  FMNMX R25, R29, R25, !PT ;  /* 0x000000191d197209 */ /* 0x002fe40007800000 */
[----:B----4-:R-:W-:-:S05]  /*185b0*/  FMNMX R29, R19, R26, !PT ;  /* 0x0000001a131d7209 */ /* 0x010fca0007800000 */
[----:B------:R-:W-:Y:S04]  /*185c0*/  SHFL.BFLY PT, R4, R29, 0x1, 0x1f ;  /* 0x0c201f001d047f89 */ /* 0x000fe800000e0000 */
[----:B------:R-:W0:Y:S04]  /*185d0*/  SHFL.BFLY PT, R2, R10, 0x2, 0x1f ;  /* 0x0c401f000a027f89 */ /* 0x000e2800000e0000 */
[----:B------:R-:W1:Y:S04]  /*185e0*/  SHFL.BFLY PT, R15, R14, 0x2, 0x1f ;  /* 0x0c401f000e0f7f89 */ /* 0x000e6800000e0000 */
[----:B------:R-:W4:Y:S04]  /*185f0*/  SHFL.BFLY PT, R0, R9, 0x2, 0x1f ;  /* 0x0c401f0009007f89 */ /* 0x000f2800000e0000 */
[----:B------:R-:W5:Y:S04]  /*18600*/  SHFL.BFLY PT, R5, R28, 0x1, 0x1f ;  /* 0x0c201f001c057f89 */ /* 0x000f6800000e0000 */
[----:B------:R-:W5:Y:S01]  /*18610*/  SHFL.BFLY PT, R26, R20, 0x1, 0x1f ;  /* 0x0c201f00141a7f89 */ /* 0x000f6200000e0000 */
[----:B0-----:R-:W-:-:S02]  /*18620*/  FMNMX R10, R10, R2, !PT ;  /* 0x000000020a0a7209 */ /* 0x001fc40007800000 */
[----:B-1----:R-:W-:Y:S02]  /*18630*/  FMNMX R2, R14, R15, !PT ;  /* 0x0000000f0e027209 */ /* 0x002fe40007800000 */
[----:B------:R-:W0:Y:S01]  /*18640*/  SHFL.BFLY PT, R15, R11, 0x1, 0x1f ;  /* 0x0c201f000b0f7f89 */ /* 0x000e2200000e0000 */
[----:B----4-:R-:W-:-:S03]  /*18650*/  FMNMX R9, R9, R0, !PT ;  /* 0x0000000009097209 */ /* 0x010fc60007800000 */
[----:B------:R-:W1:Y:S04]  /*18660*/  SHFL.BFLY PT, R14, R25, 0x1, 0x1f ;  /* 0x0c201f00190e7f89 */ /* 0x000e6800000e0000 */
[----:B------:R-:W4:Y:S01]  /*18670*/  SHFL.BFLY PT, R19, R9, 0x1, 0x1f ;  /* 0x0c201f0009137f89 */ /* 0x000f2200000e0000 */
[----:B-----5:R-:W-:-:S03]  /*18680*/  FMNMX R5, R28, R5, !PT ;  /* 0x000000051c057209 */ /* 0x020fc60007800000 */
[----:B------:R-:W5:Y:S04]  /*18690*/  SHFL.BFLY PT, R28, R2, 0x1, 0x1f ;  /* 0x0c201f00021c7f89 */ /* 0x000f6800000e0000 */
[----:B------:R-:W-:Y:S01]  /*186a0*/  SHFL.BFLY PT, R18, R2, 0x1, 0x1f ;  /* 0x0c201f0002127f89 */ /* 0x000fe200000e0000 */
[----:B------:R-:W-:Y:S02]  /*186b0*/  FMNMX R20, R20, R26, !PT ;  /* 0x0000001a14147209 */ /* 0x000fe40007800000 */
[----:B0-----:R-:W-:Y:S02]  /*186c0*/  FMNMX R11, R11, R15, !PT ;  /* 0x0000000f0b0b7209 */ /* 0x001fe40007800000 */
[----:B-1----:R-:W-:Y:S02]  /*186d0*/  FMNMX R25, R25, R14, !PT ;  /* 0x0000000e19197209 */ /* 0x002fe40007800000 */
[----:B----4-:R-:W-:-:S02]  /*186e0*/  FMNMX R9, R9, R19, !PT ;  /* 0x0000001309097209 */ /* 0x010fc40007800000 */
[----:B-----5:R-:W-:Y:S01]  /*186f0*/  FMNMX R28, R2, R28, !PT ;  /* 0x0000001c021c7209 */ /* 0x020fe20007800000 */
[----:B--2---:R-:W0:Y:S04]  /*18700*/  SHFL.BFLY PT, R3, R24, 0x2, 0x1f ;  /* 0x0c401f0018037f89 */ /* 0x004e2800000e0000 */
[----:B------:R0:W-:Y:S02]  /*18710*/  SHFL.BFLY PT, R13, R24, 0x2, 0x1f ;  /* 0x0c401f00180d7f89 */ /* 0x0001e400000e0000 */
[----:B0-----:R-:W-:Y:S02]  /*18720*/  FMNMX R24, R24, R3, !PT ;  /* 0x0000000318187209 */ /* 0x001fe40007800000 */
[----:B------:R-:W-:Y:S02]  /*18730*/  FMNMX R3, R16, R17, !PT ;  /* 0x0000001110037209 */ /* 0x000fe40007800000 */
[----:B------:R-:W-:-:S02]  /*18740*/  FMNMX R17, R6, R8, !PT ;  /* 0x0000000806117209 */ /* 0x000fc40007800000 */
[----:B------:R-:W0:Y:S04]  /*18750*/  SHFL.BFLY PT, R8, R7, 0x1, 0x1f ;  /* 0x0c201f0007087f89 */ /* 0x000e2800000e0000 */
[----:B------:R-:W1:Y:S04]  /*18760*/  SHFL.BFLY PT, R13, R12, 0x2, 0x1f ;  /* 0x0c401f000c0d7f89 */ /* 0x000e6800000e0000 */
[----:B------:R-:W2:Y:S01]  /*18770*/  SHFL.BFLY PT, R6, R3, 0x1, 0x1f ;  /* 0x0c201f0003067f89 */ /* 0x000ea200000e0000 */
[----:B0-----:R-:W-:Y:S02]  /*18780*/  FMNMX R8, R7, R8, !PT ;  /* 0x0000000807087209 */ /* 0x001fe40007800000 */
[----:B------:R-:W-:-:S02]  /*18790*/  FMNMX R7, R29, R4, !PT ;  /* 0x000000041d077209 */ /* 0x000fc40007800000 */
[----:B------:R-:W0:Y:S01]  /*187a0*/  S2R R4, SR_TID.X ;  /* 0x0000000000047919 */ /* 0x000e220000002100 */
[----:B-1----:R-:W-:-:S03]  /*187b0*/  FMNMX R0, R12, R13, !PT ;  /* 0x0000000d0c007209 */ /* 0x002fc60007800000 */
[----:B------:R-:W1:Y:S04]  /*187c0*/  SHFL.BFLY PT, R13, R24, 0x1, 0x1f ;  /* 0x0c201f00180d7f89 */ /* 0x000e6800000e0000 */
[----:B------:R-:W4:Y:S01]  /*187d0*/  SHFL.BFLY PT, R12, R10, 0x1, 0x1f ;  /* 0x0c201f000a0c7f89 */ /* 0x000f2200000e0000 */
[----:B--2---:R-:W-:-:S03]  /*187e0*/  FMNMX R29, R3, R6, !PT ;  /* 0x00000006031d7209 */ /* 0x004fc60007800000 */
[----:B------:R-:W2:Y:S04]  /*187f0*/  SHFL.BFLY PT, R3, R0, 0x1, 0x1f ;  /* 0x0c201f0000037f89 */ /* 0x000ea800000e0000 */
[----:B------:R-:W-:Y:S04]  /*18800*/  SHFL.BFLY PT, R16, R0, 0x1, 0x1f ;  /* 0x0c201f0000107f89 */ /* 0x000fe800000e0000 */
[----:B------:R-:W5:Y:S01]  /*18810*/  SHFL.BFLY PT, R18, R17, 0x1, 0x1f ;  /* 0x0c201f0011127f89 */ /* 0x000f6200000e0000 */
[----:B0-----:R-:W-:-:S03]  /*18820*/  LOP3.LUT R6, R4, 0x7f, RZ, 0xc0, !PT ;  /* 0x0000007f04067812 */ /* 0x001fc600078ec0ff */
[----:B------:R-:W0:Y:S01]  /*18830*/  SHFL.BFLY PT, R16, R23, 0x1, 0x1f ;  /* 0x0c201f0017107f89 */ /* 0x000e2200000e0000 */
[----:B------:R-:W-:Y:S02]  /*18840*/  LOP3.LUT R4, R4, 0x1c, RZ, 0xc0, !PT ;  /* 0x0000001c04047812 */ /* 0x000fe400078ec0ff */
[----:B------:R-:W-:Y:S02]  /*18850*/  SHF.R.U32.HI R6, RZ, 0x3, R6 ;  /* 0x00000003ff067819 */ /* 0x000fe40000011606 */
[----:B------:R-:W-:Y:S02]  /*18860*/  SHF.L.U32 R4, R4, 0x2, RZ ;  /* 0x0000000204047819 */ /* 0x000fe400000006ff */
[----:B------:R-:W-:Y:S02]  /*18870*/  LOP3.LUT R6, R6, 0xc, RZ, 0xc0, !PT ;  /* 0x0000000c06067812 */ /* 0x000fe400078ec0ff */
[----:B---3--:R-:W-:Y:S02]  /*18880*/  FMNMX R21, R21, R27, !PT ;  /* 0x0000001b15157209 */ /* 0x008fe40007800000 */
[----:B------:R-:W-:Y:S01]  /*18890*/  IADD3 R4, R4, R6, RZ ;  /* 0x0000000604047210 */ /* 0x000fe20007ffe0ff */
[----:B------:R-:W3:Y:S01]  /*188a0*/  LDL.LU R27, [R1+0x156c] ;  /* 0x00156c00011b7983 */ /* 0x000ee20000300800 */
[----:B-1----:R-:W-:-:S02]  /*188b0*/  FMNMX R24, R24, R13, !PT ;  /* 0x0000000d18187209 */ /* 0x002fc40007800000 */
[----:B----4-:R-:W-:Y:S01]  /*188c0*/  FMNMX R10, R10, R12, !PT ;  /* 0x0000000c0a0a7209 */ /* 0x010fe20007800000 */
[----:B------:R-:W-:Y:S04]  /*188d0*/  @!P0 STS [R4+0x10000], R22 ;  /* 0x0100001604008388 */ /* 0x000fe80000000800 */
[----:B------:R-:W-:Y:S04]  /*188e0*/  @!P0 STS [R4+0x10080], R21 ;  /* 0x0100801504008388 */ /* 0x000fe80000000800 */
[----:B------:R-:W-:Y:S04]  /*188f0*/  @!P0 STS [R4+0x10100], R20 ;  /* 0x0101001404008388 */ /* 0x000fe80000000800 */
[----:B------:R-:W-:Y:S04]  /*18900*/  @!P0 STS [R4+0x10180], R11 ;  /* 0x0101800b04008388 */ /* 0x000fe80000000800 */
[----:B------:R-:W-:Y:S01]  /*18910*/  @!P0 STS [R4+0x10200], R25 ;  /* 0x0102001904008388 */ /* 0x000fe20000000800 */
[----:B--2---:R-:W-:-:S03]  /*18920*/  FMNMX R3, R0, R3, !PT ;  /* 0x0000000300037209 */ /* 0x004fc60007800000 */
[----:B------:R-:W-:Y:S01]  /*18930*/  @!P0 STS [R4+0x10280], R24 ;  /* 0x0102801804008388 */ /* 0x000fe20000000800 */
[----:B-----5:R-:W-:-:S03]  /*18940*/  FMNMX R2, R17, R18, !PT ;  /* 0x0000001211027209 */ /* 0x020fc60007800000 */
[----:B------:R-:W-:Y:S01]  /*18950*/  @!P0 STS [R4+0x10300], R10 ;  /* 0x0103000a04008388 */ /* 0x000fe20000000800 */
[----:B0-----:R-:W-:-:S03]  /*18960*/  FMNMX R0, R23, R16, !PT ;  /* 0x0000001017007209 */ /* 0x001fc60007800000 */
[----:B------:R-:W-:Y:S04]  /*18970*/  @!P0 STS [R4+0x10380], R9 ;  /* 0x0103800904008388 */ /* 0x000fe80000000800 */
[----:B------:R-:W-:Y:S04]  /*18980*/  @!P0 STS [R4+0x10400], R8 ;  /* 0x0104000804008388 */ /* 0x000fe80000000800 */
[----:B------:R-:W-:Y:S04]  /*18990*/  @!P0 STS [R4+0x10480], R7 ;  /* 0x0104800704008388 */ /* 0x000fe80000000800 */
[----:B------:R0:W-:Y:S04]  /*189a0*/  @!P0 STS [R4+0x10500], R5 ;  /* 0x0105000504008388 */ /* 0x0001e80000000800 */
[----:B------:R-:W-:Y:S04]  /*189b0*/  @!P0 STS [R4+0x10580], R29 ;  /* 0x0105801d04008388 */ /* 0x000fe80000000800 */
[----:B------:R-:W-:Y:S04]  /*189c0*/  @!P0 STS [R4+0x10600], R28 ;  /* 0x0106001c04008388 */ /* 0x000fe80000000800 */
[----:B0-----:R-:W0:Y:S04]  /*189d0*/  S2R R5, SR_TID.X ;  /* 0x0000000000057919 */ /* 0x001e280000002100 */
[----:B------:R-:W-:Y:S04]  /*189e0*/  @!P0 STS [R4+0x10680], R3 ;  /* 0x0106800304008388 */ /* 0x000fe80000000800 */
[----:B------:R-:W-:Y:S04]  /*189f0*/  @!P0 STS [R4+0x10700], R2 ;  /* 0x0107000204008388 */ /* 0x000fe80000000800 */
[----:B------:R0:W-:Y:S04]  /*18a00*/  @!P0 STS [R4+0x10780], R0 ;  /* 0x0107800004008388 */ /* 0x0001e80000000800 */
[----:B------:R-:W2:Y:S04]  /*18a10*/  LDL.LU R26, [R1+0x1568] ;  /* 0x00156800011a7983 */ /* 0x000ea80000300800 */
[----:B------:R-:W4:Y:S01]  /*18a20*/  LDL.LU R15, [R1+0x1564] ;  /* 0x00156400010f7983 */ /* 0x000f220000300800 */
[----:B0-----:R-:W-:-:S03]  /*18a30*/  LOP3.LUT R4, R5, 0x7f, RZ, 0xc0, !PT ;  /* 0x0000007f05047812 */ /* 0x001fc600078ec0ff */
[----:B------:R-:W-:Y:S06]  /*18a40*/  BAR.SYNC.DEFER_BLOCKING 0x0 ;  /* 0x0000000000007b1d */ /* 0x000fec0000010000 */
[----:B------:R-:W5:Y:S04]  /*18a50*/  LDL.LU R14, [R1+0x1560] ;  /* 0x00156000010e7983 */ /* 0x000f680000300800 */
[----:B------:R-:W2:Y:S04]  /*18a60*/  LDL.LU R13, [R1+0x155c] ;  /* 0x00155c00010d7983 */ /* 0x000ea80000300800 */
[----:B------:R-:W2:Y:S04]  /*18a70*/  LDL.LU R12, [R1+0x1558] ;  /* 0x00155800010c7983 */ /* 0x000ea80000300800 */
[----:B------:R-:W2:Y:S04]  /*18a80*/  LDL.LU R19, [R1+0x1554] ;  /* 0x0015540001137983 */ /* 0x000ea80000300800 */
[----:B------:R-:W2:Y:S04]  /*18a90*/  LDL.LU R18, [R1+0x1550] ;  /* 0x0015500001127983 */ /* 0x000ea80000300800 */
[----:B------:R-:W0:Y:S04]  /*18aa0*/  LDS R3, [R4.X4+0x10000] ;  /* 0x0100000004037984 */ /* 0x000e280000004800 */
[----:B------:R-:W1:Y:S04]  /*18ab0*/  LDS R2, [R4.X4+0x10200] ;  /* 0x0102000004027984 */ /* 0x000e680000004800 */
[----:B------:R-:W1:Y:S04]  /*18ac0*/  LDS R0, [R4.X4+0x10400] ;  /* 0x0104000004007984 */ /* 0x000e680000004800 */
[----:B------:R-:W1:Y:S04]  /*18ad0*/  LDS R28, [R4.X4+0x10600] ;  /* 0x01060000041c7984 */ /* 0x000e680000004800 */
[----:B------:R-:W2:Y:S04]  /*18ae0*/  LDL.LU R17, [R1+0x154c] ;  /* 0x00154c0001117983 */ /* 0x000ea80000300800 */
[----:B------:R-:W2:Y:S04]  /*18af0*/  LDL.LU R16, [R1+0x1548] ;  /* 0x0015480001107983 */ /* 0x000ea80000300800 */
[----:B------:R-:W2:Y:S04]  /*18b00*/  LDL.LU R23, [R1+0x1544] ;  /* 0x0015440001177983 */ /* 0x000ea80000300800 */
[----:B------:R-:W2:Y:S04]  /*18b10*/  LDL.LU R22, [R1+0x1540] ;  /* 0x0015400001167983 */ /* 0x000ea80000300800 */
[----:B------:R-:W2:Y:S04]  /*18b20*/  LDL.LU R21, [R1+0x153c] ;  /* 0x00153c0001157983 */ /* 0x000ea80000300800 */
[----:B------:R-:W2:Y:S04]  /*18b30*/  LDL.LU R20, [R1+0x1538] ;  /* 0x0015380001147983 */ /* 0x000ea80000300800 */
[----:B0-----:R-:W0:Y:S04]  /*18b40*/  SHFL.BFLY PT, R29, R3, 0x2, 0x1f ;  /* 0x0c401f00031d7f89 */ /* 0x001e2800000e0000 */
[----:B-1----:R-:W1:Y:S04]  /*18b50*/  SHFL.BFLY PT, R8, R2, 0x2, 0x1f ;  /* 0x0c401f0002087f89 */ /* 0x002e6800000e0000 */
[----:B------:R-:W1:Y:S04]  /*18b60*/  SHFL.BFLY PT, R7, R0, 0x2, 0x1f ;  /* 0x0c401f0000077f89 */ /* 0x000e6800000e0000 */
[----:B------:R-:W1:Y:S04]  /*18b70*/  SHFL.BFLY PT, R6, R28, 0x2, 0x1f ;  /* 0x0c401f001c067f89 */ /* 0x000e6800000e0000 */
[----:B------:R-:W2:Y:S04]  /*18b80*/  LDL.LU R11, [R1+0x1534] ;  /* 0x00153400010b7983 */ /* 0x000ea80000300800 */
[----:B------:R-:W2:Y:S01]  /*18b90*/  LDL.LU R9, [R1+0x10] ;  /* 0x0000100001097983 */ /* 0x000ea20000300800 */
[----:B0-----:R-:W-:-:S03]  /*18ba0*/  FMNMX R29, R3, R29, !PT ;  /* 0x0000001d031d7209 */ /* 0x001fc60007800000 */
[----:B------:R-:W2:Y:S01]  /*18bb0*/  LDL.LU R24, [R1+0x14] ;  /* 0x0000140001187983 */ /* 0x000ea20000300800 */
[----:B-1----:R-:W-:Y:S02]  /*18bc0*/  FMNMX R3, R2, R8, !PT ;  /* 0x0000000802037209 */ /* 0x002fe40007800000 */
[----:B------:R-:W-:Y:S02]  /*18bd0*/  FMNMX R2, R0, R7, !PT ;  /* 0x0000000700027209 */ /* 0x000fe40007800000 */
[----:B------:R-:W-:Y:S02]  /*18be0*/  FMNMX R0, R28, R6, !PT ;  /* 0x000000061c007209 */ /* 0x000fe40007800000 */
[----:B------:R-:W2:Y:S04]  /*18bf0*/  LDL R6, [R1+0x100] ;  /* 0x0001000001067983 */ /* 0x000ea80000100800 */
[----:B------:R-:W0:Y:S04]  /*18c00*/  SHFL.BFLY PT, R10, R29, 0x1, 0x1f ;  /* 0x0c201f001d0a7f89 */ /* 0x000e2800000e0000 */
[----:B------:R-:W-:Y:S04]  /*18c10*/  SHFL.BFLY PT, R8, R2, 0x1, 0x1f ;  /* 0x0c201f0002087f89 */ /* 0x000fe800000e0000 */
[----:B------:R-:W1:Y:S04]  /*18c20*/  SHFL.BFLY PT, R8, R0, 0x1, 0x1f ;  /* 0x0c201f0000087f89 */ /* 0x000e6800000e0000 */
[----:B------:R-:W3:Y:S04]  /*18c30*/  LDL.LU R25, [R1+0x18] ;  /* 0x0000180001197983 */ /* 0x000ee80000300800 */
[----:B------:R-:W3:Y:S01]  /*18c40*/  LDL.LU R7, [R1+0x1c] ;  /* 0x00001c0001077983 */ /* 0x000ee20000300800 */
[----:B0-----:R-:W-:-:S03]  /*18c50*/  FMNMX R29, R29, R10, !PT ;  /* 0x0000000a1d1d7209 */ /* 0x001fc60007800000 */
[----:B------:R-:W3:Y:S01]  /*18c60*/  LDL.LU R10, [R1+0x1530] ;  /* 0x00153000010a7983 */ /* 0x000ee20000300800 */
[----:B-1----:R-:W-:-:S03]  /*18c70*/  FMNMX R0, R0, R8, !PT ;  /* 0x0000000800007209 */ /* 0x002fc60007800000 */
[----:B------:R-:W3:Y:S04]  /*18c80*/  LDL R8, [R1+0x104] ;  /* 0x0001040001087983 */ /* 0x000ee80000100800 */
[----:B------:R-:W0:Y:S02]  /*18c90*/  SHFL.BFLY PT, R28, R3, 0x1, 0x1f ;  /* 0x0c201f00031c7f89 */ /* 0x000e2400000e0000 */
[----:B0-----:R-:W-:Y:S02]  /*18ca0*/  FMNMX R3, R3, R28, !PT ;  /* 0x0000001c03037209 */ /* 0x001fe40007800000 */
[----:B------:R-:W0:Y:S04]  /*18cb0*/  SHFL.BFLY PT, R28, R2, 0x1, 0x1f ;  /* 0x0c201f00021c7f89 */ /* 0x000e2800000e0000 */
[----:B------:R-:W-:Y:S04]  /*18cc0*/  @!P0 STS [R4.X4+0x10000], R29 ;  /* 0x0100001d04008388 */ /* 0x000fe80000004800 */
[----:B------:R-:W-:Y:S01]  /*18cd0*/  @!P0 STS [R4.X4+0x10200], R3 ;  /* 0x0102000304008388 */ /* 0x000fe20000004800 */
[----:B0-----:R-:W-:-:S05]  /*18ce0*/  FMNMX R2, R2, R28, !PT ;  /* 0x0000001c02027209 */ /* 0x001fca0007800000 */
[----:B------:R-:W-:Y:S04]  /*18cf0*/  @!P0 STS [R4.X4+0x10400], R2 ;  /* 0x0104000204008388 */ /* 0x000fe80000004800 */
[----:B------:R0:W-:Y:S01]  /*18d00*/  @!P0 STS [R4.X4+0x10600], R0 ;  /* 0x0106000004008388 */ /* 0x0001e20000004800 */
[----:B------:R-:W-:-:S03]  /*18d10*/  LOP3.LUT R5, R5, 0x1c, RZ, 0xc0, !PT ;  /* 0x0000001c05057812 */ /* 0x000fc600078ec0ff */
[----:B------:R-:W-:Y:S06]  /*18d20*/  BAR.SYNC.DEFER_BLOCKING 0x0 ;  /* 0x0000000000007b1d */ /* 0x000fec0000010000 */
[----:B0-----:R-:W4:Y:S04]  /*18d30*/  LDL.LU R4, [R1+0x4] ;  /* 0x0000040001047983 */ /* 0x001f280000300800 */
[----:B------:R-:W2:Y:S04]  /*18d40*/  LDS R0, [R5.X4+0x10000] ;  /* 0x0100000005007984 */ /* 0x000ea80000004800 */
[----:B------:R-:W3:Y:S04]  /*18d50*/  LDS R2, [R5.X4+0x10080] ;  /* 0x0100800005027984 */ /* 0x000ee80000004800 */
[----:B------:R-:W0:Y:S04]  /*18d60*/  LDS R29, [R5.X4+0x10100] ;  /* 0x01010000051d7984 */ /* 0x000e280000004800 */
[----:B------:R-:W1:Y:S01]  /*18d70*/  LDS R5, [R5.X4+0x10180] ;  /* 0x0101800005057984 */ /* 0x000e620000004800 */
[----:B--2---:R-:W-:-:S03]  /*18d80*/  FMNMX R28, R0, R6, !PT ;  /* 0x00000006001c7209 */ /* 0x004fc60007800000 */
[----:B------:R-:W0:Y:S02]  /*18d90*/  LDL R6, [R1+0x108] ;  /* 0x0001080001067983 */ /* 0x000e240000100800 */
[--C-:B------:R-:W-:Y:S02]  /*18da0*/  FFMA R0, R9, c[0x0][0x188], -R28.reuse ;  /* 0x0000620009007a23 */ /* 0x100fe4000000081c */
[----:B------:R-:W2:Y:S02]  /*18db0*/  S2R R9, SR_TID.X ;  /* 0x0000000000097919 */ /* 0x000ea40000002100 */
[----:B------:R-:W-:Y:S02]  /*18dc0*/  FMUL R3, R0, 1.4426950216293334961 ;  /* 0x3fb8aa3b00037820 */ /* 0x000fe40000400000 */
[----:B------:R-:W-:Y:S02]  /*18dd0*/  FFMA R0, R24, c[0x0][0x188], -R28 ;  /* 0x0000620018007a23 */ /* 0x000fe4000000081c */
[----:B------:R2:W1:Y:S02]  /*18de0*/  MUFU.EX2 R24, R3 ;  /* 0x0000000300187308 */ /* 0x0004640000000800 */
[----:B--2---:R-:W-:-:S02]  /*18df0*/  LOP3.LUT R3, R9, 0x1c, RZ, 0xc0, !PT ;  /* 0x0000001c09037812 */ /* 0x004fc400078ec0ff */
[----:B---3--:R-:W-:Y:S01]  /*18e00*/  FMNMX R9, R2, R8, !PT ;  /* 0x0000000802097209 */ /* 0x008fe20007800000 */
[----:B------:R-:W-:-:S04]  /*18e10*/  FMUL R2, R0, 1.4426950216293334961 ;  /* 0x3fb8aa3b00027820 */ /* 0x000fc80000400000 */
[----:B------:R-:W-:Y:S02]  /*18e20*/  FFMA R0, R25, c[0x0][0x188], -R9 ;  /* 0x0000620019007a23 */ /* 0x000fe40000000809 */
[----:B------:R2:W3:Y:S02]  /*18e30*/  MUFU.EX2 R25, R2 ;  /* 0x0000000200197308 */ /* 0x0004e40000000800 */
[----:B--2---:R-:W-:-:S06]  /*18e40*/  FMUL R2, R0, 1.4426950216293334961 ;  /* 0x3fb8aa3b00027820 */ /* 0x004fcc0000400000 */
[----:B------:R-:W2:Y:S01]  /*18e50*/  MUFU.EX2 R2, R2 ;  /* 0x0000000200027308 */ /* 0x000ea20000000800 */
[----:B------:R-:W-:Y:S01]  /*18e60*/  STL [R1+0x734], R28 ;  /* 0x0007341c01007387 */ /* 0x000fe20000100800 */
[----:B------:R-:W-:-:S03]  /*18e70*/  FFMA R0, R7, c[0x0][0x188], -R9 ;  /* 0x0000620007007a23 */ /* 0x000fc60000000809 */
[----:B------:R-:W4:Y:S04]  /*18e80*/  LDL R8, [R1+0x10c] ;  /* 0x00010c0001087983 */ /* 0x000f280000100800 */
[----:B-1----:R-:W-:Y:S04]  /*18e90*/  STL [R1+0x7e0], R24 ;  /* 0x0007e01801007387 */ /* 0x002fe80000100800 */
[----:B------:R1:W-:Y:S04]  /*18ea0*/  STL [R1+0x730], R9 ;  /* 0x0007300901007387 */ /* 0x0003e80000100800 */
[----:B------:R-:W0:Y:S04]  /*18eb0*/  LDS R28, [R3.X4+0x10200] ;  /* 0x01020000031c7984 */ /* 0x000e280000004800 */
[----:B------:R-:W0:Y:S04]  /*18ec0*/  LDS R3, [R3.X4+0x10280] ;  /* 0x0102800003037984 */ /* 0x000e280000004800 */
[----:B-1----:R-:W5:Y:S04]  /*18ed0*/  LDL.LU R9, [R1+0x152c] ;  /* 0x00152c0001097983 */ /* 0x002f680000300800 */
[----:B---3--:R-:W-:Y:S04]  /*18ee0*/  STL [R1+0x7dc], R25 ;  /* 0x0007dc1901007387 */ /* 0x008fe80000100800 */
[----:B--2---:R1:W-:Y:S04]  /*18ef0*/  STL [R1+0x7d8], R2 ;  /* 0x0007d80201007387 */ /* 0x0043e80000100800 */
[----:B------:R-:W2:Y:S01]  /*18f00*/  LDL R7, [R1+0x110] ;  /* 0x0001100001077983 */ /* 0x000ea20000100800 */
[----:B-1----:R-:W-:-:S03]  /*18f10*/  FMUL R2, R0, 1.4426950216293334961 ;  /* 0x3fb8aa3b00027820 */ /* 0x002fc60000400000 */
[----:B------:R-:W3:Y:S03]  /*18f20*/  LDL.LU R0, [R1] ;  /* 0x0000000001007983 */ /* 0x000ee60000300800 */
[----:B------:R-:W1:Y:S01]  /*18f30*/  MUFU.EX2 R2, R2 ;  /* 0x0000000200027308 */ /* 0x000e620000000800 */
[----:B0-----:R-:W-:Y:S02]  /*18f40*/  FMNMX R6, R29, R6, !PT ;  /* 0x000000061d067209 */ /* 0x001fe40007800000 */
[----:B------:R-:W0:Y:S04]  /*18f50*/  S2R R29, SR_TID.X ;  /* 0x00000000001d7919 */ /* 0x000e280000002100 */
[----:B------:R-:W-:Y:S04]  /*18f60*/  STL [R1+0x728], R6 ;  /* 0x0007280601007387 */ /* 0x000fe80000100800 */
[----:B-1----:R-:W-:Y:S01]  /*18f70*/  STL [R1+0x7d0], R2 ;  /* 0x0007d00201007387 */ /* 0x002fe20000100800 */
[----:B0-----:R-:W-:-:S05]  /*18f80*/  LOP3.LUT R29, R29, 0x1c, RZ, 0xc0, !PT ;  /* 0x0000001c1d1d7812 */ /* 0x001fca00078ec0ff */
[----:B------:R0:W1:Y:S01]  /*18f90*/  LDS R2, [R29.X4+0x10300] ;  /* 0x010300001d027984 */ /* 0x0000620000004800 */
[----:B----4-:R-:W-:-:S03]  /*18fa0*/  FMNMX R5, R5, R8, !PT ;  /* 0x0000000805057209 */ /* 0x010fc60007800000 */
[----:B------:R-:W4:Y:S01]  /*18fb0*/  LDL R8, [R1+0x114] ;  /* 0x0001140001087983 */ /* 0x000f220000100800 */
[----:B---3--:R-:W-:-:S04]  /*18fc0*/  FFMA R0, R0, c[0x0][0x188], -R6 ;  /* 0x0000620000007a23 */ /* 0x008fc80000000806 */
[----:B0-----:R-:W-:-:S06]  /*18fd0*/  FMUL R29, R0, 1.4426950216293334961 ;  /* 0x3fb8aa3b001d7820 */ /* 0x001fcc0000400000 */
[----:B------:R-:W0:Y:S01]  /*18fe0*/  MUFU.EX2 R29, R29 ;  /* 0x0000001d001d7308 */ /* 0x000e220000000800 */
[----:B------:R-:W-:Y:S02]  /*18ff0*/  FFMA R0, R4, c[0x0][0x188], -R6 ;  /* 0x0000620004007a23 */ /* 0x000fe40000000806 */
[----:B------:R-:W3:Y:S04]  /*19000*/  LDL.LU R6, [R1+0x1528] ;  /* 0x0015280001067983 */ /* 0x000ee80000300800 */
[----:B------:R-:W-:Y:S04]  /*19010*/  STL [R1+0x724], R5 ;  /* 0x0007240501007387 */ /* 0x000fe80000100800 */
[----:B0-----:R0:W-:Y:S02]  /*19020*/  STL [R1+0x7cc], R29 ;  /* 0x0007cc1d01007387 */ /* 0x0011e40000100800 */
[----:B0-----:R-:W-:-:S02]  /*19030*/  FMUL R29, R0, 1.4426950216293334961 ;  /* 0x3fb8aa3b001d7820 */ /* 0x001fc40000400000 */
[----:B------:R-:W3:Y:S04]  /*19040*/  LDL.LU R0, [R1+0x8] ;  /* 0x0000080001007983 */ /* 0x000ee80000300800 */
[----:B------:R-:W0:Y:S01]  /*19050*/  S2R R4, SR_TID.X ;  /* 0x0000000000047919 */ /* 0x000e220000002100 */
[----:B------:R-:W1:Y:S03]  /*19060*/  MUFU.EX2 R29, R29 ;  /* 0x0000001d001d7308 */ /* 0x000e660000000800 */
[----:B-1----:R0:W-:Y:S02]  /*19070*/  STL [R1+0x7c0], R29 ;  /* 0x0007c01d01007387 */ /* 0x0021e40000100800 */
[----:B0-----:R-:W-:-:S02]  /*19080*/  LOP3.LUT R29, R4, 0x1c, RZ, 0xc0, !PT ;  /* 0x0000001c041d7812 */ /* 0x001fc400078ec0ff */
[----:B--2---:R-:W-:-:S04]  /*19090*/  FMNMX R7, R28, R7, !PT ;  /* 0x000000071c077209 */ /* 0x004fc80007800000 */
[----:B------:R-:W0:Y:S01]  /*190a0*/  LDS R29, [R29.X4+0x10380] ;  /* 0x010380001d1d7984 */ /* 0x000e220000004800 */
[----:B---3--:R-:W-:-:S04]  /*190b0*/  FFMA R0, R0, c[0x0][0x188], -R5 ;  /* 0x0000620000007a23 */ /* 0x008fc80000000805 */
[----:B------:R-:W-:Y:S02]  /*190c0*/  FMUL R4, R0, 1.4426950216293334961 ;  /* 0x3fb8aa3b00047820 */ /* 0x000fe40000400000 */
[----:B------:R-:W2:Y:S04]  /*190d0*/  LDL.LU R0, [R1+0xc] ;  /* 0x00000c0001007983 */ /* 0x000ea80000300800 */
[----:B------:R-:W1:Y:S01]  /*190e0*/  MUFU.EX2 R4, R4 ;  /* 0x0000000400047308 */ /* 0x000e620000000800 */
[----:B--2---:R-:W-:Y:S02]  /*190f0*/  FFMA R0, R0, c[0x0][0x188], -R5 ;  /* 0x0000620000007a23 */ /* 0x004fe40000000805 */
[----:B------:R-:W2:Y:S04]  /*19100*/  LDL.LU R5, [R1+0x1524] ;  /* 0x0015240001057983 */ /* 0x000ea80000300800 */
[----:B-1----:R1:W-:Y:S04]  /*19110*/  STL [R1+0x7bc], R4 ;  /* 0x0007bc0401007387 */ /* 0x0023e80000100800 */
[----:B-1----:R-:W3:Y:S01]  /*19120*/  LDL.LU R4, [R1+0x1520] ;  /* 0x0015200001047983 */ /* 0x002ee20000300800 */
[----:B------:R-:W-:-:S06]  /*19130*/  FMUL R28, R0, 1.4426950216293334961 ;  /* 0x3fb8aa3b001c7820 */ /* 0x000fcc0000400000 */
[----:B------:R-:W1:Y:S01]  /*19140*/  MUFU.EX2 R28, R28 ;  /* 0x0000001c001c7308 */ /* 0x000e620000000800 */
[----:B----4-:R-:W-:Y:S01]  /*19150*/  FMNMX R8, R3, R8, !PT ;  /* 0x0000000803087209 */ /* 0x010fe20007800000 */
[----:B------:R4:W-:Y:S04]  /*19160*/  STL [R1+0x720], R7 ;  /* 0x0007200701007387 */ /* 0x0009e80000100800 */
[----:B-1----:R-:W-:Y:S01]  /*19170*/  STL [R1+0x7b4], R28 ;  /* 0x0007b41c01007387 */ /* 0x002fe20000100800 */
[----:B---3--:R-:W-:-:S04]  /*19180*/  FFMA R0, R4, c[0x0][0x188], -R7 ;  /* 0x0000620004007a23 */ /* 0x008fc80000000807 */
[----:B------:R-:W-:Y:S02]  /*19190*/  FMUL R3, R0, 1.4426950216293334961 ;  /* 0x3fb8aa3b00037820 */ /* 0x000fe40000400000 */
[----:B--2---:R-:W-:Y:S02]  /*191a0*/  FFMA R0, R5, c[0x0][0x188], -R7 ;  /* 0x0000620005007a23 */ /* 0x004fe40000000807 */
[----:B----4-:R-:W2:Y:S02]  /*191b0*/  LDL.LU R7, [R1+0x151c] ;  /* 0x00151c0001077983 */ /* 0x010ea40000300800 */
[----:B------:R-:W1:Y:S01]  /*191c0*/  MUFU.EX2 R3, R3 ;  /* 0x0000000300037308 */ /* 0x000e620000000800 */
[----:B------:R-:W-:Y:S01]  /*191d0*/  MOV R5, R8 ;  /* 0x0000000800057202 */ /* 0x000fe20000000f00 */
[----:B------:R3:W-:Y:S04]  /*191e0*/  STL [R1+0x71c], R8 ;  /* 0x00071c0801007387 */ /* 0x0007e80000100800 */
[----:B---3--:R-:W3:Y:S04]  /*191f0*/  LDL.LU R8, [R1+0x1518] ;  /* 0x0015180001087983 */ /* 0x008ee80000300800 */
[----:B-1----:R1:W-:Y:S02]  /*19200*/  STL [R1+0x7ac], R3 ;  /* 0x0007ac0301007387 */ /* 0x0023e40000100800 */
[----:B-1----:R-:W-:-:S06]  /*19210*/  FMUL R3, R0, 1.4426950216293334961 ;  /* 0x3fb8aa3b00037820 */ /* 0x002fcc0000400000 */
[----:B------:R-:W1:Y:S01]  /*19220*/  MUFU.EX2 R3, R3 ;  /* 0x0000000300037308 */ /* 0x000e620000000800 */
[----:B------:R-:W-:Y:S02]  /*19230*/  FFMA R0, R6, c[0x0][0x188], -R5 ;  /* 0x0000620006007a23 */ /* 0x000fe40000000805 */
[----:B------:R-:W0:Y:S04]  /*19240*/  LDL R6, [R1+0x11c] ;  /* 0x00011c0001067983 */ /* 0x000e280000100800 */
[----:B-1----:R1:W-:Y:S02]  /*19250*/  STL [R1+0x79c], R3 ;  /* 0x00079c0301007387 */ /* 0x0023e40000100800 */
[----:B-1----:R-:W-:Y:S01]  /*19260*/  MOV R3, R5 ;  /* 0x0000000500037202 */ /* 0x002fe20000000f00 */
[----:B------:R-:W-:-:S04]  /*19270*/  FMUL R5, R0, 1.4426950216293334961 ;  /* 0x3fb8aa3b00057820 */ /* 0x000fc80000400000 */
[----:B--2---:R-:W-:Y:S02]  /*19280*/  FFMA R0, R7, c[0x0][0x188], -R3 ;  /* 0x0000620007007a23 */ /* 0x004fe40000000803 */
[----:B------:R-:W2:Y:S01]  /*19290*/  LDL R7, [R1+0x118] ;  /* 0x0001180001077983 */ /* 0x000ea20000100800 */
[----:B------:R-:W1:Y:S03]  /*192a0*/  MUFU.EX2 R5, R5 ;  /* 0x0000000500057308 */ /* 0x000e660000000800 */
[----:B-1----:R2:W-:Y:S04]  /*192b0*/  STL [R1+0x7d4], R5 ;  /* 0x0007d40501007387 */ /* 0x0025e80000100800 */
[----:B------:R-:W1:Y:S01]  /*192c0*/  S2R R4, SR_TID.X ;  /* 0x0000000000047919 */ /* 0x000e620000002100 */
[----:B--2---:R-:W-:Y:S01]  /*192d0*/  FMNMX R5, R2, R7, !PT ;  /* 0x0000000702057209 */ /* 0x004fe20007800000 */
[----:B------:R-:W-:-:S02]  /*192e0*/  FMUL R2, R0, 1.4426950216293334961 ;  /* 0x3fb8aa3b00027820 */ /* 0x000fc40000400000 */
[----:B------:R-:W2:Y:S02]  /*192f0*/  LDL R7, [R1+0x120] ;  /* 0x0001200001077983 */ /* 0x000ea40000100800 */
[--C-:B---3--:R-:W-:Y:S02]  /*19300*/  FFMA R0, R8, c[0x0][0x188], -R5.reuse ;  /* 0x0000620008007a23 */ /* 0x108fe40000000805 */
[----:B------:R3:W-:Y:S01]  /*19310*/  STL [R1+0x718], R5 ;  /* 0x0007180501007387 */ /* 0x0007e20000100800 */
[----:B------:R-:W-:Y:S02]  /*19320*/  IMAD.MOV.U32 R8, RZ, RZ, R5 ;  /* 0x000000ffff087224 */ /* 0x000fe400078e0005 */
[----:B---3--:R-:W3:Y:S02]  /*19330*/  MUFU.EX2 R5, R2 ;  /* 0x0000000200057308 */ /* 0x008ee40000000800 */
[----:B---3--:R3:W-:Y:S02]  /*19340*/  STL [R1+0x7c8], R5 ;  /* 0x0007c80501007387 */ /* 0x0087e40000100800 */
[----:B---3--:R-:W-:-:S02]  /*19350*/  FMUL R5, R0, 1.4426950216293334961 ;  /* 0x3fb8aa3b00057820 */ /* 0x008fc40000400000 */
[----:B-----5:R-:W-:Y:S02]  /*19360*/  FFMA R0, R9, c[0x0][0x188], -R8 ;  /* 0x0000620009007a23 */ /* 0x020fe40000000808 */
[----:B------:R-:W3:Y:S01]  /*19370*/  LDL R8, [R1+0x128] ;  /* 0x0001280001087983 */ /* 0x000ee20000100800 */
[----:B-1----:R-:W-:-:S05]  /*19380*/  LOP3.LUT R28, R4, 0x1c, RZ, 0xc0, !PT ;  /* 0x0000001c041c7812 */ /* 0x002fca00078ec0ff */
[----:B------:R-:W2:Y:S01]  /*19390*/  LDS R4, [R28.X4+0x10400] ;  /* 0x010400001c047984 */ /* 0x000ea20000004800 */
[----:B0-----:R-:W-:Y:S01]  /*193a0*/  FMNMX R6, R29, R6, !PT ;  /* 0x000000061d067209 */ /* 0x001fe20007800000 */
[----:B------:R0:W1:Y:S02]  /*193b0*/  MUFU.EX2 R9, R5 ;  /* 0x0000000500097308 */ /* 0x0000640000000800 */
[----:B------:R-:W3:Y:S04]  /*193c0*/  LDS R3, [R28.X4+0x10480] ;  /* 0x010480001c037984 */ /* 0x000ee80000004800 */
[----:B------:R-:W4:Y:S01]  /*193d0*/  LDS R2, [R28.X4+0x10500] ;  /* 0x010500001c027984 */ /* 0x000f220000004800 */
[----:B0-----:R-:W-:Y:S02]  /*193e0*/  FMUL R5, R0, 1.4426950216293334961 ;  /* 0x3fb8aa3b00057820 */ /* 0x001fe40000400000 */
[----:B------:R-:W-:-:S02]  /*193f0*/  FFMA R0, R10, c[0x0][0x188], -R6 ;  /* 0x000062000a007a23 */ /* 0x000fc40000000806 */
[----:B------:R0:W5:Y:S01]  /*19400*/  MUFU.EX2 R10, R5 ;  /* 0x00000005000a7308 */ /* 0x0001620000000800 */
[----:B------:R-:W-:Y:S01]  /*19410*/  STL [R1+0x714], R6 ;  /* 0x0007140601007387 */ /* 0x000fe20000100800 */
[----:B------:R-:W-:-:S03]  /*19420*/  FMUL R0, R0, 1.4426950216293334961 ;  /* 0x3fb8aa3b00007820 */ /* 0x000fc60000400000 */
[----:B-1----:R-:W-:Y:S01]  /*19430*/  STL [R1+0x7c4], R9 ;  /* 0x0007c40901007387 */ /* 0x002fe20000100800 */
[----:B0-----:R-:W-:Y:S02]  /*19440*/  FFMA R5, R11, c[0x0][0x188], -R6 ;  /* 0x000062000b057a23 */ /* 0x001fe40000000806 */
[----:B------:R-:W0:Y:S01]  /*19450*/  MUFU.EX2 R0, R0 ;  /* 0x0000000000007308 */ /* 0x000e220000000800 */
[----:B------:R-:W1:Y:S01]  /*19460*/  LDS R6, [R28.X4+0x10580] ;  /* 0x010580001c067984 */ /* 0x000e620000004800 */
[----:B------:R-:W-:-:S03]  /*19470*/  FMUL R5, R5, 1.4426950216293334961 ;  /* 0x3fb8aa3b05057820 */ /* 0x000fc60000400000 */
[----:B-----5:R-:W-:Y:S03]  /*19480*/  STL [R1+0x7b8], R10 ;  /* 0x0007b80a01007387 */ /* 0x020fe60000100800 */
[----:B------:R-:W5:Y:S01]  /*19490*/  MUFU.EX2 R5, R5 ;  /* 0x0000000500057308 */ /* 0x000f620000000800 */
[----:B--2---:R-:W-:Y:S02]  /*194a0*/  FMNMX R4, R4, R7, !PT ;  /* 0x0000000704047209 */ /* 0x004fe40007800000 */
[----:B------:R-:W4:Y:S04]  /*194b0*/  LDL R7, [R1+0x7e4] ;  /* 0x0007e40001077983 */ /* 0x000f280000100800 */
[----:B0-----:R-:W-:Y:S04]  /*194c0*/  STL [R1+0x7b0], R0 ;  /* 0x0007b00001007387 */ /* 0x001fe80000100800 */
[----:B------:R-:W-:Y:S04]  /*194d0*/  STL [R1+0x710], R4 ;  /* 0x0007100401007387 */ /* 0x000fe80000100800 */
[----:B-----5:R3:W-:Y:S02]  /*194e0*/  STL [R1+0x7a8], R5 ;  /* 0x0007a80501007387 */ /* 0x0207e40000100800 */
[----:B---3--:R-:W-:-:S02]  /*194f0*/  FMNMX R5, R3, R8, !PT ;  /* 0x0000000803057209 */ /* 0x008fc40007800000 */
[----:B------:R-:W1:Y:S04]  /*19500*/  LDL R8, [R1+0x7e8] ;  /* 0x0007e80001087983 */ /* 0x000e680000100800 */
[----:B------:R-:W0:Y:S01]  /*19510*/  S2R R28, SR_TID.X ;  /* 0x00000000001c7919 */ /* 0x000e220000002100 */
[--C-:B------:R-:W-:Y:S02]  /*19520*/  FFMA R0, R20, c[0x0][0x188], -R4.reuse ;  /* 0x0000620014007a23 */ /* 0x100fe40000000804 */
[----:B------:R-:W-:Y:S02]  /*19530*/  FFMA R4, R21, c[0x0][0x188], -R4 ;  /* 0x0000620015047a23 */ /* 0x000fe40000000804 */
[----:B------:R-:W-:Y:S02]  /*19540*/  FMUL R0, R0, 1.4426950216293334961 ;  /* 0x3fb8aa3b00007820 */ /* 0x000fe40000400000 */
[----:B------:R-:W-:-:S04]  /*19550*/  FMUL R4, R4, 1.4426950216293334961 ;  /* 0x3fb8aa3b04047820 */ /* 0x000fc80000400000 */
[----:B------:R2:W-:Y:S01]  /*19560*/  MUFU.EX2 R29, R4 ;  /* 0x00000004001d7308 */ /* 0x0005e20000000800 */
[----:B0-----:R-:W-:-:S07]  /*19570*/  LOP3.LUT R20, R28, 0x1c, RZ, 0xc0, !PT ;  /* 0x0000001c1c147812 */ /* 0x001fce00078ec0ff */
[----:B------:R0:W3:Y:S01]  /*19580*/  MUFU.EX2 R28, R0 ;  /* 0x00000000001c7308 */ /* 0x0000e20000000800 */
[--C-:B------:R-:W-:Y:S02]  /*19590*/  FFMA R3, R22, c[0x0][0x188], -R5.reuse ;  /* 0x0000620016037a23 */ /* 0x100fe40000000805 */
[----:B--2---:R-:W-:Y:S02]  /*195a0*/  FFMA R4, R23, c[0x0][0x188], -R5 ;  /* 0x0000620017047a23 */ /* 0x004fe40000000805 */
[----:B------:R-:W-:Y:S02]  /*195b0*/  FMUL R3, R3, 1.4426950216293334961 ;  /* 0x3fb8aa3b03037820 */ /* 0x000fe40000400000 */
[----:B------:R-:W-:Y:S01]  /*195c0*/  FMUL R4, R4, 1.4426950216293334961 ;  /* 0x3fb8aa3b04047820 */ /* 0x000fe20000400000 */
[----:B0-----:R-:W0:Y:S04]  /*195d0*/  LDS R0, [R20.X4+0x10600] ;  /* 0x0106000014007984 */ /* 0x001e280000004800 */
[----:B---3--:R-:W-:Y:S04]  /*195e0*/  STL [R1+0x7a0], R28 ;  /* 0x0007a01c01007387 */ /* 0x008fe80000100800 */
[----:B------:R-:W-:Y:S04]  /*195f0*/  STL [R1+0x70c], R5 ;  /* 0x00070c0501007387 */ /* 0x000fe80000100800 */
[----:B------:R-:W-:Y:S01]  /*19600*/  STL [R1+0x794], R29 ;  /* 0x0007941d01007387 */ /* 0x000fe20000100800 */
[----:B------:R2:W3:Y:S03]  /*19610*/  MUFU.EX2 R10, R3 ;  /* 0x00000003000a7308 */ /* 0x0004e60000000800 */
[----:B------:R-:W5:Y:S05]  /*19620*/  LDS R5, [R20.X4+0x10680] ;  /* 0x0106800014057984 */ /* 0x000f6a0000004800 */
[----:B------:R-:W0:Y:S01]  /*19630*/  MUFU.EX2 R23, R4 ;  /* 0x0000000400177308 */ /* 0x000e220000000800 */
[----:B----4-:R-:W-:-:S02]  /*19640*/  FMNMX R11, R2, R7, !PT ;  /* 0x00000007020b7209 */ /* 0x010fc40007800000 */
[----:B------:R-:W4:Y:S03]  /*19650*/  LDL R7, [R1+0x7ec] ;  /* 0x0007ec0001077983 */ /* 0x000f260000100800 */
[--C-:B------:R-:W-:Y:S01]  /*19660*/  FFMA R2, R16, c[0x0][0x188], -R11.reuse ;  /* 0x0000620010027a23 */ /* 0x100fe2000000080b */
[----:B------:R1:W-:Y:S01]  /*19670*/  STL [R1+0x708], R11 ;  /* 0x0007080b01007387 */ /* 0x0003e20000100800 */
[----:B--2---:R-:W-:-:S03]  /*19680*/  FFMA R3, R17, c[0x0][0x188], -R11 ;  /* 0x0000620011037a23 */ /* 0x004fc6000000080b */
[----:B---3--:R-:W-:Y:S04]  /*19690*/  STL [R1+0x78c], R10 ;  /* 0x00078c0a01007387 */ /* 0x008fe80000100800 */
[----:B0-----:R-:W-:Y:S01]  /*196a0*/  STL [R1+0x784], R23 ;  /* 0x0007841701007387 */ /* 0x001fe20000100800 */
[----:B-1----:R-:W-:-:S03]  /*196b0*/  FMNMX R11, R6, R8, !PT ;  /* 0x00000008060b7209 */ /* 0x002fc60007800000 */
[----:B------:R-:W5:Y:S02]  /*196c0*/  LDL R8, [R1+0x7f0] ;  /* 0x0007f00001087983 */ /* 0x000f640000100800 */
[----:B------:R-:W-:-:S04]  /*196d0*/  FFMA R4, R18, c[0x0][0x188], -R11 ;  /* 0x0000620012047a23 */ /* 0x000fc8000000080b */
[----:B------:R-:W-:Y:S02]  /*196e0*/  FMUL R6, R4, 1.4426950216293334961 ;  /* 0x3fb8aa3b04067820 */ /* 0x000fe40000400000 */
[----:B------:R-:W-:Y:S02]  /*196f0*/  FFMA R4, R19, c[0x0][0x188], -R11 ;  /* 0x0000620013047a23 */ /* 0x000fe4000000080b */
[----:B------:R-:W-:Y:S02]  /*19700*/  FMUL R2, R2, 1.4426950216293334961 ;  /* 0x3fb8aa3b02027820 */ /* 0x000fe40000400000 */
[----:B------:R-:W-:Y:S02]  /*19710*/  FMUL R3, R3, 1.4426950216293334961 ;  /* 0x3fb8aa3b03037820 */ /* 0x000fe40000400000 */
[----:B------:R0:W1:Y:S08]  /*19720*/  MUFU.EX2 R21, R2 ;  /* 0x0000000200157308 */ /* 0x0000700000000800 */
[----:B------:R2:W3:Y:S01]  /*19730*/  MUFU.EX2 R22, R3 ;  /* 0x0000000300167308 */ /* 0x0004e20000000800 */
[----:B0-----:R-:W0:Y:S04]  /*19740*/  LDS R2, [R20.X4+0x10700] ;  /* 0x0107000014027984 */ /* 0x001e280000004800 */
[----:B--2---:R2:W-:Y:S03]  /*19750*/  LDS R3, [R20.X4+0x10780] ;  /* 0x0107800014037984 */ /* 0x0045e60000004800 */
[----:B--2---:R2:W0:Y:S01]  /*19760*/  MUFU.EX2 R20, R6 ;  /* 0x0000000600147308 */ /* 0x0044220000000800 */
[----:B-1----:R-:W-:Y:S04]  /*19770*/  STL [R1+0x780], R21 ;  /* 0x0007801501007387 */ /* 0x002fe80000100800 */
[----:B------:R-:W-:Y:S04]  /*19780*/  STL [R1+0x704], R11 ;  /* 0x0007040b01007387 */ /* 0x000fe80000100800 */
[----:B---3--:R-:W-:Y:S04]  /*19790*/  STL [R1+0x514], R22 ;  /* 0x0005141601007387 */ /* 0x008fe80000100800 */
[----:B--2---:R-:W2:Y:S01]  /*197a0*/  LDL R6, [R1+0x7f4] ;  /* 0x0007f40001067983 */ /* 0x004ea20000100800 */
[----:B----4-:R-:W-:Y:S01]  /*197b0*/  FMNMX R7, R0, R7, !PT ;  /* 0x0000000700077209 */ /* 0x010fe20007800000 */
[----:B------:R-:W-:-:S04]  /*197c0*/  FMUL R0, R4, 1.4426950216293334961 ;  /* 0x3fb8aa3b04007820 */ /* 0x000fc80000400000 */
[--C-:B------:R-:W-:Y:S01]  /*197d0*/  FFMA R4, R12, c[0x0][0x188], -R7.reuse ;  /* 0x000062000c047a23 */ /* 0x100fe20000000807 */
[----:B------:R1:W3:Y:S03]  /*197e0*/  MUFU.EX2 R19, R0 ;  /* 0x0000000000137308 */ /* 0x0002e60000000800 */
[----:B-1----:R-:W-:Y:S02]  /*197f0*/  FMUL R0, R4, 1.4426950216293334961 ;  /* 0x3fb8aa3b04007820 */ /* 0x002fe40000400000 */
[----:B------:R-:W-:-:S03]  /*19800*/  FFMA R4, R13, c[0x0][0x188], -R7 ;  /* 0x000062000d047a23 */ /* 0x000fc60000000807 */
[----:B------:R1:W4:Y:S02]  /*19810*/  MUFU.EX2 R12, R0 ;  /* 0x00000000000c7308 */ /* 0x0003240000000800 */
[----:B-1----:R-:W-:-:S06]  /*19820*/  FMUL R0, R4, 1.4426950216293334961 ;  /* 0x3fb8aa3b04007820 */ /* 0x002fcc0000400000 */
[----:B------:R1:W1:Y:S01]  /*19830*/  MUFU.EX2 R18, R0 ;  /* 0x0000000000127308 */ /* 0x0002620000000800 */
[----:B------:R-:W-:Y:S04]  /*19840*/  STL [R1+0x700], R7 ;  /* 0x0007000701007387 */ /* 0x000fe80000100800 */
[----:B0-----:R-:W-:Y:S01]  /*19850*/  STL [R1+0x7a4], R20 ;  /* 0x0007a41401007387 */ /* 0x001fe20000100800 */
[----:B-----5:R-:W-:-:S03]  /*19860*/  FMNMX R5, R5, R8, !PT ;  /* 0x0000000805057209 */ /* 0x020fc60007800000 */
[----:B---3--:R-:W-:Y:S02]  /*19870*/  STL [R1+0x798], R19 ;  /* 0x0007981301007387 */ /* 0x008fe40000100800 */
[----:B------:R-:W-:Y:S02]  /*19880*/  FFMA R4, R14, c[0x0][0x188], -R5 ;  /* 0x000062000e047a23 */ /* 0x000fe40000000805 */
[----:B------:R0:W-:Y:S02]  /*19890*/  STL [R1+0x6fc], R5 ;  /* 0x0006fc0501007387 */ /* 0x0001e40000100800 */
[----:B-1----:R-:W-:Y:S02]  /*198a0*/  FMUL R0, R4, 1.4426950216293334961 ;  /* 0x3fb8aa3b04007820 */ /* 0x002fe40000400000 */
[----:B----4-:R-:W-:Y:S01]  /*198b0*/  STL [R1+0x790], R12 ;  /* 0x0007900c01007387 */ /* 0x010fe20000100800 */
[----:B------:R-:W-:-:S03]  /*198c0*/  FADD R4, R24, R25 ;  /* 0x0000001918047221 */ /* 0x000fc60000000000 */
[----:B------:R-:W3:Y:S04]  /*198d0*/  LDL R16, [R1+0x7f8] ;  /* 0x0007f80001107983 */ /* 0x000ee80000100800 */
[----:B------:R-:W-:Y:S04]  /*198e0*/  STL [R1+0x788], R18 ;  /* 0x0007881201007387 */ /* 0x000fe80000100800 */
[----:B------:R-:W4:Y:S04]  /*198f0*/  LDL.LU R25, [R1+0x1514] ;  /* 0x0015140001197983 */ /* 0x000f280000300800 */
[----:B------:R-:W5:Y:S01]  /*19900*/  LDL.LU R24, [R1+0x1510] ;  /* 0x0015100001187983 */ /* 0x000f620000300800 */
[----:B0-----:R-:W-:Y:S01]  /*19910*/  FFMA R5, R15, c[0x0][0x188], -R5 ;  /* 0x000062000f057a23 */ /* 0x001fe20000000805 */
[----:B------:R0:W1:Y:S02]  /*19920*/  MUFU.EX2 R11, R0 ;  /* 0x00000000000b7308 */ /* 0x0000640000000800 */
[----:B------:R-:W5:Y:S04]  /*19930*/  LDL R7, [R1+0x7ac] ;  /* 0x0007ac0001077983 */ /* 0x000f680000100800 */
[----:B------:R-:W5:Y:S01]  /*19940*/  LDL R8, [R1+0x7d4] ;  /* 0x0007d40001087983 */ /* 0x000f620000100800 */
[----:B0-----:R-:W-:-:S04]  /*19950*/  FMUL R0, R5, 1.4426950216293334961 ;  /* 0x3fb8aa3b05007820 */ /* 0x001fc80000400000 */
[----:B------:R0:W0:Y:S01]  /*19960*/  MUFU.EX2 R17, R0 ;  /* 0x0000000000117308 */ /* 0x0000220000000800 */
[----:B--2---:R-:W-:Y:S02]  /*19970*/  FMNMX R15, R2, R6, !PT ;  /* 0x00000006020f7209 */ /* 0x004fe40007800000 */
[----:B------:R-:W2:Y:S04]  /*19980*/  LDL R6, [R1+0x7bc] ;  /* 0x0007bc0001067983 */ /* 0x000ea80000100800 */
[----:B------:R-:W-:Y:S04]  /*19990*/  STL [R1+0x6f8], R15 ;  /* 0x0006f80f01007387 */ /* 0x000fe80000100800 */
[----:B------:R-:W0:Y:S04]  /*199a0*/  SHFL.BFLY PT, R2, R4, 0x2, 0x1f ;  /* 0x0c401f0004027f89 */ /* 0x000e2800000e0000 */
[----:B------:R-:W2:Y:S04]  /*199b0*/  LDL R14, [R1+0x7a8] ;  /* 0x0007a800010e7983 */ /* 0x000ea80000100800 */
[----:B------:R-:W2:Y:S04]  /*199c0*/  LDL R13, [R1+0x7b0] ;  /* 0x0007b000010d7983 */ /* 0x000ea80000100800 */
[----:B-1----:R-:W-:Y:S01]  /*199d0*/  STL [R1+0x77c], R11 ;  /* 0x00077c0b01007387 */ /* 0x002fe20000100800 */
[----:B0-----:R-:W-:-:S03]  /*199e0*/  FADD R2, R4, R2 ;  /* 0x0000000204027221 */ /* 0x001fc60000000000 */
[----:B------:R-:W-:Y:S01]  /*199f0*/  BAR.SYNC.DEFER_BLOCKING 0x0 ;  /* 0x0000000000007b1d */ /* 0x000fe20000010000 */
[----:B---3--:R-:W-:Y:S01]  /*19a00*/  FMNMX R16, R3, R16, !PT ;  /* 0x0000001003107209 */ /* 0x008fe20007800000 */
[--C-:B----4-:R-:W-:Y:S02]  /*19a10*/  FFMA R3, R25, c[0x0][0x188], -R15.reuse ;  /* 0x0000620019037a23 */ /* 0x110fe4000000080f */
[----:B-----5:R-:W-:Y:S02]  /*19a20*/  FFMA R5, R24, c[0x0][0x188], -R15 ;  /* 0x0000620018057a23 */ /* 0x020fe4000000080f */
[----:B------:R-:W-:Y:S01]  /*19a30*/  FMUL R3, R3, 1.4426950216293334961 ;  /* 0x3fb8aa3b03037820 */ /* 0x000fe20000400000 */
[----:B------:R-:W3:Y:S01]  /*19a40*/  LDL R24, [R1+0x7b8] ;  /* 0x0007b80001187983 */ /* 0x000ee20000100800 */
[----:B------:R-:W-:-:S03]  /*19a50*/  FMUL R0, R5, 1.4426950216293334961 ;  /* 0x3fb8aa3b05007820 */ /* 0x000fc60000400000 */
[----:B------:R-:W4:Y:S01]  /*19a60*/  LDL R5, [R1+0x7c8] ;  /* 0x0007c80001057983 */ /* 0x000f220000100800 */
[----:B------:R0:W1:Y:S08]  /*19a70*/  MUFU.EX2 R15, R0 ;  /* 0x00000000000f7308 */ /* 0x0000700000000800 */
[----:B------:R-:W5:Y:S01]  /*19a80*/  MUFU.EX2 R3, R3 ;  /* 0x0000000300037308 */ /* 0x000f620000000800 */
[----:B0-----:R-:W-:Y:S01]  /*19a90*/  FFMA R0, R26, c[0x0][0x188], -R16 ;  /* 0x000062001a007a23 */ /* 0x001fe20000000810 */
[----:B------:R-:W-:Y:S04]  /*19aa0*/  STL [R1+0x6f4], R16 ;  /* 0x0006f41001007387 */ /* 0x000fe80000100800 */
[----:B------:R-:W2:Y:S01]  /*19ab0*/  LDL R25, [R1+0x79c] ;  /* 0x00079c0001197983 */ /* 0x000ea20000100800 */
[----:B------:R-:W-:-:S03]  /*19ac0*/  FMUL R0, R0, 1.4426950216293334961 ;  /* 0x3fb8aa3b00007820 */ /* 0x000fc60000400000 */
[----:B------:R-:W-:Y:S04]  /*19ad0*/  STL [R1+0x778], R17 ;  /* 0x0007781101007387 */ /* 0x000fe80000100800 */
[----:B------:R-:W2:Y:S04]  /*19ae0*/  LDL R26, [R1+0x7b4] ;  /* 0x0007b400011a7983 */ /* 0x000ea80000100800 */
[----:B-1----:R-:W-:Y:S04]  /*19af0*/  STL [R1+0x774], R15 ;  /* 0x0007740f01007387 */ /* 0x002fe80000100800 */
[----:B-----5:R0:W-:Y:S04]  /*19b00*/  STL [R1+0x770], R3 ;  /* 0x0007700301007387 */ /* 0x0201e80000100800 */
[----:B------:R-:W5:Y:S01]  /*19b10*/  LDL R4, [R1+0x7d8] ;  /* 0x0007d80001047983 */ /* 0x000f620000100800 */
[----:B0-----:R-:W-:-:S02]  /*19b20*/  FFMA R3, R27, c[0x0][0x188], -R16 ;  /* 0x000062001b037a23 */ /* 0x001fc40000000810 */
[----:B------:R0:W1:Y:S01]  /*19b30*/  MUFU.EX2 R16, R0 ;  /* 0x0000000000107308 */ /* 0x0000620000000800 */
[----:B------:R-:W2:Y:S04]  /*19b40*/  LDL R27, [R1+0x7cc] ;  /* 0x0007cc00011b7983 */ /* 0x000ea80000100800 */
[----:B0-----:R-:W2:Y:S04]  /*19b50*/  LDL R0, [R1+0x7c0] ;  /* 0x0007c00001007983 */ /* 0x001ea80000100800 */
[----:B------:R-:W-:Y:S04]  /*19b60*/  STL [R1+0x1508], R2 ;  /* 0x0015080201007387 */ /* 0x000fe80000100800 */
[----:B-1----:R-:W-:Y:S04]  /*19b70*/  STL [R1+0x76c], R16 ;  /* 0x00076c1001007387 */ /* 0x002fe80000100800 */
[----:B------:R0:W-:Y:S04]  /*19b80*/  STL [R1+0x150c], R16 ;  /* 0x00150c1001007387 */ /* 0x0001e80000100800 */
[----:B0-----:R-:W2:Y:S01]  /*19b90*/  LDL R16, [R1+0x770] ;  /* 0x0007700001107983 */ /* 0x001ea20000100800 */
[----:B------:R-:W-:-:S04]  /*19ba0*/  FMUL R3, R3, 1.4426950216293334961 ;  /* 0x3fb8aa3b03037820 */ /* 0x000fc80000400000 */
[----:B------:R0:W1:Y:S02]  /*19bb0*/  MUFU.EX2 R2, R3 ;  /* 0x0000000300027308 */ /* 0x0000640000000800 */
[----:B0-----:R-:W5:Y:S04]  /*19bc0*/  LDL R3, [R1+0x7d0] ;  /* 0x0007d00001037983 */ /* 0x001f680000100800 */
[----:B-1----:R-:W-:Y:S01]  /*19bd0*/  STL [R1+0x768], R2 ;  /* 0x0007680201007387 */ /* 0x002fe20000100800 */
[----:B--2---:R-:W-:-:S03]  /*19be0*/  FADD R15, R15, R16 ;  /* 0x000000100f0f7221 */ /* 0x004fc60000000000 */
[----:B------:R-:W2:Y:S01]  /*19bf0*/  LDL.LU R16, [R1+0x150c] ;  /* 0x00150c0001107983 */ /* 0x000ea20000300800 */
[----:B------:R-:W-:Y:S02]  /*19c00*/  FADD R6, R6, R26 ;  /* 0x0000001a06067221 */ /* 0x000fe40000000000 */
[----:B--2---:R-:W-:Y:S02]  /*19c10*/  FADD R16, R16, R2 ;  /* 0x0000000210107221 */ /* 0x004fe40000000000 */
[----:B------:R-:W-:Y:S04]  /*19c20*/  SHFL.BFLY PT, R2, R15, 0x2, 0x1f ;  /* 0x0c401f000f027f89 */ /* 0x000fe800000e0000 */
[----:B------:R-:W0:Y:S04]  /*19c30*/  SHFL.BFLY PT, R2, R16, 0x2, 0x1f ;  /* 0x0c401f0010027f89 */ /* 0x000e2800000e0000 */
[----:B0-----:R-:W2:Y:S01]  /*19c40*/  LDL.LU R2, [R1+0x1508] ;  /* 0x0015080001027983 */ /* 0x001ea20000300800 */
[----:B-----5:R-:W-:-:S02]  /*19c50*/  FADD R3, R4, R3 ;  /* 0x0000000304037221 */ /* 0x020fc40000000000 */
[----:B------:R-:W-:Y:S02]  /*19c60*/  FADD R4, R27, R0 ;  /* 0x000000001b047221 */ /* 0x000fe40000000000 */
[----:B----4-:R-:W-:Y:S02]  /*19c70*/  FADD R8, R8, R5 ;  /* 0x0000000508087221 */ /* 0x010fe40000000000 */
[----:B------:R-:W-:Y:S02]  /*19c80*/  FADD R11, R11, R17 ;  /* 0x000000110b0b7221 */ /* 0x000fe40000000000 */
[----:B------:R-:W-:Y:S01]  /*19c90*/  FADD R5, R28, R29 ;  /* 0x0000001d1c057221 */ /* 0x000fe20000000000 */
[----:B------:R-:W0:Y:S04]  /*19ca0*/  SHFL.BFLY PT, R27, R6, 0x2, 0x1f ;  /* 0x0c401f00061b7f89 */ /* 0x000e2800000e0000 */
[----:B------:R-:W1:Y:S04]  /*19cb0*/  SHFL.BFLY PT, R28, R4, 0x2, 0x1f ;  /* 0x0c401f00041c7f89 */ /* 0x000e6800000e0000 */
[----:B------:R-:W4:Y:S01]  /*19cc0*/  SHFL.BFLY PT, R17, R11, 0x2, 0x1f ;  /* 0x0c401f000b117f89 */ /* 0x000f2200000e0000 */
[----:B0-----:R-:W-:-:S02]  /*19cd0*/  FADD R6, R6, R27 ;  /* 0x0000001b06067221 */ /* 0x001fc40000000000 */
[----:B-1----:R-:W-:Y:S02]  /*19ce0*/  FADD R4, R4, R28 ;  /* 0x0000001c04047221 */ /* 0x002fe40000000000 */
[----:B----4-:R-:W-:Y:S02]  /*19cf0*/  FADD R11, R11, R17 ;  /* 0x000000110b0b7221 */ /* 0x010fe40000000000 */
[----:B--2---:R-:W-:Y:S04]  /*19d00*/  SHFL.BFLY PT, R17, R2, 0x1, 0x1f ;  /* 0x0c201f0002117f89 */ /* 0x004fe800000e0000 */
[----:B------:R-:W-:Y:S04]  /*19d10*/  SHFL.BFLY PT, R17, R4, 0x1, 0x1f ;  /* 0x0c201f0004117f89 */ /* 0x000fe800000e0000 */
[----:B------:R-:W0:Y:S04]  /*19d20*/  SHFL.BFLY PT, R17, R6, 0x1, 0x1f ;  /* 0x0c201f0006117f89 */ /* 0x000e2800000e0000 */
[----:B0-----:R-:W-:Y:S04]  /*19d30*/  STL [R1+0x14fc], R17 ;  /* 0x0014fc1101007387 */ /* 0x001fe80000100800 */
[----:B------:R0:W-:Y:S04]  /*19d40*/  STL [R1+0x14f8], R6 ;  /* 0x0014f80601007387 */ /* 0x0001e80000100800 */
[----:B0-----:R-:W2:Y:S01]  /*19d50*/  LDL R6, [R1+0x510] ;  /* 0x0005100001067983 */ /* 0x001ea20000100800 */
[----:B------:R-:W-:-:S02]  /*19d60*/  FADD R7, R7, R25 ;  /* 0x0000001907077221 */ /* 0x000fc40000000000 */
[----:B------:R-:W-:Y:S01]  /*19d70*/  FADD R12, R12, R18 ;  /* 0x000000120c0c7221 */ /* 0x000fe20000000000 */
[----:B------:R-:W0:Y:S04]  /*19d80*/  SHFL.BFLY PT, R29, R3, 0x2, 0x1f ;  /* 0x0c401f00031d7f89 */ /* 0x000e2800000e0000 */
[----:B------:R-:W1:Y:S04]  /*19d90*/  SHFL.BFLY PT, R26, R7, 0x2, 0x1f ;  /* 0x0c401f00071a7f89 */ /* 0x000e6800000e0000 */
[----:B------:R-:W4:Y:S01]  /*19da0*/  SHFL.BFLY PT, R18, R12, 0x2, 0x1f ;  /* 0x0c401f000c127f89 */ /* 0x000f2200000e0000 */
[----:B0-----:R-:W-:-:S02]  /*19db0*/  FADD R3, R3, R29 ;  /* 0x0000001d03037221 */ /* 0x001fc40000000000 */
[----:B-1----:R-:W-:Y:S02]  /*19dc0*/  FADD R7, R7, R26 ;  /* 0x0000001a07077221 */ /* 0x002fe40000000000 */
[----:B----4-:R-:W-:Y:S02]  /*19dd0*/  FADD R12, R12, R18 ;  /* 0x000000120c0c7221 */ /* 0x010fe40000000000 */
[----:B------:R-:W-:Y:S04]  /*19de0*/  SHFL.BFLY PT, R18, R3, 0x1, 0x1f ;  /* 0x0c201f0003127f89 */ /* 0x000fe800000e0000 */
[----:B------:R-:W-:Y:S04]  /*19df0*/  SHFL.BFLY PT, R18, R7, 0x1, 0x1f ;  /* 0x0c201f0007127f89 */ /* 0x000fe800000e0000 */
[----:B--2---:R-:W-:Y:S04]  /*19e00*/  STL [R1+0x1500], R6 ;  /* 0x0015000601007387 */ /* 0x004fe80000100800 */
[----:B------:R-:W-:Y:S04]  /*19e10*/  STL [R1+0x1504], R7 ;  /* 0x0015040701007387 */ /* 0x000fe80000100800 */
[----:B------:R-:W0:Y:S04]  /*19e20*/  SHFL.BFLY PT, R7, R2, 0x1, 0x1f ;  /* 0x0c201f0002077f89 */ /* 0x000e2800000e0000 */
[----:B------:R-:W1:Y:S01]  /*19e30*/  SHFL.BFLY PT, R6, R3, 0x1, 0x1f ;  /* 0x0c201f0003067f89 */ /* 0x000e6200000e0000 */
[----:B0-----:R-:W-:-:S03]  /*19e40*/  FADD R2, R2, R7 ;  /* 0x0000000702027221 */ /* 0x001fc60000000000 */
[----:B------:R-:W2:Y:S01]  /*19e50*/  LDL.LU R7, [R1+0x1504] ;  /* 0x0015040001077983 */ /* 0x000ea20000300800 */
[----:B-1----:R-:W-:-:S03]  /*19e60*/  FADD R3, R3, R6 ;  /* 0x0000000603037221 */ /* 0x002fc60000000000 */
[----:B------:R-:W4:Y:S04]  /*19e70*/  LDL.LU R6, [R1+0x1500] ;  /* 0x0015000001067983 */ /* 0x000f280000300800 */
[----:B------:R-:W0:Y:S02]  /*19e80*/  SHFL.BFLY PT, R17, R4, 0x1, 0x1f ;  /* 0x0c201f0004117f89 */ /* 0x000e2400000e0000 */
[----:B0-----:R-:W-:Y:S02]  /*19e90*/  FADD R4, R4, R17 ;  /* 0x0000001104047221 */ /* 0x001fe40000000000 */
[----:B------:R-:W5:Y:S01]  /*19ea0*/  LDL.LU R17, [R1+0x14fc] ;  /* 0x0014fc0001117983 */ /* 0x000f620000300800 */
[----:B---3--:R-:W-:Y:S02]  /*19eb0*/  FADD R9, R9, R24 ;  /* 0x0000001809097221 */ /* 0x008fe40000000000 */
[----:B------:R-:W-:Y:S01]  /*19ec0*/  FADD R0, R13, R14 ;  /* 0x0000000e0d007221 */ /* 0x000fe20000000000 */
[----:B------:R-:W0:Y:S01]  /*19ed0*/  SHFL.BFLY PT, R25, R8, 0x2, 0x1f ;  /* 0x0c401f0008197f89 */ /* 0x000e2200000e0000 */
[----:B------:R-:W-:-:S02]  /*19ee0*/  FADD R10, R10, R23 ;  /* 0x000000170a0a7221 */ /* 0x000fc40000000000 */
[----:B------:R-:W-:Y:S01]  /*19ef0*/  FADD R13, R20, R19 ;  /* 0x00000013140d7221 */ /* 0x000fe20000000000 */
[----:B------:R-:W1:Y:S01]  /*19f00*/  SHFL.BFLY PT, R24, R9, 0x2, 0x1f ;  /* 0x0c401f0009187f89 */ /* 0x000e6200000e0000 */
[----:B------:R-:W-:-:S03]  /*19f10*/  FADD R14, R21, R22 ;  /* 0x00000016150e7221 */ /* 0x000fc60000000000 */
[----:B----4-:R3:W-:Y:S04]  /*19f20*/  @!P0 STS [R6+0x10000], R2 ;  /* 0x0100000206008388 */ /* 0x0107e80000000800 */
[----:B---3--:R-:W5:Y:S04]  /*19f30*/  LDL.LU R6, [R1+0x14f8] ;  /* 0x0014f80001067983 */ /* 0x008f680000300800 */
[----:B------:R-:W3:Y:S04]  /*19f40*/  LDL R2, [R1+0x510] ;  /* 0x0005100001027983 */ /* 0x000ee80000100800 */
[----:B------:R-:W4:Y:S04]  /*19f50*/  SHFL.BFLY PT, R23, R0, 0x2, 0x1f ;  /* 0x0c401f0000177f89 */ /* 0x000f2800000e0000 */
[----:B------:R-:W2:Y:S04]  /*19f60*/  SHFL.BFLY PT, R22, R5, 0x2, 0x1f ;  /* 0x0c401f0005167f89 */ /* 0x000ea800000e0000 */
[----:B------:R-:W2:Y:S04]  /*19f70*/  SHFL.BFLY PT, R21, R10, 0x2, 0x1f ;  /* 0x0c401f000a157f89 */ /* 0x000ea800000e0000 */
[----:B------:R-:W2:Y:S04]  /*19f80*/  SHFL.BFLY PT, R19, R13, 0x2, 0x1f ;  /* 0x0c401f000d137f89 */ /* 0x000ea800000e0000 */
[----:B------:R-:W2:Y:S04]  /*19f90*/  SHFL.BFLY PT, R20, R14, 0x2, 0x1f ;  /* 0x0c401f000e147f89 */ /* 0x000ea800000e0000 */
[----:B------:R-:W2:Y:S04]  /*19fa0*/  SHFL.BFLY PT, R28, R15, 0x2, 0x1f ;  /* 0x0c401f000f1c7f89 */ /* 0x000ea800000e0000 */
[----:B------:R-:W2:Y:S01]  /*19fb0*/  SHFL.BFLY PT, R29, R16, 0x2, 0x1f ;  /* 0x0c401f00101d7f89 */ /* 0x000ea200000e0000 */
[----:B0-----:R-:W-:-:S02]  /*19fc0*/  FADD R8, R8, R25 ;  /* 0x0000001908087221 */ /* 0x001fc40000000000 */
[----:B-1----:R-:W-:Y:S02]  /*19fd0*/  FADD R9, R9, R24 ;  /* 0x0000001809097221 */ /* 0x002fe40000000000 */
[----:B----4-:R-:W-:Y:S02]  /*19fe0*/  FADD R0, R0, R23 ;  /* 0x0000001700007221 */ /* 0x010fe40000000000 */
[----:B--2---:R-:W-:Y:S02]  /*19ff0*/  FADD R5, R5, R22 ;  /* 0x0000001605057221 */ /* 0x004fe40000000000 */
[----:B------:R-:W-:Y:S02]  /*1a000*/  FADD R10, R10, R21 ;  /* 0x000000150a0a7221 */ /* 0x000fe40000000000 */
[----:B------:R-:W-:Y:S02]  /*1a010*/  FADD R13, R13, R19 ;  /* 0x000000130d0d7221 */ /* 0x000fe40000000000 */
[----:B------:R-:W-:Y:S01]  /*1a020*/  SHFL.BFLY PT, R19, R8, 0x1, 0x1f ;  /* 0x0c201f0008137f89 */ /* 0x000fe200000e0000 */
[----:B------:R-:W-:-:S03]  /*1a030*/  FADD R14, R14, R20 ;  /* 0x000000140e0e7221 */ /* 0x000fc60000000000 */
[----:B------:R-:W-:Y:S01]  /*1a040*/  SHFL.BFLY PT, R20, R9, 0x1, 0x1f ;  /* 0x0c201f0009147f89 */ /* 0x000fe200000e0000 */
[----:B------:R-:W-:-:S03]  /*1a050*/  FADD R15, R15, R28 ;  /* 0x0000001c0f0f7221 */ /* 0x000fc60000000000 */
[----:B------:R-:W0:Y:S01]  /*1a060*/  SHFL.BFLY PT, R21, R0, 0x1, 0x1f ;  /* 0x0c201f0000157f89 */ /* 0x000e2200000e0000 */
[----:B------:R-:W-:-:S03]  /*1a070*/  FADD R16, R16, R29 ;  /* 0x0000001d10107221 */ /* 0x000fc60000000000 */
[----:B------:R-:W1:Y:S04]  /*1a080*/  SHFL.BFLY PT, R22, R5, 0x1, 0x1f ;  /* 0x0c201f0005167f89 */ /* 0x000e6800000e0000 */
[----:B------:R-:W-:Y:S04]  /*1a090*/  SHFL.BFLY PT, R23, R10, 0x1, 0x1f ;  /* 0x0c201f000a177f89 */ /* 0x000fe800000e0000 */
[----:B------:R-:W-:Y:S04]  /*1a0a0*/  SHFL.BFLY PT, R24, R14, 0x1, 0x1f ;  /* 0x0c201f000e187f89 */ /* 0x000fe800000e0000 */
[----:B------:R-:W-:Y:S04]  /*1a0b0*/  SHFL.BFLY PT, R25, R13, 0x1, 0x1f ;  /* 0x0c201f000d197f89 */ /* 0x000fe800000e0000 */
[----:B------:R-:W-:Y:S04]  /*1a0c0*/  SHFL.BFLY PT, R26, R12, 0x1, 0x1f ;  /* 0x0c201f000c1a7f89 */ /* 0x000fe800000e0000 */
[----:B------:R-:W2:Y:S04]  /*1a0d0*/  SHFL.BFLY PT, R27, R11, 0x1, 0x1f ;  /* 0x0c201f000b1b7f89 */ /* 0x000ea800000e0000 */
[----:B------:R-:W4:Y:S04]  /*1a0e0*/  SHFL.BFLY PT, R28, R15, 0x1, 0x1f ;  /* 0x0c201f000f1c7f89 */ /* 0x000f2800000e0000 */
[----:B------:R-:W3:Y:S01]  /*1a0f0*/  SHFL.BFLY PT, R29, R16, 0x1, 0x1f ;  /* 0x0c201f00101d7f89 */ /* 0x000ee200000e0000 */
[----:B0-----:R-:W-:-:S02]  /*1a100*/  FADD R0, R0, R21 ;  /* 0x0000001500007221 */ /* 0x001fc40000000000 */
[----:B-1----:R-:W-:Y:S02]  /*1a110*/  FADD R5, R5, R22 ;  /* 0x0000001605057221 */ /* 0x002fe40000000000 */
[----:B--2---:R-:W-:Y:S02]  /*1a120*/  FADD R11, R11, R27 ;  /* 0x0000001b0b0b7221 */ /* 0x004fe40000000000 */
[----:B----4-:R-:W-:Y:S01]  /*1a130*/  FADD R15, R15, R28 ;  /* 0x0000001c0f0f7221 */ /* 0x010fe20000000000 */
[----:B---3--:R0:W-:Y:S04]  /*1a140*/  @!P0 STS [R2+0x10080], R3 ;  /* 0x0100800302008388 */ /* 0x0081e80000000800 */
[----:B------:R1:W-:Y:S01]  /*1a150*/  @!P0 STS [R2+0x10100], R4 ;  /* 0x0101000402008388 */ /* 0x0003e20000000800 */
[----:B0-----:R-:W-:Y:S01]  /*1a160*/  FADD R3, R7, R18 ;  /* 0x0000001207037221 */ /* 0x001fe20000000000 */
[----:B-1----:R-:W-:Y:S01]  /*1a170*/  MOV R4, R2 ;  /* 0x0000000200047202 */ /* 0x002fe20000000f00 */
[----:B-----5:R-:W-:-:S03]  /*1a180*/  FADD R2, R6, R17 ;  /* 0x0000001106027221 */ /* 0x020fc60000000000 */
[----:B------:R-:W-:Y:S01]  /*1a190*/  MOV R18, R4 ;  /* 0x0000000400127202 */ /* 0x000fe20000000f00 */
[----:B------:R-:W-:Y:S02]  /*1a1a0*/  FADD R4, R8, R19 ;  /* 0x0000001308047221 */ /* 0x000fe40000000000 */
[----:B------:R-:W-:Y:S02]  /*1a1b0*/  FADD R6, R9, R20 ;  /* 0x0000001409067221 */ /* 0x000fe40000000000 */
[----:B------:R-:W-:Y:S01]  /*1a1c0*/  @!P0 STS [R18+0x10180], R2 ;  /* 0x0101800212008388 */ /* 0x000fe20000000800 */
[----:B------:R-:W-:Y:S02]  /*1a1d0*/  FADD R7, R10, R23 ;  /* 0x000000170a077221 */ /* 0x000fe40000000000 */
[----:B------:R-:W-:Y:S01]  /*1a1e0*/  FADD R8, R14, R24 ;  /* 0x000000180e087221 */ /* 0x000fe20000000000 */
[----:B------:R-:W-:Y:S01]  /*1a1f0*/  @!P0 STS [R18+0x10200], R3 ;  /* 0x0102000312008388 */ /* 0x000fe20000000800 */
[----:B------:R-:W-:-:S03]  /*1a200*/  FADD R9, R13, R25 ;  /* 0x000000190d097221 */ /* 0x000fc60000000000 */
[----:B------:R-:W-:Y:S01]  /*1a210*/  @!P0 STS [R18+0x10280], R4 ;  /* 0x0102800412008388 */ /* 0x000fe20000000800 */
[----:B------:R-:W-:-:S03]  /*1a220*/  FADD R10, R12, R26 ;  /* 0x0000001a0c0a7221 */ /* 0x000fc60000000000 */
[----:B------:R-:W-:Y:S01]  /*1a230*/  @!P0 STS [R18+0x10300], R6 ;  /* 0x0103000612008388 */ /* 0x000fe20000000800 */
[----:B------:R-:W-:-:S03]  /*1a240*/  FADD R12, R16, R29 ;  /* 0x0000001d100c7221 */ /* 0x000fc60000000000 */
[----:B------:R-:W-:Y:S04]  /*1a250*/  @!P0 STS [R18+0x10380], R0 ;  /* 0x0103800012008388 */ /* 0x000fe80000000800 */
[----:B------:R-:W-:Y:S04]  /*1a260*/  @!P0 STS [R18+0x10400], R5 ;  /* 0x0104000512008388 */ /* 0x000fe80000000800 */
[----:B------:R-:W-:Y:S04]  /*1a270*/  @!P0 STS [R18+0x10480], R7 ;  /* 0x0104800712008388 */ /* 0x000fe80000000800 */
[----:B------:R-:W-:Y:S04]  /*1a280*/  @!P0 STS [R18+0x10500], R8 ;  /* 0x0105000812008388 */ /* 0x000fe80000000800 */
[----:B------:R-:W-:Y:S04]  /*1a290*/  @!P0 STS [R18+0x10580], R9 ;  /* 0x0105800912008388 */ /* 0x000fe80000000800 */
[----:B------:R-:W-:Y:S04]  /*1a2a0*/  @!P0 STS [R18+0x10600], R10 ;  /* 0x0106000a12008388 */ /* 0x000fe80000000800 */
[----:B------:R-:W-:Y:S04]  /*1a2b0*/  @!P0 STS [R18+0x10680], R11 ;  /* 0x0106800b12008388 */ /* 0x000fe80000000800 */
[----:B------:R-:W-:Y:S04]  /*1a2c0*/  @!P0 STS [R18+0x10700], R15 ;  /* 0x0107000f12008388 */ /* 0x000fe80000000800 */
[----:B------:R-:W2:Y:S04]  /*1a2d0*/  LDL.64 R20, [R1+0xa40] ;  /* 0x000a400001147983 */ /* 0x000ea80000100a00 */
[----:B------:R0:W-:Y:S04]  /*1a2e0*/  @!P0 STS [R18+0x10780], R12 ;  /* 0x0107800c12008388 */ /* 0x0001e80000000800 */
[----:B0-----:R-:W3:Y:S04]  /*1a2f0*/  LDL.LU R12, [R1+0x100] ;  /* 0x00010000010c7983 */ /* 0x001ee80000300800 */
[----:B------:R-:W2:Y:S04]  /*1a300*/  LDL R13, [R1+0x3b4] ;  /* 0x0003b400010d7983 */ /* 0x000ea80000100800 */
[----:B------:R-:W0:Y:S04]  /*1a310*/  S2R R17, SR_TID.X ;  /* 0x0000000000117919 */ /* 0x000e280000002100 */
[----:B------:R-:W4:Y:S04]  /*1a320*/  LDL.64 R22, [R1+0xa38] ;  /* 0x000a380001167983 */ /* 0x000f280000100a00 */
[----:B------:R-:W5:Y:S04]  /*1a330*/  LDL.64 R14, [R1+0xa30] ;  /* 0x000a3000010e7983 */ /* 0x000f680000100a00 */
[----:B------:R-:W3:Y:S04]  /*1a340*/  LDL.64 R10, [R1+0xa18] ;  /* 0x000a1800010a7983 */ /* 0x000ee80000100a00 */
[----:B------:R-:W3:Y:S01]  /*1a350*/  LDL R16, [R1+0x734] ;  /* 0x0007340001107983 */ /* 0x000ee20000100800 */
[----:B0-----:R-:W-:-:S03]  /*1a360*/  LOP3.LUT R18, R17, 0x7f, RZ, 0xc0, !PT ;  /* 0x0000007f11127812 */ /* 0x001fc600078ec0ff */
[----:B------:R-:W-:Y:S06]  /*1a370*/  BAR.SYNC.DEFER_BLOCKING 0x0 ;  /* 0x0000000000007b1d */ /* 0x000fec0000010000 */
[----:B------:R-:W0:Y:S04]  /*1a380*/  LDS R7, [R18.X4+0x10000] ;  /* 0x0100000012077984 */ /* 0x000e280000004800 */
[----:B------:R-:W1:Y:S04]  /*1a390*/  LDS R5, [R18.X4+0x10200] ;  /* 0x0102000012057984 */ /* 0x000e680000004800 */
[----:B------:R-:W1:Y:S04]  /*1a3a0*/  LDS R3, [R18.X4+0x10400] ;  /* 0x0104000012037984 */ /* 0x000e680000004800 */
[----:B------:R-:W1:Y:S04]  /*1a3b0*/  LDS R0, [R18.X4+0x10600] ;  /* 0x0106000012007984 */ /* 0x000e680000004800 */
[----:B0-----:R-:W0:Y:S04]  /*1a3c0*/  SHFL.BFLY PT, R8, R7, 0x2, 0x1f ;  /* 0x0c401f0007087f89 */ /* 0x001e2800000e0000 */
[----:B-1----:R-:W1:Y:S04]  /*1a3d0*/  SHFL.BFLY PT, R6, R5, 0x2, 0x1f ;  /* 0x0c401f0005067f89 */ /* 0x002e6800000e0000 */
[----:B------:R-:W1:Y:S04]  /*1a3e0*/  SHFL.BFLY PT, R4, R3, 0x2, 0x1f ;  /* 0x0c401f0003047f89 */ /* 0x000e6800000e0000 */
[----:B------:R-:W1:Y:S01]  /*1a3f0*/  SHFL.BFLY PT, R2, R0, 0x2, 0x1f ;  /* 0x0c401f0000027f89 */ /* 0x000e6200000e0000 */
[----:B0-----:R-:W-:-:S02]  /*1a400*/  FADD R7, R7, R8 ;  /* 0x0000000807077221 */ /* 0x001fc40000000000 */
[----:B-1----:R-:W-:Y:S02]  /*1a410*/  FADD R6, R5, R6 ;  /* 0x0000000605067221 */ /* 0x002fe40000000000 */
[----:B------:R-:W-:Y:S02]  /*1a420*/  FADD R3, R3, R4 ;  /* 0x0000000403037221 */ /* 0x000fe40000000000 */
[----:B------:R-:W0:Y:S01]  /*1a430*/  SHFL.BFLY PT, R4, R7, 0x1, 0x1f ;  /* 0x0c201f0007047f89 */ /* 0x000e2200000e0000 */
[----:B------:R-:W-:-:S03]  /*1a440*/  FADD R2, R0, R2 ;  /* 0x0000000200027221 */ /* 0x000fc60000000000 */
[----:B------:R-:W1:Y:S04]  /*1a450*/  SHFL.BFLY PT, R0, R6, 0x1, 0x1f ;  /* 0x0c201f0006007f89 */ /* 0x000e6800000e0000 */
[----:B------:R-:W1:Y:S04]  /*1a460*/  SHFL.BFLY PT, R5, R3, 0x1, 0x1f ;  /* 0x0c201f0003057f89 */ /* 0x000e6800000e0000 */
[----:B------:R-:W1:Y:S01]  /*1a470*/  SHFL.BFLY PT, R8, R2, 0x1, 0x1f ;  /* 0x0c201f0002087f89 */ /* 0x000e6200000e0000 */
[----:B0-----:R-:W-:Y:S02]  /*1a480*/  FADD R4, R7, R4 ;  /* 0x0000000407047221 */ /* 0x001fe40000000000 */
[----:B-1----:R-:W-:-:S03]  /*1a490*/  FADD R0, R6, R0 ;  /* 0x0000000006007221 */ /* 0x002fc60000000000 */
[----:B------:R0:W-:Y:S01]  /*1a4a0*/  @!P0 STS [R18.X4+0x10000], R4 ;  /* 0x0100000412008388 */ /* 0x0001e20000004800 */
[----:B------:R-:W-:-:S03]  /*1a4b0*/  FADD R3, R3, R5 ;  /* 0x0000000503037221 */ /* 0x000fc60000000000 */
[----:B------:R-:W-:Y:S04]  /*1a4c0*/  @!P0 STS [R18.X4+0x10200], R0 ;  /* 0x0102000012008388 */ /* 0x000fe80000004800 */
[----:B------:R-:W5:Y:S01]  /*1a4d0*/  LDL.64 R6, [R1+0xa28] ;  /* 0x000a280001067983 */ /* 0x000f620000100a00 */
[----:B0-----:R-:W-:-:S03]  /*1a4e0*/  FADD R4, R2, R8 ;  /* 0x0000000802047221 */ /* 0x001fc60000000000 */
[----:B------:R2:W-:Y:S04]  /*1a4f0*/  @!P0 STS [R18.X4+0x10400], R3 ;  /* 0x0104000312008388 */ /* 0x0005e80000004800 */
[----:B------:R0:W-:Y:S04]  /*1a500*/  @!P0 STS [R18.X4+0x10600], R4 ;  /* 0x0106000412008388 */ /* 0x0001e80000004800 */
[----:B------:R-:W5:Y:S01]  /*1a510*/  LDL.64 R8, [R1+0xa20] ;  /* 0x000a200001087983 */ /* 0x000f620000100a00 */
[----:B--2---:R-:W-:-:S03]  /*1a520*/  IMAD.WIDE R2, R13, 0x2, R20 ;  /* 0x000000020d027825 */ /* 0x004fc600078e0214 */
[----:B------:R-:W-:Y:S06]  /*1a530*/  BAR.SYNC.DEFER_BLOCKING 0x0 ;  /* 0x0000000000007b1d */ /* 0x000fec0000010000 */
[----:B------:R-:W2:Y:S04]  /*1a540*/  LDL.LU R21, [R1+0x104] ;  /* 0x0001040001157983 */ /* 0x000ea80000300800 */
[----:B------:R-:W2:Y:S04]  /*1a550*/  LDL R20, [R1+0x730] ;  /* 0x0007300001147983 */ /* 0x000ea80000100800 */
[----:B------:R-:W2:Y:S04]  /*1a560*/  LDL.LU R19, [R1+0x108] ;  /* 0x0001080001137983 */ /* 0x000ea80000300800 */
[----:B0-----:R-:W2:Y:S04]  /*1a570*/  LDL R18, [R1+0x728] ;  /* 0x0007280001127983 */ /* 0x001ea80000100800 */
[----:B------:R-:W2:Y:S04]  /*1a580*/  LDL.64 R28, [R1+0xa10] ;  /* 0x000a1000011c7983 */ /* 0x000ea80000100a00 */
[----:B------:R4:W2:Y:S04]  /*1a590*/  LDG.E.U16 R5, [R2.64] ;  /* 0x0000000402057981 */ /* 0x0008a8000c1e1500 */
[----:B------:R-:W2:Y:S04]  /*1a5a0*/  LDL.64 R26, [R1+0xa08] ;  /* 0x000a0800011a7983 */ /* 0x000ea80000100a00 */
[----:B------:R-:W2:Y:S01]  /*1a5b0*/  LDL.64 R24, [R1+0xa00] ;  /* 0x000a000001187983 */ /* 0x000ea20000100a00 */
[----:B----4-:R-:W-:-:S06]  /*1a5c0*/  IMAD.WIDE R2, R13, 0x2, R22 ;  /* 0x000000020d027825 */ /* 0x010fcc00078e0216 */
[----:B------:R-:W4:Y:S01]  /*1a5d0*/  LDG.E.U16 R3, [R2.64] ;  /* 0x0000000402037981 */ /* 0x000f22000c1e1500 */
[----:B---3--:R-:W-:-:S04]  /*1a5e0*/  IMAD.WIDE R10, R13, 0x2, R10 ;  /* 0x000000020d0a7825 */ /* 0x008fc800078e020a */
[----:B-----5:R-:W-:-:S04]  /*1a5f0*/  IMAD.WIDE R6, R13, 0x2, R6 ;  /* 0x000000020d067825 */ /* 0x020fc800078e0206 */
[C---:B------:R-:W-:Y:S01]  /*1a600*/  IMAD.WIDE R8, R13.reuse, 0x2, R8 ;  /* 0x000000020d087825 */ /* 0x040fe200078e0208 */
[----:B--2---:R0:W-:Y:S04]  /*1a610*/  STL [R1+0x760], R5 ;  /* 0x0007600501007387 */ /* 0x0041e80000100800 */
[----:B------:R-:W2:Y:S01]  /*1a620*/  LDL.64 R22, [R1+0x9f8] ;  /* 0x0009f80001167983 */ /* 0x000ea20000100a00 */
[----:B0-----:R-:W-:-:S03]  /*1a630*/  IMAD.WIDE R4, R13, 0x2, R14 ;  /* 0x000000020d047825 */ /* 0x001fc600078e020e */
[----:B------:R-:W3:Y:S04]  /*1a640*/  LDL.64 R14, [R1+0x9f0] ;  /* 0x0009f000010e7983 */ /* 0x000ee80000100a00 */
[----:B------:R0:W5:Y:S04]  /*1a650*/  LDG.E.U16 R4, [R4.64] ;  /* 0x0000000404047981 */ /* 0x000168000c1e1500 */
[----:B0-----:R0:W2:Y:S04]  /*1a660*/  LDG.E.U16 R5, [R6.64] ;  /* 0x0000000406057981 */ /* 0x0010a8000c1e1500 */
[----:B0-----:R0:W3:Y:S04]  /*1a670*/  LDG.E.U16 R7, [R8.64] ;  /* 0x0000000408077981 */ /* 0x0010e8000c1e1500 */
[----:B0-----:R0:W3:Y:S04]  /*1a680*/  LDG.E.U16 R9, [R10.64] ;  /* 0x000000040a097981 */ /* 0x0010e8000c1e1500 */
[----:B----4-:R-:W-:Y:S01]  /*1a690*/  STL [R1+0x75c], R3 ;  /* 0x00075c0301007387 */ /* 0x010fe20000100800 */
[----:B------:R-:W-:-:S05]  /*1a6a0*/  LOP3.LUT R17, R17, 0x1c, RZ, 0xc0, !PT ;  /* 0x0000001c11117812 */ /* 0x000fca00078ec0ff */
[----:B------:R-:W1:Y:S04]  /*1a6b0*/  LDS R0, [R17.X4+0x10000] ;  /* 0x0100000011007984 */ /* 0x000e680000004800 */
[----:B--2---:R-:W-:Y:S04]  /*1a6c0*/  STL [R1+0x754], R5 ;  /* 0x0007540501007387 */ /* 0x004fe80000100800 */
[----:B-----5:R-:W-:Y:S04]  /*1a6d0*/  STL [R1+0x758], R4 ;  /* 0x0007580401007387 */ /* 0x020fe80000100800 */
[----:B---3--:R-:W-:Y:S04]  /*1a6e0*/  STL [R1+0x750], R7 ;  /* 0x0007500701007387 */ /* 0x008fe80000100800 */
[----:B0-----:R-:W1:Y:S04]  /*1a6f0*/  LDL.LU R11, [R1+0x804] ;  /* 0x00080400010b7983 */ /* 0x001e680000300800 */
[----:B------:R-:W2:Y:S04]  /*1a700*/  LDL.LU R10, [R1+0x500] ;  /* 0x00050000010a7983 */ /* 0x000ea80000300800 */
[----:B------:R0:W-:Y:S04]  /*1a710*/  STL [R1+0x74c], R9 ;  /* 0x00074c0901007387 */ /* 0x0001e80000100800 */
[----:B0-----:R-:W3:Y:S01]  /*1a720*/  LDL.LU R9, [R1+0x504] ;  /* 0x0005040001097983 */ /* 0x001ee20000300800 */
[----:B------:R-:W-:-:S02]  /*1a730*/  FADD R6, -R16, R12 ;  /* 0x0000000c10067221 */ /* 0x000fc40000000100 */
[----:B------:R-:W-:-:S04]  /*1a740*/  IMAD.WIDE R2, R13, 0x2, R28 ;  /* 0x000000020d027825 */ /* 0x000fc800078e021c */
[----:B------:R-:W-:Y:S02]  /*1a750*/  FMUL R8, R6, 1.4426950216293334961 ;  /* 0x3fb8aa3b06087820 */ /* 0x000fe40000400000 */
[C---:B------:R-:W-:Y:S02]  /*1a760*/  IMAD.WIDE R6, R13.reuse, 0x2, R24 ;  /* 0x000000020d067825 */ /* 0x040fe400078e0218 */
[----:B------:R0:W4:Y:S02]  /*1a770*/  LDG.E.U16 R25, [R2.64] ;  /* 0x0000000402197981 */ /* 0x000124000c1e1500 */
[C---:B------:R-:W-:Y:S02]  /*1a780*/  IMAD.WIDE R4, R13.reuse, 0x2, R26 ;  /* 0x000000020d047825 */ /* 0x040fe400078e021a */
[----:B------:R5:W4:Y:S04]  /*1a790*/  LDG.E.U16 R16, [R6.64] ;  /* 0x0000000406107981 */ /* 0x000b28000c1e1500 */
[----:B------:R5:W4:Y:S01]  /*1a7a0*/  LDG.E.U16 R24, [R4.64] ;  /* 0x0000000404187981 */ /* 0x000b22000c1e1500 */
[----:B0-----:R-:W1:Y:S03]  /*1a7b0*/  MUFU.EX2 R2, R8 ;  /* 0x0000000800027308 */ /* 0x001e660000000800 */
[----:B------:R-:W0:Y:S01]  /*1a7c0*/  LDS R3, [R17.X4+0x10080] ;  /* 0x0100800011037984 */ /* 0x000e220000004800 */
[----:B-----5:R-:W-:-:S03]  /*1a7d0*/  IMAD.WIDE R6, R13, 0x2, R14 ;  /* 0x000000020d067825 */ /* 0x020fc600078e020e */
[----:B------:R-:W5:Y:S01]  /*1a7e0*/  LDL.LU R14, [R1+0x4f0] ;  /* 0x0004f000010e7983 */ /* 0x000f620000300800 */
[----:B------:R-:W-:-:S03]  /*1a7f0*/  IMAD.WIDE R4, R13, 0x2, R22 ;  /* 0x000000020d047825 */ /* 0x000fc600078e0216 */
[----:B------:R-:W4:Y:S04]  /*1a800*/  LDL.LU R12, [R1+0x4f4] ;  /* 0x0004f400010c7983 */ /* 0x000f280000300800 */
[----:B------:R0:W4:Y:S02]  /*1a810*/  LDG.E.U16 R15, [R4.64] ;  /* 0x00000004040f7981 */ /* 0x000124000c1e1500 */
[----:B0-----:R-:W-:Y:S02]  /*1a820*/  FADD R4, -R20, R21 ;  /* 0x0000001514047221 */ /* 0x001fe40000000100 */
[----:B------:R2:W4:Y:S02]  /*1a830*/  LDG.E.U16 R21, [R6.64] ;  /* 0x0000000406157981 */ /* 0x000524000c1e1500 */
[----:B------:R-:W-:-:S02]  /*1a840*/  FMUL R4, R4, 1.4426950216293334961 ;  /* 0x3fb8aa3b04047820 */ /* 0x000fc40000400000 */
[----:B------:R-:W-:Y:S02]  /*1a850*/  FADD R5, -R18, R19 ;  /* 0x0000001312057221 */ /* 0x000fe40000000100 */
[C---:B-1----:R-:W-:Y:S02]  /*1a860*/  FFMA R11, R2.reuse, R11, R0 ;  /* 0x0000000b020b7223 */ /* 0x042fe40000000000 */
[C---:B--2---:R-:W-:Y:S01]  /*1a870*/  FMUL R6, R2.reuse, R10 ;  /* 0x0000000a02067220 */ /* 0x044fe20000400000 */
[----:B------:R3:W0:Y:S02]  /*1a880*/  MUFU.EX2 R0, R4 ;  /* 0x0000000400007308 */ /* 0x0006240000000800 */
[----:B------:R1:W-:Y:S04]  /*1a890*/  STL [R1+0x804], R11 ;  /* 0x0008040b01007387 */ /* 0x0003e80000100800 */
[----:B-1----:R-:W2:Y:S01]  /*1a8a0*/  LDL.LU R11, [R1+0x4e0] ;  /* 0x0004e000010b7983 */ /* 0x002ea20000300800 */
[----:B---3--:R-:W-:-:S03]  /*1a8b0*/  FMUL R4, R2, R9 ;  /* 0x0000000902047220 */ /* 0x008fc60000400000 */
[----:B------:R-:W-:Y:S04]  /*1a8c0*/  STL [R1+0x90], R6 ;  /* 0x0000900601007387 */ /* 0x000fe80000100800 */
[----:B------:R-:W3:Y:S04]  /*1a8d0*/  LDL.LU R10, [R1+0x4e4] ;  /* 0x0004e400010a7983 */ /* 0x000ee80000300800 */
[----:B------:R1:W-:Y:S04]  /*1a8e0*/  STL [R1+0x94], R4 ;  /* 0x0000940401007387 */ /* 0x0003e80000100800 */
[----:B------:R-:W3:Y:S04]  /*1a8f0*/  LDL.LU R20, [R1+0x4d0] ;  /* 0x0004d00001147983 */ /* 0x000ee80000300800 */
[----:B------:R-:W3:Y:S04]  /*1a900*/  LDL.LU R9, [R1+0x4d4] ;  /* 0x0004d40001097983 */ /* 0x000ee80000300800 */
[----:B------:R-:W3:Y:S04]  /*1a910*/  LDL.LU R19, [R1+0x4c0] ;  /* 0x0004c00001137983 */ /* 0x000ee80000300800 */
[----:B------:R-:W3:Y:S04]  /*1a920*/  LDL.LU R7, [R1+0x4c4] ;  /* 0x0004c40001077983 */ /* 0x000ee80000300800 */
[----:B------:R-:W3:Y:S01]  /*1a930*/  LDL.LU R8, [R1+0x4b0] ;  /* 0x0004b00001087983 */ /* 0x000ee20000300800 */
[----:B-----5:R-:W-:-:S03]  /*1a940*/  FMUL R14, R2, R14 ;  /* 0x0000000e020e7220 */ /* 0x020fc60000400000 */
[----:B----4-:R-:W-:Y:S04]  /*1a950*/  STL [R1+0x748], R25 ;  /* 0x0007481901007387 */ /* 0x010fe80000100800 */
[----:B-1----:R-:W4:Y:S01]  /*1a960*/  LDL.LU R4, [R1+0x4b4] ;  /* 0x0004b40001047983 */ /* 0x002f220000300800 */
[----:B------:R-:W-:-:S03]  /*1a970*/  FMUL R12, R2, R12 ;  /* 0x0000000c020c7220 */ /* 0x000fc60000400000 */
[----:B------:R-:W-:Y:S04]  /*1a980*/  STL [R1+0x80], R14 ;  /* 0x0000800e01007387 */ /* 0x000fe80000100800 */
[----:B------:R-:W-:Y:S04]  /*1a990*/  STL [R1+0x744], R24 ;  /* 0x0007441801007387 */ /* 0x000fe80000100800 */
[----:B------:R-:W5:Y:S04]  /*1a9a0*/  LDL.LU R18, [R1+0x10c] ;  /* 0x00010c0001127983 */ /* 0x000f680000300800 */
[----:B------:R1:W0:Y:S04]  /*1a9b0*/  LDS R6, [R17.X4+0x10100] ;  /* 0x0101000011067984 */ /* 0x0002280000004800 */
[----:B------:R1:W-:Y:S04]  /*1a9c0*/  STL [R1+0x740], R16 ;  /* 0x0007401001007387 */ /* 0x0003e80000100800 */
[----:B-1----:R-:W5:Y:S04]  /*1a9d0*/  LDL R17, [R1+0x724] ;  /* 0x0007240001117983 */ /* 0x002f680000100800 */
[----:B------:R-:W5:Y:S04]  /*1a9e0*/  LDL.LU R16, [R1+0x4a0] ;  /* 0x0004a00001107983 */ /* 0x000f680000300800 */
[----:B------:R1:W-:Y:S04]  /*1a9f0*/  STL [R1+0x73c], R15 ;  /* 0x00073c0f01007387 */ /* 0x0003e80000100800 */
[----:B-1----:R-:W5:Y:S04]  /*1aa00*/  LDL.LU R15, [R1+0x4a4] ;  /* 0x0004a400010f7983 */ /* 0x002f680000300800 */
[----:B------:R1:W-:Y:S04]  /*1aa10*/  STL [R1+0x84], R12 ;  /* 0x0000840c01007387 */ /* 0x0003e80000100800 */
[----:B------:R-:W5:Y:S04]  /*1aa20*/  LDL.LU R14, [R1+0x490] ;  /* 0x00049000010e7983 */ /* 0x000f680000300800 */
[----:B------:R3:W-:Y:S04]  /*1aa30*/  STL [R1+0x738], R21 ;  /* 0x0007381501007387 */ /* 0x0007e80000100800 */
[----:B-1----:R-:W5:Y:S01]  /*1aa40*/  LDL.LU R12, [R1+0x494] ;  /* 0x00049400010c7983 */ /* 0x002f620000300800 */
[----:B--2---:R-:W-:-:S03]  /*1aa50*/  FMUL R22, R2, R11 ;  /* 0x0000000b02167220 */ /* 0x004fc60000400000 */
[----:B------:R-:W0:Y:S01]  /*1aa60*/  LDL.LU R11, [R1+0x508] ;  /* 0x00050800010b7983 */ /* 0x000e220000300800 */
[----:B---3--:R-:W-:-:S03]  /*1aa70*/  FMUL R21, R2, R10 ;  /* 0x0000000a02157220 */ /* 0x008fc60000400000 */
[----:B------:R-:W-:Y:S04]  /*1aa80*/  STL [R1+0x70], R22 ;  /* 0x0000701601007387 */ /* 0x000fe80000100800 */
[----:B------:R-:W2:Y:S04]  /*1aa90*/  LDL.LU R10, [R1+0x50c] ;  /* 0x00050c00010a7983 */ /* 0x000ea80000300800 */
[----:B------:R1:W-:Y:S01]  /*1aaa0*/  STL [R1+0x74], R21 ;  /* 0x0000741501007387 */ /* 0x0003e20000100800 */
[----:B------:R-:W-:-:S03]  /*1aab0*/  FMUL R25, R2, R9 ;  /* 0x0000000902197220 */ /* 0x000fc60000400000 */
[----:B------:R-:W3:Y:S01]  /*1aac0*/  LDL.LU R9, [R1+0x4f8] ;  /* 0x0004f80001097983 */ /* 0x000ee20000300800 */
[----:B-1----:R-:W-:-:S03]  /*1aad0*/  FMUL R21, R2, R7 ;  /* 0x0000000702157220 */ /* 0x002fc60000400000 */
[----:B------:R-:W3:Y:S01]  /*1aae0*/  LDL.LU R7, [R1+0x4fc] ;  /* 0x0004fc0001077983 */ /* 0x000ee20000300800 */
[C---:B------:R-:W-:Y:S02]  /*1aaf0*/  FMUL R22, R2.reuse, R8 ;  /* 0x0000000802167220 */ /* 0x040fe40000400000 */
[C---:B------:R-:W-:Y:S01]  /*1ab00*/  FMUL R24, R2.reuse, R20 ;  /* 0x0000001402187220 */ /* 0x040fe20000400000 */
[----:B------:R-:W3:Y:S01]  /*1ab10*/  LDL.LU R8, [R1+0x4e8] ;  /* 0x0004e80001087983 */ /* 0x000ee20000300800 */
[----:B------:R-:W-:-:S03]  /*1ab20*/  FMUL R20, R2, R19 ;  /* 0x0000001302147220 */ /* 0x000fc60000400000 */
[----:B------:R1:W-:Y:S01]  /*1ab30*/  STL [R1+0xa0], R22 ;  /* 0x0000a01601007387 */ /* 0x0003e20000100800 */
[----:B----4-:R-:W-:-:S03]  /*1ab40*/  FMUL R19, R2, R4 ;  /* 0x0000000402137220 */ /* 0x010fc60000400000 */
[----:B------:R-:W4:Y:S01]  /*1ab50*/  LDL.LU R4, [R1+0x4ec] ;  /* 0x0004ec0001047983 */ /* 0x000f220000300800 */
[----:B------:R-:W-:-:S03]  /*1ab60*/  FMUL R5, R5, 1.4426950216293334961 ;  /* 0x3fb8aa3b05057820 */ /* 0x000fc60000400000 */
[----:B------:R1:W-:Y:S01]  /*1ab70*/  STL [R1+0xa4], R19 ;  /* 0x0000a41301007387 */ /* 0x0003e20000100800 */
[----:B-----5:R-:W-:-:S05]  /*1ab80*/  FMUL R16, R2, R16 ;  /* 0x0000001002107220 */ /* 0x020fca0000400000 */
[----:B------:R5:W-:Y:S01]  /*1ab90*/  STL [R1+0x2f0], R16 ;  /* 0x0002f01001007387 */ /* 0x000be20000100800 */
[----:B------:R-:W-:-:S05]  /*1aba0*/  FMUL R15, R2, R15 ;  /* 0x0000000f020f7220 */ /* 0x000fca0000400000 */
[----:B------:R-:W-:Y:S01]  /*1abb0*/  STL [R1+0x2f4], R15 ;  /* 0x0002f40f01007387 */ /* 0x000fe20000100800 */
[----:B------:R-:W-:-:S03]  /*1abc0*/  FMUL R14, R2, R14 ;  /* 0x0000000e020e7220 */ /* 0x000fc60000400000 */
[----:B-1----:R-:W4:Y:S04]  /*1abd0*/  LDL.LU R22, [R1+0x4d8] ;  /* 0x0004d80001167983 */ /* 0x002f280000300800 */
[----:B------:R-:W-:Y:S01]  /*1abe0*/  STL [R1+0x2e0], R14 ;  /* 0x0002e00e01007387 */ /* 0x000fe20000100800 */
[----:B------:R-:W-:-:S03]  /*1abf0*/  FMUL R2, R2, R12 ;  /* 0x0000000c02027220 */ /* 0x000fc60000400000 */
[----:B------:R-:W4:Y:S04]  /*1ac00*/  LDL.LU R19, [R1+0x4dc] ;  /* 0x0004dc0001137983 */ /* 0x000f280000300800 */
[----:B------:R1:W-:Y:S04]  /*1ac10*/  STL [R1+0x2e4], R2 ;  /* 0x0002e40201007387 */ /* 0x0003e80000100800 */
[----:B-----5:R-:W4:Y:S01]  /*1ac20*/  LDL.LU R16, [R1+0x4c8] ;  /* 0x0004c80001107983 */ /* 0x020f220000300800 */
[----:B-1----:R2:W1:Y:S01]  /*1ac30*/  MUFU.EX2 R2, R5 ;  /* 0x0000000500027308 */ /* 0x0024620000000800 */
[----:B0-----:R-:W-:-:S05]  /*1ac40*/  FMUL R11, R0, R11 ;  /* 0x0000000b000b7220 */ /* 0x001fca0000400000 */
[----:B------:R-:W-:Y:S04]  /*1ac50*/  STL [R1+0x98], R11 ;  /* 0x0000980b01007387 */ /* 0x000fe80000100800 */
[----:B------:R-:W5:Y:S01]  /*1ac60*/  LDL.LU R15, [R1+0x4cc] ;  /* 0x0004cc00010f7983 */ /* 0x000f620000300800 */
[----:B--2---:R-:W-:-:S05]  /*1ac70*/  FMUL R5, R0, R10 ;  /* 0x0000000a00057220 */ /* 0x004fca0000400000 */
[----:B------:R0:W-:Y:S01]  /*1ac80*/  STL [R1+0x9c], R5 ;  /* 0x00009c0501007387 */ /* 0x0001e20000100800 */
[----:B---3--:R-:W-:-:S03]  /*1ac90*/  FMUL R9, R0, R9 ;  /* 0x0000000900097220 */ /* 0x008fc60000400000 */
[----:B------:R-:W2:Y:S04]  /*1aca0*/  LDL.LU R14, [R1+0x4b8] ;  /* 0x0004b800010e7983 */ /* 0x000ea80000300800 */
[----:B------:R-:W-:Y:S01]  /*1acb0*/  STL [R1+0x88], R9 ;  /* 0x0000880901007387 */ /* 0x000fe20000100800 */
[----:B0-----:R-:W-:-:S03]  /*1acc0*/  FMUL R5, R0, R7 ;  /* 0x0000000700057220 */ /* 0x001fc60000400000 */
[----:B------:R-:W3:Y:S04]  /*1acd0*/  LDL.LU R7, [R1+0x4bc] ;  /* 0x0004bc0001077983 */ /* 0x000ee80000300800 */
[----:B------:R0:W-:Y:S04]  /*1ace0*/  STL [R1+0x8c], R5 ;  /* 0x00008c0501007387 */ /* 0x0001e80000100800 */
[----:B------:R-:W3:Y:S01]  /*1acf0*/  LDL.LU R12, [R1+0x4a8] ;  /* 0x0004a800010c7983 */ /* 0x000ee20000300800 */
[C---:B----4-:R-:W-:Y:S02]  /*1ad00*/  FMUL R4, R0.reuse, R4 ;  /* 0x0000000400047220 */ /* 0x050fe40000400000 */
[----:B0-----:R-:W-:-:S05]  /*1ad10*/  FMUL R5, R0, R8 ;  /* 0x0000000800057220 */ /* 0x001fca0000400000 */
[----:B------:R-:W-:Y:S04]  /*1ad20*/  STL [R1+0x78], R5 ;  /* 0x0000780501007387 */ /* 0x000fe80000100800 */
[----:B------:R-:W4:Y:S04]  /*1ad30*/  LDL.LU R11, [R1+0x4ac] ;  /* 0x0004ac00010b7983 */ /* 0x000f280000300800 */
[----:B------:R0:W-:Y:S04]  /*1ad40*/  STL [R1+0x7c], R4 ;  /* 0x00007c0401007387 */ /* 0x0001e80000100800 */
[----:B------:R-:W4:Y:S04]  /*1ad50*/  LDL.LU R10, [R1+0x498] ;  /* 0x00049800010a7983 */ /* 0x000f280000300800 */
[----:B------:R-:W4:Y:S04]  /*1ad60*/  LDL.LU R9, [R1+0x49c] ;  /* 0x00049c0001097983 */ /* 0x000f280000300800 */
[----:B------:R-:W4:Y:S04]  /*1ad70*/  LDL.LU R8, [R1+0x808] ;  /* 0x0008080001087983 */ /* 0x000f280000300800 */
[----:B0-----:R-:W4:Y:S01]  /*1ad80*/  LDL.64 R4, [R1+0x9e8] ;  /* 0x0009e80001047983 */ /* 0x001f220000100a00 */
[----:B------:R-:W-:-:S02]  /*1ad90*/  FMUL R26, R0, R22 ;  /* 0x00000016001a7220 */ /* 0x000fc40000400000 */
[----:B------:R-:W-:-:S05]  /*1ada0*/  FMUL R27, R0, R19 ;  /* 0x00000013001b7220 */ /* 0x000fca0000400000 */
[----:B------:R0:W-:Y:S01]  /*1adb0*/  STL.64 [R1+0x1428], R26 ;  /* 0x0014281a01007387 */ /* 0x0001e20000100a00 */
[----:B------:R-:W-:-:S03]  /*1adc0*/  FMUL R22, R0, R16 ;  /* 0x0000001000167220 */ /* 0x000fc60000400000 */
[----:B------:R-:W-:Y:S01]  /*1add0*/  STL.64 [R1+0x1420], R24 ;  /* 0x0014201801007387 */ /* 0x000fe20000100a00 */
[----:B-----5:R-:W-:-:S05]  /*1ade0*/  FMUL R23, R0, R15 ;  /* 0x0000000f00177220 */ /* 0x020fca0000400000 */
[----:B------:R-:W-:Y:S04]  /*1adf0*/  STL.64 [R1+0x1418], R22 ;  /* 0x0014181601007387 */ /* 0x000fe80000100a00 */
[----:B------:R-:W-:Y:S01]  /*1ae00*/  STL.64 [R1+0x1410], R20 ;  /* 0x0014101401007387 */ /* 0x000fe20000100a00 */
[C---:B--2---:R-:W-:Y:S02]  /*1ae10*/  FMUL R15, R0.reuse, R14 ;  /* 0x0000000e000f7220 */ /* 0x044fe40000400000 */
[C---:B---3--:R-:W-:Y:S02]  /*1ae20*/  FMUL R14, R0.reuse, R7 ;  /* 0x00000007000e7220 */ /* 0x048fe40000400000 */
[----:B------:R-:W1:Y:S04]  /*1ae30*/  LDL.LU R7, [R1+0x80c] ;  /* 0x00080c0001077983 */ /* 0x000e680000300800 */
[----:B0-----:R-:W0:Y:S01]  /*1ae40*/  S2R R27, SR_TID.X ;  /* 0x00000000001b7919 */ /* 0x001e220000002100 */
[----:B------:R-:W-:-:S03]  /*1ae50*/  FMUL R12, R0, R12 ;  /* 0x0000000c000c7220 */ /* 0x000fc60000400000 */
[----:B------:R-:W-:Y:S04]  /*1ae60*/  STL [R1+0xa8], R15 ;  /* 0x0000a80f01007387 */ /* 0x000fe80000100800 */
[----:B------:R-:W-:Y:S04]  /*1ae70*/  STL [R1+0xac], R14 ;  /* 0x0000ac0e01007387 */ /* 0x000fe80000100800 */
[----:B------:R-:W-:Y:S01]  /*1ae80*/  STL [R1+0x2f8], R12 ;  /* 0x0002f80c01007387 */ /* 0x000fe20000100800 */
[C---:B----4-:R-:W-:Y:S02]  /*1ae90*/  FMUL R11, R0.reuse, R11 ;  /* 0x0000000b000b7220 */ /* 0x050fe40000400000 */
[----:B------:R-:W-:-:S03]  /*1aea0*/  FMUL R10, R0, R10 ;  /* 0x0000000a000a7220 */ /* 0x000fc60000400000 */
[----:B------:R-:W-:Y:S01]  /*1aeb0*/  STL [R1+0x2fc], R11 ;  /* 0x0002fc0b01007387 */ /* 0x000fe20000100800 */
[----:B------:R-:W-:-:S03]  /*1aec0*/  FMUL R9, R0, R9 ;  /* 0x0000000900097220 */ /* 0x000fc60000400000 */
[----:B------:R2:W-:Y:S04]  /*1aed0*/  STL [R1+0x2e8], R10 ;  /* 0x0002e80a01007387 */ /* 0x0005e80000100800 */
[----:B0-----:R-:W-:Y:S04]  /*1aee0*/  STL [R1+0x1460], R27 ;  /* 0x0014601b01007387 */ /* 0x001fe80000100800 */
[----:B------:R0:W-:Y:S04]  /*1aef0*/  STL [R1+0x2ec], R9 ;  /* 0x0002ec0901007387 */ /* 0x0001e80000100800 */
[----:B--2---:R-:W2:Y:S04]  /*1af00*/  LDL.LU R10, [R1+0x250] ;  /* 0x00025000010a7983 */ /* 0x004ea80000300800 */
[----:B0-----:R-:W3:Y:S01]  /*1af10*/  LDL.LU R9, [R1+0x254] ;  /* 0x0002540001097983 */ /* 0x001ee20000300800 */
[----:B------:R-:W-:-:S02]  /*1af20*/  FFMA R8, R0, R8, R3 ;  /* 0x0000000800087223 */ /* 0x000fc40000000003 */
[----:B------:R-:W-:-:S03]  /*1af30*/  IMAD.WIDE R4, R13, 0x2, R4 ;  /* 0x000000020d047825 */ /* 0x000fc600078e0204 */
[----:B------:R0:W-:Y:S04]  /*1af40*/  STL [R1+0x808], R8 ;  /* 0x0008080801007387 */ /* 0x0001e80000100800 */
[----:B------:R-:W4:Y:S04]  /*1af50*/  LDL.LU R23, [R1+0x330] ;  /* 0x0003300001177983 */ /* 0x000f280000300800 */
[----:B------:R-:W4:Y:S04]  /*1af60*/  LDL.LU R21, [R1+0x320] ;  /* 0x0003200001157983 */ /* 0x000f280000300800 */
[----:B0-----:R-:W4:Y:S04]  /*1af70*/  LDL.LU R8, [R1+0x25c] ;  /* 0x00025c0001087983 */ /* 0x001f280000300800 */
[----:B------:R-:W4:Y:S04]  /*1af80*/  LDL.LU R22, [R1+0x334] ;  /* 0x0003340001167983 */ /* 0x000f280000300800 */
[----:B------:R2:W4:Y:S01]  /*1af90*/  LDG.E.U16 R24, [R4.64] ;  /* 0x0000000404187981 */ /* 0x000522000c1e1500 */
[----:B-1----:R-:W-:-:S05]  /*1afa0*/  FFMA R7, R2, R7, R6 ;  /* 0x0000000702077223 */ /* 0x002fca0000000006 */
[----:B------:R0:W-:Y:S04]  /*1afb0*/  STL [R1+0x80c], R7 ;  /* 0x00080c0701007387 */ /* 0x0001e80000100800 */
[----:B0-----:R-:W5:Y:S04]  /*1afc0*/  LDL.LU R7, [R1+0x324] ;  /* 0x0003240001077983 */ /* 0x001f680000300800 */
[----:B------:R-:W5:Y:S04]  /*1afd0*/  LDL.LU R29, [R1+0x110] ;  /* 0x00011000011d7983 */ /* 0x000f680000300800 */
[----:B------:R-:W5:Y:S01]  /*1afe0*/  LDL R28, [R1+0x720] ;  /* 0x00072000011c7983 */ /* 0x000f620000100800 */
[----:B------:R-:W-:-:S03]  /*1aff0*/  FADD R0, -R17, R18 ;  /* 0x0000001211007221 */ /* 0x000fc60000000100 */
[----:B------:R-:W5:Y:S04]  /*1b000*/  LDL.LU R14, [R1+0x114] ;  /* 0x00011400010e7983 */ /* 0x000f680000300800 */
[----:B------:R-:W5:Y:S04]  /*1b010*/  LDL R19, [R1+0x71c] ;  /* 0x00071c0001137983 */ /* 0x000f680000100800 */
[----:B------:R-:W5:Y:S01]  /*1b020*/  LDL.LU R20, [R1+0x310] ;  /* 0x0003100001147983 */ /* 0x000f620000300800 */
[C---:B--2---:R-:W-:Y:S02]  /*1b030*/  FMUL R5, R2.reuse, R10 ;  /* 0x0000000a02057220 */ /* 0x044fe40000400000 */
[----:B---3--:R-:W-:-:S03]  /*1b040*/  FMUL R4, R2, R9 ;  /* 0x0000000902047220 */ /* 0x008fc60000400000 */
[----:B------:R0:W-:Y:S04]  /*1b050*/  STL [R1+0x2d0], R5 ;  /* 0x0002d00501007387 */ /* 0x0001e80000100800 */
[----:B------:R-:W2:Y:S04]  /*1b060*/  LDL.LU R18, [R1+0x314] ;  /* 0x0003140001127983 */ /* 0x000ea80000300800 */
[----:B------:R1:W-:Y:S04]  /*1b070*/  STL [R1+0x2d4], R4 ;  /* 0x0002d40401007387 */ /* 0x0003e80000100800 */
[----:B------:R-:W3:Y:S04]  /*1b080*/  LDL.LU R17, [R1+0x300] ;  /* 0x0003000001117983 */ /* 0x000ee80000300800 */
[----:B------:R-:W3:Y:S04]  /*1b090*/  LDL.LU R16, [R1+0x304] ;  /* 0x0003040001107983 */ /* 0x000ee80000300800 */
[----:B------:R-:W3:Y:S04]  /*1b0a0*/  LDL.LU R15, [R1+0x270] ;  /* 0x00027000010f7983 */ /* 0x000ee80000300800 */
[----:B------:R-:W3:Y:S04]  /*1b0b0*/  LDL.LU R12, [R1+0x274] ;  /* 0x00027400010c7983 */ /* 0x000ee80000300800 */
[----:B------:R-:W3:Y:S01]  /*1b0c0*/  LDL.LU R11, [R1+0x260] ;  /* 0x00026000010b7983 */ /* 0x000ee20000300800 */
[----:B----4-:R-:W-:-:S03]  /*1b0d0*/  FMUL R23, R2, R23 ;  /* 0x0000001702177220 */ /* 0x010fc60000400000 */
[----:B------:R-:W4:Y:S01]  /*1b0e0*/  LDL.LU R10, [R1+0x264] ;  /* 0x00026400010a7983 */ /* 0x000f220000300800 */
[----:B------:R-:W-:-:S03]  /*1b0f0*/  FMUL R22, R2, R22 ;  /* 0x0000001602167220 */ /* 0x000fc60000400000 */
[----:B------:R-:W4:Y:S04]  /*1b100*/  LDL.LU R9, [R1+0x240] ;  /* 0x0002400001097983 */ /* 0x000f280000300800 */
[----:B0-----:R-:W4:Y:S01]  /*1b110*/  LDL.LU R5, [R1+0x244] ;  /* 0x0002440001057983 */ /* 0x001f220000300800 */
[----:B------:R-:W-:-:S03]  /*1b120*/  FMUL R6, R2, R21 ;  /* 0x0000001502067220 */ /* 0x000fc60000400000 */
[----:B-1----:R-:W4:Y:S04]  /*1b130*/  LDL.LU R4, [R1+0x258] ;  /* 0x0002580001047983 */ /* 0x002f280000300800 */
[----:B------:R-:W-:Y:S04]  /*1b140*/  STL [R1+0x4a0], R24 ;  /* 0x0004a01801007387 */ /* 0x000fe80000100800 */
[----:B------:R-:W-:Y:S04]  /*1b150*/  STL [R1+0x2c0], R23 ;  /* 0x0002c01701007387 */ /* 0x000fe80000100800 */
[----:B------:R-:W-:Y:S01]  /*1b160*/  STL [R1+0x2c4], R22 ;  /* 0x0002c41601007387 */ /* 0x000fe20000100800 */
[----:B-----5:R-:W-:-:S03]  /*1b170*/  FMUL R21, R2, R7 ;  /* 0x0000000702157220 */ /* 0x020fc60000400000 */
[----:B------:R-:W5:Y:S04]  /*1b180*/  LDL.LU R7, [R1+0x338] ;  /* 0x0003380001077983 */ /* 0x000f680000300800 */
[----:B------:R0:W-:Y:S04]  /*1b190*/  STL [R1+0x2b0], R6 ;  /* 0x0002b00601007387 */ /* 0x0001e80000100800 */
[----:B0-----:R-:W5:Y:S01]  /*1b1a0*/  LDL.LU R6, [R1+0x33c] ;  /* 0x00033c0001067983 */ /* 0x001f620000300800 */
[----:B------:R-:W-:-:S06]  /*1b1b0*/  FMUL R0, R0, 1.4426950216293334961 ;  /* 0x3fb8aa3b00007820 */ /* 0x000fcc0000400000 */
[----:B------:R-:W0:Y:S01]  /*1b1c0*/  MUFU.EX2 R0, R0 ;  /* 0x0000000000007308 */ /* 0x000e220000000800 */
[C---:B------:R-:W-:Y:S01]  /*1b1d0*/  FMUL R20, R2.reuse, R20 ;  /* 0x0000001402147220 */ /* 0x040fe20000400000 */
[----:B------:R-:W-:Y:S04]  /*1b1e0*/  STL [R1+0x2b4], R21 ;  /* 0x0002b41501007387 */ /* 0x000fe80000100800 */
[----:B------:R-:W-:Y:S01]  /*1b1f0*/  STL [R1+0x2a0], R20 ;  /* 0x0002a01401007387 */ /* 0x000fe20000100800 */
[C---:B--2---:R-:W-:Y:S02]  /*1b200*/  FMUL R18, R2.reuse, R18 ;  /* 0x0000001202127220 */ /* 0x044fe40000400000 */
[----:B---3--:R-:W-:-:S03]  /*1b210*/  FMUL R17, R2, R17 ;  /* 0x0000001102117220 */ /* 0x008fc60000400000 */
[----:B------:R-:W-:Y:S01]  /*1b220*/  STL [R1+0x2a4], R18 ;  /* 0x0002a41201007387 */ /* 0x000fe20000100800 */
[----:B------:R-:W-:-:S03]  /*1b230*/  FMUL R16, R2, R16 ;  /* 0x0000001002107220 */ /* 0x000fc60000400000 */
[----:B------:R-:W-:Y:S01]  /*1b240*/  STL [R1+0x290], R17 ;  /* 0x0002901101007387 */ /* 0x000fe20000100800 */
[----:B------:R-:W-:-:S03]  /*1b250*/  FMUL R15, R2, R15 ;  /* 0x0000000f020f7220 */ /* 0x000fc60000400000 */
[----:B------:R-:W-:Y:S01]  /*1b260*/  STL [R1+0x294], R16 ;  /* 0x0002941001007387 */ /* 0x000fe20000100800 */
[----:B------:R-:W-:-:S03]  /*1b270*/  FMUL R12, R2, R12 ;  /* 0x0000000c020c7220 */ /* 0x000fc60000400000 */
[----:B------:R-:W-:Y:S01]  /*1b280*/  STL [R1+0x280], R15 ;  /* 0x0002800f01007387 */ /* 0x000fe20000100800 */
[----:B------:R-:W-:-:S03]  /*1b290*/  FMUL R11, R2, R11 ;  /* 0x0000000b020b7220 */ /* 0x000fc60000400000 */
[----:B------:R-:W-:Y:S01]  /*1b2a0*/  STL [R1+0x284], R12 ;  /* 0x0002840c01007387 */ /* 0x000fe20000100800 */
[----:B----4-:R-:W-:-:S03]  /*1b2b0*/  FMUL R10, R2, R10 ;  /* 0x0000000a020a7220 */ /* 0x010fc60000400000 */
[----:B------:R-:W-:Y:S01]  /*1b2c0*/  STL [R1+0x230], R11 ;  /* 0x0002300b01007387 */ /* 0x000fe20000100800 */
[----:B------:R-:W-:-:S03]  /*1b2d0*/  FMUL R9, R2, R9 ;  /* 0x0000000902097220 */ /* 0x000fc60000400000 */
[----:B------:R-:W-:Y:S01]  /*1b2e0*/  STL [R1+0x234], R10 ;  /* 0x0002340a01007387 */ /* 0x000fe20000100800 */
[----:B------:R-:W-:-:S03]  /*1b2f0*/  FMUL R5, R2, R5 ;  /* 0x0000000502057220 */ /* 0x000fc60000400000 */
[----:B------:R-:W-:Y:S01]  /*1b300*/  STL [R1+0x100], R9 ;  /* 0x0001000901007387 */ /* 0x000fe20000100800 */
[C---:B0-----:R-:W-:Y:S02]  /*1b310*/  FMUL R2, R0.reuse, R8 ;  /* 0x0000000800027220 */ /* 0x041fe40000400000 */
[C---:B------:R-:W-:Y:S01]  /*1b320*/  FMUL R4, R0.reuse, R4 ;  /* 0x0000000400047220 */ /* 0x040fe20000400000 */
[----:B------:R0:W-:Y:S04]  /*1b330*/  STL [R1+0x104], R5 ;  /* 0x0001040501007387 */ /* 0x0001e80000100800 */
[----:B0-----:R-:W2:Y:S04]  /*1b340*/  LDL.LU R5, [R1+0x328] ;  /* 0x0003280001057983 */ /* 0x001ea80000300800 */
[----:B------:R0:W-:Y:S04]  /*1b350*/  STL [R1+0x2d8], R4 ;  /* 0x0002d80401007387 */ /* 0x0001e80000100800 */
[----:B0-----:R-:W3:Y:S04]  /*1b360*/  LDL.LU R4, [R1+0x32c] ;  /* 0x00032c0001047983 */ /* 0x001ee80000300800 */
[----:B------:R0:W-:Y:S04]  /*1b370*/  STL [R1+0x2dc], R2 ;  /* 0x0002dc0201007387 */ /* 0x0001e80000100800 */
[----:B------:R-:W4:Y:S01]  /*1b380*/  LDL.LU R26, [R1+0x318] ;  /* 0x00031800011a7983 */ /* 0x000f220000300800 */
[----:B-----5:R-:W-:-:S05]  /*1b390*/  FMUL R7, R0, R7 ;  /* 0x0000000700077220 */ /* 0x020fca0000400000 */
[----:B------:R-:W-:Y:S04]  /*1b3a0*/  STL [R1+0x2c8], R7 ;  /* 0x0002c80701007387 */ /* 0x000fe80000100800 */
[----:B------:R-:W5:Y:S01]  /*1b3b0*/  LDL.LU R24, [R1+0x31c] ;  /* 0x00031c0001187983 */ /* 0x000f620000300800 */
[----:B0-----:R-:W-:-:S05]  /*1b3c0*/  FMUL R2, R0, R6 ;  /* 0x0000000600027220 */ /* 0x001fca0000400000 */
[----:B------:R0:W-:Y:S04]  /*1b3d0*/  STL [R1+0x2cc], R2 ;  /* 0x0002cc0201007387 */ /* 0x0001e80000100800 */
        /* <DEDUP_REMOVED lines=8> */
[----:B0-----:R-:W5:Y:S04]  /*1b460*/  LDL.LU R2, [R1+0x810] ;  /* 0x0008100001027983 */ /* 0x001f680000300800 */
[----:B------:R-:W5:Y:S01]  /*1b470*/  LDL.LU R18, [R1+0x118] ;  /* 0x0001180001127983 */ /* 0x000f620000300800 */
[----:B------:R-:W-:-:S03]  /*1b480*/  LOP3.LUT R25, R27, 0x1c, RZ, 0xc0, !PT ;  /* 0x0000001c1b197812 */ /* 0x000fc600078ec0ff */
[----:B------:R-:W5:Y:S04]  /*1b490*/  LDL R17, [R1+0x718] ;  /* 0x0007180001117983 */ /* 0x000f680000100800 */
[----:B------:R-:W5:Y:S04]  /*1b4a0*/  LDL.64 R6, [R1+0x9e0] ;  /* 0x0009e00001067983 */ /* 0x000f680000100a00 */
[----:B------:R-:W0:Y:S04]  /*1b4b0*/  LDS R3, [R25.X4+0x10180] ;  /* 0x0101800019037984 */ /* 0x000e280000004800 */
[----:B------:R-:W1:Y:S01]  /*1b4c0*/  LDS R8, [R25.X4+0x10200] ;  /* 0x0102000019087984 */ /* 0x000e620000004800 */
[----:B--2---:R-:W-:-:S05]  /*1b4d0*/  FMUL R5, R0, R5 ;  /* 0x0000000500057220 */ /* 0x004fca0000400000 */
[----:B------:R2:W-:Y:S01]  /*1b4e0*/  STL [R1+0x2b8], R5 ;  /* 0x0002b80501007387 */ /* 0x0005e20000100800 */
[----:B---3--:R-:W-:-:S03]  /*1b4f0*/  FMUL R22, R0, R4 ;  /* 0x0000000400167220 */ /* 0x008fc60000400000 */
[----:B--2---:R-:W2:Y:S01]  /*1b500*/  LDL.64 R4, [R1+0x9d8] ;  /* 0x0009d80001047983 */ /* 0x004ea20000100a00 */
[----:B----4-:R-:W-:-:S03]  /*1b510*/  FMUL R26, R0, R26 ;  /* 0x0000001a001a7220 */ /* 0x010fc60000400000 */
[----:B------:R3:W-:Y:S04]  /*1b520*/  STL [R1+0x2bc], R22 ;  /* 0x0002bc1601007387 */ /* 0x0007e80000100800 */
[----:B---3--:R-:W3:Y:S04]  /*1b530*/  LDL.64 R22, [R1+0x9d0] ;  /* 0x0009d00001167983 */ /* 0x008ee80000100a00 */
[----:B------:R4:W-:Y:S01]  /*1b540*/  STL [R1+0x2a8], R26 ;  /* 0x0002a81a01007387 */ /* 0x0009e20000100800 */
[----:B-----5:R-:W-:-:S05]  /*1b550*/  FMUL R27, R0, R24 ;  /* 0x00000018001b7220 */ /* 0x020fca0000400000 */
[----:B------:R-:W-:Y:S01]  /*1b560*/  STL [R1+0x2ac], R27 ;  /* 0x0002ac1b01007387 */ /* 0x000fe20000100800 */
[C---:B----4-:R-:W-:Y:S02]  /*1b570*/  FMUL R26, R0.reuse, R21 ;  /* 0x00000015001a7220 */ /* 0x050fe40000400000 */
[C---:B------:R-:W-:Y:S02]  /*1b580*/  FMUL R24, R0.reuse, R20 ;  /* 0x0000001400187220 */ /* 0x040fe40000400000 */
[----:B------:R-:W4:Y:S01]  /*1b590*/  LDL.64 R20, [R1+0x9c8] ;  /* 0x0009c80001147983 */ /* 0x000f220000100a00 */
        /* <DEDUP_REMOVED lines=9> */
[----:B------:R-:W-:Y:S04]  /*1b630*/  STL [R1+0x238], R12 ;  /* 0x0002380c01007387 */ /* 0x000fe80000100800 */
[----:B------:R-:W-:Y:S04]  /*1b640*/  STL [R1+0x23c], R11 ;  /* 0x00023c0b01007387 */ /* 0x000fe80000100800 */
[----:B------:R5:W-:Y:S04]  /*1b650*/  STL [R1+0x108], R10 ;  /* 0x0001080a01007387 */ /* 0x000be80000100800 */
[----:B-----5:R-:W1:Y:S01]  /*1b660*/  LDL.LU R10, [R1+0x814] ;  /* 0x00081400010a7983 */ /* 0x020e620000300800 */
[----:B------:R-:W-:-:S02]  /*1b670*/  FMUL R9, R0, R9 ;  /* 0x0000000900097220 */ /* 0x000fc40000400000 */
[----:B0-----:R-:W-:Y:S02]  /*1b680*/  FFMA R2, R0, R2, R3 ;  /* 0x0000000200027223 */ /* 0x001fe40000000003 */
[----:B------:R-:W-:-:S04]  /*1b690*/  FADD R0, -R28, R29 ;  /* 0x0000001d1c007221 */ /* 0x000fc80000000100 */
[----:B------:R-:W-:-:S06]  /*1b6a0*/  FMUL R0, R0, 1.4426950216293334961 ;  /* 0x3fb8aa3b00007820 */ /* 0x000fcc0000400000 */
[----:B------:R-:W1:Y:S01]  /*1b6b0*/  MUFU.EX2 R0, R0 ;  /* 0x0000000000007308 */ /* 0x000e620000000800 */
[----:B------:R0:W-:Y:S01]  /*1b6c0*/  STL [R1+0x10c], R9 ;  /* 0x00010c0901007387 */ /* 0x0001e20000100800 */
[----:B------:R-:W-:-:S03]  /*1b6d0*/  IMAD.WIDE R6, R13, 0x2, R6 ;  /* 0x000000020d067825 */ /* 0x000fc600078e0206 */
[----:B------:R3:W-:Y:S04]  /*1b6e0*/  STL [R1+0x810], R2 ;  /* 0x0008100201007387 */ /* 0x0007e80000100800 */
[----:B------:R5:W4:Y:S04]  /*1b6f0*/  LDG.E.U16 R28, [R6.64] ;  /* 0x00000004061c7981 */ /* 0x000b28000c1e1500 */
[----:B0-----:R-:W4:Y:S04]  /*1b700*/  LDL.LU R9, [R1+0x400] ;  /* 0x0004000001097983 */ /* 0x001f280000300800 */
[----:B-----5:R-:W5:Y:S01]  /*1b710*/  LDL.LU R7, [R1+0x404] ;  /* 0x0004040001077983 */ /* 0x020f620000300800 */
[----:B--2---:R-:W-:-:S05]  /*1b720*/  IMAD.WIDE R4, R13, 0x2, R4 ;  /* 0x000000020d047825 */ /* 0x004fca00078e0204 */
[----:B------:R0:W2:Y:S01]  /*1b730*/  LDG.E.U16 R27, [R4.64] ;  /* 0x00000004041b7981 */ /* 0x0000a2000c1e1500 */
[----:B---3--:R-:W-:-:S03]  /*1b740*/  IMAD.WIDE R2, R13, 0x2, R22 ;  /* 0x000000020d027825 */ /* 0x008fc600078e0216 */
[----:B0-----:R-:W0:Y:S04]  /*1b750*/  LDS R5, [R25.X4+0x10280] ;  /* 0x0102800019057984 */ /* 0x001e280000004800 */
[----:B------:R4:W3:Y:S01]  /*1b760*/  LDG.E.U16 R26, [R2.64] ;  /* 0x00000004021a7981 */ /* 0x0008e2000c1e1500 */
[----:B------:R-:W-:Y:S02]  /*1b770*/  FADD R4, -R19, R14 ;  /* 0x0000000e13047221 */ /* 0x000fe40000000100 */
[----:B----4-:R-:W-:Y:S02]  /*1b780*/  IMAD.WIDE R2, R13, 0x2, R20 ;  /* 0x000000020d027825 */ /* 0x010fe400078e0214 */
[----:B------:R-:W4:Y:S04]  /*1b790*/  LDL.LU R21, [R1+0x3f0] ;  /* 0x0003f00001157983 */ /* 0x000f280000300800 */
[----:B------:R-:W4:Y:S04]  /*1b7a0*/  LDL.LU R20, [R1+0x3f4] ;  /* 0x0003f40001147983 */ /* 0x000f280000300800 */
[----:B------:R0:W4:Y:S02]  /*1b7b0*/  LDG.E.U16 R24, [R2.64] ;  /* 0x0000000402187981 */ /* 0x000124000c1e1500 */
[----:B0-----:R-:W-:-:S02]  /*1b7c0*/  FMUL R2, R4, 1.4426950216293334961 ;  /* 0x3fb8aa3b04027820 */ /* 0x001fc40000400000 */
[----:B-1----:R-:W-:-:S05]  /*1b7d0*/  FFMA R10, R0, R10, R8 ;  /* 0x0000000a000a7223 */ /* 0x002fca0000000008 */
[----:B------:R0:W-:Y:S04]  /*1b7e0*/  STL [R1+0x814], R10 ;  /* 0x0008140a01007387 */ /* 0x0001e80000100800 */
[----:B------:R-:W4:Y:S04]  /*1b7f0*/  LDL.LU R19, [R1+0x3e0] ;  /* 0x0003e00001137983 */ /* 0x000f280000300800 */
[----:B------:R-:W4:Y:S04]  /*1b800*/  LDL.LU R16, [R1+0x3e4] ;  /* 0x0003e40001107983 */ /* 0x000f280000300800 */
[----:B------:R-:W4:Y:S04]  /*1b810*/  LDL.LU R6, [R1+0x3d0] ;  /* 0x0003d00001067983 */ /* 0x000f280000300800 */
[----:B------:R-:W4:Y:S04]  /*1b820*/  LDL.LU R4, [R1+0x3d4] ;  /* 0x0003d40001047983 */ /* 0x000f280000300800 */
[----:B------:R-:W4:Y:S04]  /*1b830*/  LDL.LU R15, [R1+0x3c0] ;  /* 0x0003c000010f7983 */ /* 0x000f280000300800 */
[----:B------:R-:W4:Y:S01]  /*1b840*/  LDL.LU R14, [R1+0x3c4] ;  /* 0x0003c400010e7983 */ /* 0x000f220000300800 */
[----:B------:R-:W-:-:S03]  /*1b850*/  FADD R3, -R17, R18 ;  /* 0x0000001211037221 */ /* 0x000fc60000000100 */
[----:B------:R-:W4:Y:S01]  /*1b860*/  LDL.LU R12, [R1+0x3a0] ;  /* 0x0003a000010c7983 */ /* 0x000f220000300800 */
[----:B------:R-:W-:-:S03]  /*1b870*/  FMUL R23, R0, R9 ;  /* 0x0000000900177220 */ /* 0x000fc60000400000 */
[----:B------:R-:W4:Y:S04]  /*1b880*/  LDL.LU R11, [R1+0x3a4] ;  /* 0x0003a400010b7983 */ /* 0x000f280000300800 */
[----:B0-----:R-:W4:Y:S04]  /*1b890*/  LDL.LU R10, [R1+0x390] ;  /* 0x00039000010a7983 */ /* 0x001f280000300800 */
[----:B------:R-:W4:Y:S01]  /*1b8a0*/  LDL.LU R8, [R1+0x394] ;  /* 0x0003940001087983 */ /* 0x000f220000300800 */
[----:B-----5:R-:W-:-:S03]  /*1b8b0*/  FMUL R22, R0, R7 ;  /* 0x0000000700167220 */ /* 0x020fc60000400000 */
[----:B------:R-:W5:Y:S04]  /*1b8c0*/  LDL.LU R18, [R1+0x11c] ;  /* 0x00011c0001127983 */ /* 0x000f680000300800 */
[----:B------:R-:W5:Y:S04]  /*1b8d0*/  LDL R17, [R1+0x714] ;  /* 0x0007140001117983 */ /* 0x000f680000100800 */
[----:B------:R-:W5:Y:S04]  /*1b8e0*/  LDL.LU R9, [R1+0x340] ;  /* 0x0003400001097983 */ /* 0x000f680000300800 */
[----:B------:R-:W-:Y:S04]  /*1b8f0*/  STL [R1+0x49c], R28 ;  /* 0x00049c1c01007387 */ /* 0x000fe80000100800 */
[----:B------:R4:W-:Y:S04]  /*1b900*/  STL [R1+0xf0], R23 ;  /* 0x0000f01701007387 */ /* 0x0009e80000100800 */
[----:B--2---:R-:W-:Y:S04]  /*1b910*/  STL [R1+0x498], R27 ;  /* 0x0004981b01007387 */ /* 0x004fe80000100800 */
[----:B------:R-:W2:Y:S04]  /*1b920*/  LDL.LU R7, [R1+0x344] ;  /* 0x0003440001077983 */ /* 0x000ea80000300800 */
[----:B---3--:R-:W-:Y:S04]  /*1b930*/  STL [R1+0x494], R26 ;  /* 0x0004941a01007387 */ /* 0x008fe80000100800 */
[----:B------:R0:W-:Y:S01]  /*1b940*/  STL [R1+0xf4], R22 ;  /* 0x0000f41601007387 */ /* 0x0001e20000100800 */
[----:B----4-:R-:W-:-:S02]  /*1b950*/  FMUL R23, R0, R21 ;  /* 0x0000001500177220 */ /* 0x010fc40000400000 */
[----:B0-----:R-:W-:-:S03]  /*1b960*/  FMUL R22, R0, R20 ;  /* 0x0000001400167220 */ /* 0x001fc60000400000 */
[----:B------:R-:W-:Y:S04]  /*1b970*/  STL [R1+0xe0], R23 ;  /* 0x0000e01701007387 */ /* 0x000fe80000100800 */
[----:B------:R-:W-:Y:S04]  /*1b980*/  STL [R1+0x490], R24 ;  /* 0x0004901801007387 */ /* 0x000fe80000100800 */
[----:B------:R-:W-:Y:S01]  /*1b990*/  STL [R1+0xe4], R22 ;  /* 0x0000e41601007387 */ /* 0x000fe20000100800 */
[C---:B------:R-:W-:Y:S02]  /*1b9a0*/  FMUL R21, R0.reuse, R19 ;  /* 0x0000001300157220 */ /* 0x040fe40000400000 */
[----:B------:R-:W-:-:S03]  /*1b9b0*/  FMUL R20, R0, R16 ;  /* 0x0000001000147220 */ /* 0x000fc60000400000 */
[----:B------:R-:W-:Y:S01]  /*1b9c0*/  STL [R1+0xd0], R21 ;  /* 0x0000d01501007387 */ /* 0x000fe20000100800 */
[----:B------:R-:W-:-:S03]  /*1b9d0*/  FMUL R19, R0, R6 ;  /* 0x0000000600137220 */ /* 0x000fc60000400000 */
[----:B------:R-:W-:Y:S01]  /*1b9e0*/  STL [R1+0xd4], R20 ;  /* 0x0000d41401007387 */ /* 0x000fe20000100800 */
[----:B------:R-:W-:-:S03]  /*1b9f0*/  FMUL R16, R0, R4 ;  /* 0x0000000400107220 */ /* 0x000fc60000400000 */
[----:B------:R-:W3:Y:S04]  /*1ba00*/  LDL.LU R6, [R1+0x408] ;  /* 0x0004080001067983 */ /* 0x000ee80000300800 */
[----:B------:R-:W-:Y:S04]  /*1ba10*/  STL [R1+0xc0], R19 ;  /* 0x0000c01301007387 */ /* 0x000fe80000100800 */
[----:B------:R-:W4:Y:S01]  /*1ba20*/  LDL.LU R4, [R1+0x40c] ;  /* 0x00040c0001047983 */ /* 0x000f220000300800 */
[----:B------:R-:W3:Y:S03]  /*1ba30*/  MUFU.EX2 R2, R2 ;  /* 0x0000000200027308 */ /* 0x000ee60000000800 */
[----:B------:R0:W-:Y:S02]  /*1ba40*/  STL [R1+0xc4], R16 ;  /* 0x0000c41001007387 */ /* 0x0001e40000100800 */
[----:B0-----:R-:W-:-:S02]  /*1ba50*/  FMUL R16, R0, R15 ;  /* 0x0000000f00107220 */ /* 0x001fc40000400000 */
[C---:B------:R-:W-:Y:S02]  /*1ba60*/  FMUL R15, R0.reuse, R14 ;  /* 0x0000000e000f7220 */ /* 0x040fe40000400000 */
[C---:B------:R-:W-:Y:S02]  /*1ba70*/  FMUL R14, R0.reuse, R12 ;  /* 0x0000000c000e7220 */ /* 0x040fe40000400000 */
[C---:B------:R-:W-:Y:S01]  /*1ba80*/  FMUL R12, R0.reuse, R11 ;  /* 0x0000000b000c7220 */ /* 0x040fe20000400000 */
[----:B------:R-:W-:Y:S01]  /*1ba90*/  STL [R1+0xb0], R16 ;  /* 0x0000b01001007387 */ /* 0x000fe20000100800 */
[C---:B------:R-:W-:Y:S02]  /*1baa0*/  FMUL R11, R0.reuse, R10 ;  /* 0x0000000a000b7220 */ /* 0x040fe40000400000 */
[C---:B------:R-:W-:Y:S01]  /*1bab0*/  FMUL R10, R0.reuse, R8 ;  /* 0x00000008000a7220 */ /* 0x040fe20000400000 */
[----:B------:R-:W-:Y:S01]  /*1bac0*/  STL [R1+0xb4], R15 ;  /* 0x0000b40f01007387 */ /* 0x000fe20000100800 */
[----:B-----5:R-:W-:-:S03]  /*1bad0*/  FMUL R9, R0, R9 ;  /* 0x0000000900097220 */ /* 0x020fc60000400000 */
[----:B------:R-:W-:Y:S04]  /*1bae0*/  STL [R1+0x220], R14 ;  /* 0x0002200e01007387 */ /* 0x000fe80000100800 */
[----:B------:R-:W-:Y:S04]  /*1baf0*/  STL [R1+0x224], R12 ;  /* 0x0002240c01007387 */ /* 0x000fe80000100800 */
[----:B------:R-:W-:Y:S04]  /*1bb00*/  STL [R1+0x210], R11 ;  /* 0x0002100b01007387 */ /* 0x000fe80000100800 */
[----:B------:R-:W-:Y:S01]  /*1bb10*/  STL [R1+0x214], R10 ;  /* 0x0002140a01007387 */ /* 0x000fe20000100800 */
[----:B--2---:R-:W-:-:S03]  /*1bb20*/  FMUL R0, R0, R7 ;  /* 0x0000000700007220 */ /* 0x004fc60000400000 */
[----:B------:R-:W2:Y:S04]  /*1bb30*/  LDL.LU R24, [R1+0x3f8] ;  /* 0x0003f80001187983 */ /* 0x000ea80000300800 */
[----:B------:R-:W-:Y:S04]  /*1bb40*/  STL [R1+0x200], R9 ;  /* 0x0002000901007387 */ /* 0x000fe80000100800 */
[----:B------:R-:W5:Y:S04]  /*1bb50*/  LDL.LU R23, [R1+0x3fc] ;  /* 0x0003fc0001177983 */ /* 0x000f680000300800 */
[----:B------:R0:W-:Y:S04]  /*1bb60*/  STL [R1+0x204], R0 ;  /* 0x0002040001007387 */ /* 0x0001e80000100800 */
[----:B------:R-:W5:Y:S04]  /*1bb70*/  LDL.LU R22, [R1+0x3e8] ;  /* 0x0003e80001167983 */ /* 0x000f680000300800 */
[----:B------:R-:W5:Y:S01]  /*1bb80*/  LDL.LU R21, [R1+0x3ec] ;  /* 0x0003ec0001157983 */ /* 0x000f620000300800 */
[----:B0-----:R-:W-:-:S03]  /*1bb90*/  FMUL R0, R3, 1.4426950216293334961 ;  /* 0x3fb8aa3b03007820 */ /* 0x001fc60000400000 */
[----:B------:R-:W5:Y:S04]  /*1bba0*/  LDL.LU R20, [R1+0x3d8] ;  /* 0x0003d80001147983 */ /* 0x000f680000300800 */
[----:B------:R-:W5:Y:S04]  /*1bbb0*/  LDL.LU R19, [R1+0x3dc] ;  /* 0x0003dc0001137983 */ /* 0x000f680000300800 */
[----:B------:R-:W5:Y:S04]  /*1bbc0*/  LDL.LU R16, [R1+0x3c8] ;  /* 0x0003c80001107983 */ /* 0x000f680000300800 */
[----:B------:R-:W0:Y:S01]  /*1bbd0*/  LDS R8, [R25.X4+0x10300] ;  /* 0x0103000019087984 */ /* 0x000e220000004800 */
[----:B---3--:R-:W-:-:S05]  /*1bbe0*/  FMUL R6, R2, R6 ;  /* 0x0000000602067220 */ /* 0x008fca0000400000 */
[----:B------:R-:W-:Y:S01]  /*1bbf0*/  STL [R1+0xf8], R6 ;  /* 0x0000f80601007387 */ /* 0x000fe20000100800 */
[----:B----4-:R-:W-:-:S03]  /*1bc00*/  FMUL R3, R2, R4 ;  /* 0x0000000402037220 */ /* 0x010fc60000400000 */
[----:B------:R-:W3:Y:S04]  /*1bc10*/  LDL.LU R15, [R1+0x3cc] ;  /* 0x0003cc00010f7983 */ /* 0x000ee80000300800 */
[----:B------:R1:W-:Y:S04]  /*1bc20*/  STL [R1+0xfc], R3 ;  /* 0x0000fc0301007387 */ /* 0x0003e80000100800 */
[----:B------:R-:W4:Y:S04]  /*1bc30*/  LDL.LU R14, [R1+0x3a8] ;  /* 0x0003a800010e7983 */ /* 0x000f280000300800 */
[----:B------:R-:W4:Y:S04]  /*1bc40*/  LDL.LU R12, [R1+0x3ac] ;  /* 0x0003ac00010c7983 */ /* 0x000f280000300800 */
[----:B------:R-:W4:Y:S04]  /*1bc50*/  LDL.LU R11, [R1+0x398] ;  /* 0x00039800010b7983 */ /* 0x000f280000300800 */
[----:B------:R-:W4:Y:S04]  /*1bc60*/  LDL.LU R10, [R1+0x39c] ;  /* 0x00039c00010a7983 */ /* 0x000f280000300800 */
[----:B------:R-:W4:Y:S04]  /*1bc70*/  LDL.LU R9, [R1+0x348] ;  /* 0x0003480001097983 */ /* 0x000f280000300800 */
[----:B------:R-:W4:Y:S04]  /*1bc80*/  LDL.LU R4, [R1+0x34c] ;  /* 0x00034c0001047983 */ /* 0x000f280000300800 */
[----:B-1----:R-:W4:Y:S04]  /*1bc90*/  LDL.LU R3, [R1+0x818] ;  /* 0x0008180001037983 */ /* 0x002f280000300800 */
[----:B------:R-:W4:Y:S01]  /*1bca0*/  LDL.64 R6, [R1+0x9c0] ;  /* 0x0009c00001067983 */ /* 0x000f220000100a00 */
[----:B--2---:R-:W-:-:S02]  /*1bcb0*/  FMUL R24, R2, R24 ;  /* 0x0000001802187220 */ /* 0x004fc40000400000 */
[----:B-----5:R-:W-:-:S03]  /*1bcc0*/  FMUL R23, R2, R23 ;  /* 0x0000001702177220 */ /* 0x020fc60000400000 */
[----:B------:R-:W-:Y:S01]  /*1bcd0*/  STL [R1+0xe8], R24 ;  /* 0x0000e81801007387 */ /* 0x000fe20000100800 */
[----:B------:R-:W-:-:S03]  /*1bce0*/  FMUL R22, R2, R22 ;  /* 0x0000001602167220 */ /* 0x000fc60000400000 */
[----:B------:R-:W-:Y:S01]  /*1bcf0*/  STL [R1+0xec], R23 ;  /* 0x0000ec1701007387 */ /* 0x000fe20000100800 */
[----:B------:R-:W-:-:S03]  /*1bd00*/  FMUL R21, R2, R21 ;  /* 0x0000001502157220 */ /* 0x000fc60000400000 */
[----:B------:R1:W-:Y:S01]  /*1bd10*/  STL [R1+0xd8], R22 ;  /* 0x0000d81601007387 */ /* 0x0003e20000100800 */
[----:B------:R-:W-:-:S03]  /*1bd20*/  FMUL R20, R2, R20 ;  /* 0x0000001402147220 */ /* 0x000fc60000400000 */
[----:B------:R-:W-:Y:S01]  /*1bd30*/  STL [R1+0xdc], R21 ;  /* 0x0000dc1501007387 */ /* 0x000fe20000100800 */
[----:B------:R-:W-:-:S03]  /*1bd40*/  FMUL R19, R2, R19 ;  /* 0x0000001302137220 */ /* 0x000fc60000400000 */
[----:B-1----:R-:W2:Y:S01]  /*1bd50*/  LDL.64 R22, [R1+0x9b8] ;  /* 0x0009b80001167983 */ /* 0x002ea20000100a00 */
[----:B------:R-:W-:-:S03]  /*1bd60*/  FMUL R16, R2, R16 ;  /* 0x0000001002107220 */ /* 0x000fc60000400000 */
[----:B------:R1:W-:Y:S04]  /*1bd70*/  STL [R1+0xc8], R20 ;  /* 0x0000c81401007387 */ /* 0x0003e80000100800 */
[----:B-1----:R-:W2:Y:S04]  /*1bd80*/  LDL.64 R20, [R1+0x9b0] ;  /* 0x0009b00001147983 */ /* 0x002ea80000100a00 */
[----:B------:R-:W-:Y:S04]  /*1bd90*/  STL [R1+0xcc], R19 ;  /* 0x0000cc1301007387 */ /* 0x000fe80000100800 */
[----:B------:R-:W-:Y:S01]  /*1bda0*/  STL [R1+0xb8], R16 ;  /* 0x0000b81001007387 */ /* 0x000fe20000100800 */
[----:B---3--:R-:W-:-:S02]  /*1bdb0*/  FMUL R15, R2, R15 ;  /* 0x0000000f020f7220 */ /* 0x008fc40000400000 */
[----:B----4-:R-:W-:-:S03]  /*1bdc0*/  FMUL R14, R2, R14 ;  /* 0x0000000e020e7220 */ /* 0x010fc60000400000 */
[----:B------:R-:W-:Y:S01]  /*1bdd0*/  STL [R1+0xbc], R15 ;  /* 0x0000bc0f01007387 */ /* 0x000fe20000100800 */
[----:B------:R-:W-:-:S03]  /*1bde0*/  FMUL R12, R2, R12 ;  /* 0x0000000c020c7220 */ /* 0x000fc60000400000 */
[----:B------:R1:W-:Y:S01]  /*1bdf0*/  STL [R1+0x228], R14 ;  /* 0x0002280e01007387 */ /* 0x0003e20000100800 */
[----:B------:R-:W-:-:S03]  /*1be00*/  FMUL R11, R2, R11 ;  /* 0x0000000b020b7220 */ /* 0x000fc60000400000 */
[----:B------:R3:W-:Y:S01]  /*1be10*/  STL [R1+0x22c], R12 ;  /* 0x00022c0c01007387 */ /* 0x0007e20000100800 */
[----:B------:R-:W-:-:S03]  /*1be20*/  FMUL R10, R2, R10 ;  /* 0x0000000a020a7220 */ /* 0x000fc60000400000 */
[----:B------:R4:W-:Y:S01]  /*1be30*/  STL [R1+0x218], R11 ;  /* 0x0002180b01007387 */ /* 0x0009e20000100800 */
[----:B------:R-:W-:-:S03]  /*1be40*/  FMUL R9, R2, R9 ;  /* 0x0000000902097220 */ /* 0x000fc60000400000 */
[----:B------:R0:W-:Y:S01]  /*1be50*/  STL [R1+0x21c], R10 ;  /* 0x00021c0a01007387 */ /* 0x0001e20000100800 */
[----:B------:R-:W-:-:S03]  /*1be60*/  FMUL R4, R2, R4 ;  /* 0x0000000402047220 */ /* 0x000fc60000400000 */
[----:B------:R0:W-:Y:S04]  /*1be70*/  STL [R1+0x208], R9 ;  /* 0x0002080901007387 */ /* 0x0001e80000100800 */
[----:B------:R2:W-:Y:S04]  /*1be80*/  STL [R1+0x20c], R4 ;  /* 0x00020c0401007387 */ /* 0x0005e80000100800 */
[----:B-1----:R-:W5:Y:S01]  /*1be90*/  LDL.LU R14, [R1+0x81c] ;  /* 0x00081c00010e7983 */ /* 0x002f620000300800 */
[----:B------:R-:W-:-:S03]  /*1bea0*/  FFMA R3, R2, R3, R5 ;  /* 0x0000000302037223 */ /* 0x000fc60000000005 */
[----:B---3--:R-:W3:Y:S04]  /*1beb0*/  LDL.LU R12, [R1+0x440] ;  /* 0x00044000010c7983 */ /* 0x008ee80000300800 */
[----:B------:R1:W-:Y:S04]  /*1bec0*/  STL [R1+0x818], R3 ;  /* 0x0008180301007387 */ /* 0x0003e80000100800 */
[----:B----4-:R-:W4:Y:S01]  /*1bed0*/  LDL.LU R11, [R1+0x444] ;  /* 0x00044400010b7983 */ /* 0x010f220000300800 */
[----:B------:R-:W5:Y:S03]  /*1bee0*/  MUFU.EX2 R0, R0 ;  /* 0x0000000000007308 */ /* 0x000f660000000800 */
[----:B0-----:R-:W4:Y:S04]  /*1bef0*/  LDL.LU R10, [R1+0x430] ;  /* 0x00043000010a7983 */ /* 0x001f280000300800 */
[----:B------:R-:W4:Y:S01]  /*1bf00*/  LDL.LU R9, [R1+0x434] ;  /* 0x0004340001097983 */ /* 0x000f220000300800 */
[----:B------:R-:W-:-:S04]  /*1bf10*/  IMAD.WIDE R6, R13, 0x2, R6 ;  /* 0x000000020d067825 */ /* 0x000fc800078e0206 */
[----:B--2---:R-:W-:-:S05]  /*1bf20*/  IMAD.WIDE R4, R13, 0x2, R22 ;  /* 0x000000020d047825 */ /* 0x004fca00078e0216 */
[----:B------:R0:W2:Y:S01]  /*1bf30*/  LDG.E.U16 R19, [R4.64] ;  /* 0x0000000404137981 */ /* 0x0000a2000c1e1500 */
[----:B-1----:R-:W-:-:S03]  /*1bf40*/  IMAD.WIDE R2, R13, 0x2, R20 ;  /* 0x000000020d027825 */ /* 0x002fc600078e0214 */
[----:B------:R1:W2:Y:S04]  /*1bf50*/  LDG.E.U16 R20, [R6.64] ;  /* 0x0000000406147981 */ /* 0x0002a8000c1e1500 */
[----:B------:R0:W2:Y:S02]  /*1bf60*/  LDG.E.U16 R21, [R2.64] ;  /* 0x0000000402157981 */ /* 0x0000a4000c1e1500 */
[----:B0-----:R-:W-:Y:S02]  /*1bf70*/  FADD R2, -R17, R18 ;  /* 0x0000001211027221 */ /* 0x001fe40000000100 */
[----:B------:R-:W0:Y:S04]  /*1bf80*/  LDS R3, [R25.X4+0x10380] ;  /* 0x0103800019037984 */ /* 0x000e280000004800 */
[----:B------:R-:W2:Y:S04]  /*1bf90*/  LDL.LU R18, [R1+0x420] ;  /* 0x0004200001127983 */ /* 0x000ea80000300800 */
[----:B------:R-:W2:Y:S04]  /*1bfa0*/  LDL.LU R17, [R1+0x424] ;  /* 0x0004240001117983 */ /* 0x000ea80000300800 */
[----:B------:R-:W2:Y:S04]  /*1bfb0*/  LDL.LU R16, [R1+0x410] ;  /* 0x0004100001107983 */ /* 0x000ea80000300800 */
[----:B------:R-:W2:Y:S04]  /*1bfc0*/  LDL.LU R15, [R1+0x414] ;  /* 0x00041400010f7983 */ /* 0x000ea80000300800 */
[----:B-1----:R-:W2:Y:S04]  /*1bfd0*/  LDL.LU R7, [R1+0x380] ;  /* 0x0003800001077983 */ /* 0x002ea80000300800 */
[----:B------:R-:W2:Y:S01]  /*1bfe0*/  LDL.LU R6, [R1+0x384] ;  /* 0x0003840001067983 */ /* 0x000ea20000300800 */
[----:B-----5:R-:W-:-:S05]  /*1bff0*/  FFMA R14, R0, R14, R8 ;  /* 0x0000000e000e7223 */ /* 0x020fca0000000008 */
[----:B------:R-:W-:Y:S04]  /*1c000*/  STL [R1+0x81c], R14 ;  /* 0x00081c0e01007387 */ /* 0x000fe80000100800 */
[----:B------:R-:W5:Y:S01]  /*1c010*/  LDL.LU R5, [R1+0x370] ;  /* 0x0003700001057983 */ /* 0x000f620000300800 */
[C---:B---3--:R-:W-:Y:S02]  /*1c020*/  FMUL R4, R0.reuse, R12 ;  /* 0x0000000c00047220 */ /* 0x048fe40000400000 */
[----:B----4-:R-:W-:-:S03]  /*1c030*/  FMUL R8, R0, R11 ;  /* 0x0000000b00087220 */ /* 0x010fc60000400000 */
[----:B------:R1:W-:Y:S01]  /*1c040*/  STL [R1+0x1f0], R4 ;  /* 0x0001f00401007387 */ /* 0x0003e20000100800 */
[----:B------:R-:W-:-:S03]  /*1c050*/  FMUL R10, R0, R10 ;  /* 0x0000000a000a7220 */ /* 0x000fc60000400000 */
[----:B-1----:R-:W3:Y:S04]  /*1c060*/  LDL.LU R4, [R1+0x374] ;  /* 0x0003740001047983 */ /* 0x002ee80000300800 */
[----:B------:R1:W-:Y:S04]  /*1c070*/  STL [R1+0x1f4], R8 ;  /* 0x0001f40801007387 */ /* 0x0003e80000100800 */
[----:B------:R-:W4:Y:S01]  /*1c080*/  LDL.LU R14, [R1+0x360] ;  /* 0x00036000010e7983 */ /* 0x000f220000300800 */
[----:B-1----:R-:W-:-:S03]  /*1c090*/  FMUL R8, R0, R9 ;  /* 0x0000000900087220 */ /* 0x002fc60000400000 */
[----:B------:R1:W-:Y:S04]  /*1c0a0*/  STL [R1+0x1e0], R10 ;  /* 0x0001e00a01007387 */ /* 0x0003e80000100800 */
[----:B------:R-:W4:Y:S04]  /*1c0b0*/  LDL.LU R12, [R1+0x364] ;  /* 0x00036400010c7983 */ /* 0x000f280000300800 */
[----:B------:R0:W-:Y:S04]  /*1c0c0*/  STL [R1+0x1e4], R8 ;  /* 0x0001e40801007387 */ /* 0x0001e80000100800 */
[----:B------:R-:W4:Y:S04]  /*1c0d0*/  LDL.LU R11, [R1+0x350] ;  /* 0x00035000010b7983 */ /* 0x000f280000300800 */
[----:B-1----:R-:W4:Y:S04]  /*1c0e0*/  LDL.LU R10, [R1+0x354] ;  /* 0x00035400010a7983 */ /* 0x002f280000300800 */
[----:B------:R-:W4:Y:S04]  /*1c0f0*/  LDL.LU R9, [R1+0x448] ;  /* 0x0004480001097983 */ /* 0x000f280000300800 */
[----:B0-----:R-:W4:Y:S04]  /*1c100*/  LDL.LU R8, [R1+0x44c] ;  /* 0x00044c0001087983 */ /* 0x001f280000300800 */
[----:B--2---:R0:W-:Y:S04]  /*1c110*/  STL [R1+0x398], R20 ;  /* 0x0003981401007387 */ /* 0x0041e80000100800 */
[----:B------:R1:W-:Y:S01]  /*1c120*/  STL [R1+0x394], R19 ;  /* 0x0003941301007387 */ /* 0x0003e20000100800 */
[----:B0-----:R-:W-:-:S03]  /*1c130*/  FMUL R20, R0, R18 ;  /* 0x0000001200147220 */ /* 0x001fc60000400000 */
[----:B------:R-:W-:Y:S01]  /*1c140*/  STL [R1+0x390], R21 ;  /* 0x0003901501007387 */ /* 0x000fe20000100800 */
[C---:B------:R-:W-:Y:S02]  /*1c150*/  FMUL R18, R0.reuse, R16 ;  /* 0x0000001000127220 */ /* 0x040fe40000400000 */
[C---:B-1----:R-:W-:Y:S02]  /*1c160*/  FMUL R19, R0.reuse, R17 ;  /* 0x0000001100137220 */ /* 0x042fe40000400000 */
[C---:B------:R-:W-:Y:S01]  /*1c170*/  FMUL R17, R0.reuse, R15 ;  /* 0x0000000f00117220 */ /* 0x040fe20000400000 */
[----:B------:R-:W-:Y:S01]  /*1c180*/  STL [R1+0x1d0], R20 ;  /* 0x0001d01401007387 */ /* 0x000fe20000100800 */
[----:B------:R-:W-:-:S03]  /*1c190*/  FMUL R16, R0, R7 ;  /* 0x0000000700107220 */ /* 0x000fc60000400000 */
[----:B------:R-:W-:Y:S01]  /*1c1a0*/  STL [R1+0x1d4], R19 ;  /* 0x0001d41301007387 */ /* 0x000fe20000100800 */
[----:B------:R-:W-:-:S03]  /*1c1b0*/  FMUL R15, R0, R6 ;  /* 0x00000006000f7220 */ /* 0x000fc60000400000 */
[----:B------:R-:W-:Y:S04]  /*1c1c0*/  STL [R1+0x1c0], R18 ;  /* 0x0001c01201007387 */ /* 0x000fe80000100800 */
[----:B------:R-:W-:Y:S04]  /*1c1d0*/  STL [R1+0x1c4], R17 ;  /* 0x0001c41101007387 */ /* 0x000fe80000100800 */
[----:B------:R-:W2:Y:S04]  /*1c1e0*/  LDL.LU R7, [R1+0x438] ;  /* 0x0004380001077983 */ /* 0x000ea80000300800 */
[----:B------:R5:W-:Y:S04]  /*1c1f0*/  STL [R1+0x1b0], R16 ;  /* 0x0001b01001007387 */ /* 0x000be80000100800 */
[----:B------:R-:W2:Y:S04]  /*1c200*/  LDL.LU R6, [R1+0x43c] ;  /* 0x00043c0001067983 */ /* 0x000ea80000300800 */
[----:B------:R3:W-:Y:S01]  /*1c210*/  STL [R1+0x1b4], R15 ;  /* 0x0001b40f01007387 */ /* 0x0007e20000100800 */
[----:B-----5:R-:W-:-:S03]  /*1c220*/  FMUL R16, R0, R5 ;  /* 0x0000000500107220 */ /* 0x020fc60000400000 */
[----:B------:R-:W5:Y:S01]  /*1c230*/  LDL.LU R5, [R1+0x428] ;  /* 0x0004280001057983 */ /* 0x000f620000300800 */
[----:B------:R-:W-:-:S06]  /*1c240*/  FMUL R2, R2, 1.4426950216293334961 ;  /* 0x3fb8aa3b02027820 */ /* 0x000fcc0000400000 */
[----:B------:R-:W0:Y:S01]  /*1c250*/  MUFU.EX2 R2, R2 ;  /* 0x0000000200027308 */ /* 0x000e220000000800 */
[----:B------:R-:W-:Y:S01]  /*1c260*/  STL [R1+0x1a0], R16 ;  /* 0x0001a01001007387 */ /* 0x000fe20000100800 */
[----:B---3--:R-:W-:-:S03]  /*1c270*/  FMUL R15, R0, R4 ;  /* 0x00000004000f7220 */ /* 0x008fc60000400000 */
[----:B------:R-:W3:Y:S01]  /*1c280*/  LDL.LU R4, [R1+0x42c] ;  /* 0x00042c0001047983 */ /* 0x000ee20000300800 */
[----:B----4-:R-:W-:-:S03]  /*1c290*/  FMUL R14, R0, R14 ;  /* 0x0000000e000e7220 */ /* 0x010fc60000400000 */
[----:B------:R-:W-:Y:S04]  /*1c2a0*/  STL [R1+0x1a4], R15 ;  /* 0x0001a40f01007387 */ /* 0x000fe80000100800 */
[----:B------:R-:W-:Y:S01]  /*1c2b0*/  STL [R1+0x190], R14 ;  /* 0x0001900e01007387 */ /* 0x000fe20000100800 */
[C---:B------:R-:W-:Y:S02]  /*1c2c0*/  FMUL R12, R0.reuse, R12 ;  /* 0x0000000c000c7220 */ /* 0x040fe40000400000 */
[----:B------:R-:W-:-:S03]  /*1c2d0*/  FMUL R11, R0, R11 ;  /* 0x0000000b000b7220 */ /* 0x000fc60000400000 */
[----:B------:R-:W-:Y:S01]  /*1c2e0*/  STL [R1+0x194], R12 ;  /* 0x0001940c01007387 */ /* 0x000fe20000100800 */
[----:B------:R-:W-:-:S03]  /*1c2f0*/  FMUL R10, R0, R10 ;  /* 0x0000000a000a7220 */ /* 0x000fc60000400000 */
[----:B------:R-:W-:Y:S01]  /*1c300*/  STL [R1+0x180], R11 ;  /* 0x0001800b01007387 */ /* 0x000fe20000100800 */
[----:B0-----:R-:W-:-:S03]  /*1c310*/  FMUL R9, R2, R9 ;  /* 0x0000000902097220 */ /* 0x001fc60000400000 */
[----:B------:R-:W-:Y:S01]  /*1c320*/  STL [R1+0x184], R10 ;  /* 0x0001840a01007387 */ /* 0x000fe20000100800 */
[----:B------:R-:W-:-:S03]  /*1c330*/  FMUL R0, R2, R8 ;  /* 0x0000000802007220 */ /* 0x000fc60000400000 */
[----:B------:R-:W4:Y:S04]  /*1c340*/  LDL.LU R20, [R1+0x418] ;  /* 0x0004180001147983 */ /* 0x000f280000300800 */
[----:B------:R0:W-:Y:S04]  /*1c350*/  STL [R1+0x1f8], R9 ;  /* 0x0001f80901007387 */ /* 0x0001e80000100800 */
[----:B------:R-:W4:Y:S04]  /*1c360*/  LDL.LU R19, [R1+0x41c] ;  /* 0x00041c0001137983 */ /* 0x000f280000300800 */
[----:B------:R1:W-:Y:S04]  /*1c370*/  STL [R1+0x1fc], R0 ;  /* 0x0001fc0001007387 */ /* 0x0003e80000100800 */
[----:B------:R-:W4:Y:S04]  /*1c380*/  LDL.LU R18, [R1+0x388] ;  /* 0x0003880001127983 */ /* 0x000f280000300800 */
[----:B------:R-:W4:Y:S04]  /*1c390*/  LDL.LU R17, [R1+0x38c] ;  /* 0x00038c0001117983 */ /* 0x000f280000300800 */
[----:B0-----:R-:W4:Y:S04]  /*1c3a0*/  LDL.LU R9, [R1+0x378] ;  /* 0x0003780001097983 */ /* 0x001f280000300800 */
[----:B------:R-:W4:Y:S04]  /*1c3b0*/  LDL.LU R8, [R1+0x37c] ;  /* 0x00037c0001087983 */ /* 0x000f280000300800 */
[----:B------:R-:W4:Y:S01]  /*1c3c0*/  LDL.LU R16, [R1+0x368] ;  /* 0x0003680001107983 */ /* 0x000f220000300800 */
[----:B--2---:R-:W-:-:S05]  /*1c3d0*/  FMUL R7, R2, R7 ;  /* 0x0000000702077220 */ /* 0x004fca0000400000 */
[----:B------:R-:W-:Y:S01]  /*1c3e0*/  STL [R1+0x1e8], R7 ;  /* 0x0001e80701007387 */ /* 0x000fe20000100800 */
[----:B-1----:R-:W-:-:S03]  /*1c3f0*/  FMUL R0, R2, R6 ;  /* 0x0000000602007220 */ /* 0x002fc60000400000 */
[----:B------:R-:W2:Y:S04]  /*1c400*/  LDL.LU R15, [R1+0x36c] ;  /* 0x00036c00010f7983 */ /* 0x000ea80000300800 */
[----:B------:R3:W-:Y:S04]  /*1c410*/  STL [R1+0x1ec], R0 ;  /* 0x0001ec0001007387 */ /* 0x0007e80000100800 */
[----:B------:R-:W2:Y:S01]  /*1c420*/  LDL.LU R14, [R1+0x358] ;  /* 0x00035800010e7983 */ /* 0x000ea20000300800 */
[----:B-----5:R-:W-:-:S05]  /*1c430*/  FMUL R5, R2, R5 ;  /* 0x0000000502057220 */ /* 0x020fca0000400000 */
[----:B------:R-:W-:Y:S04]  /*1c440*/  STL [R1+0x1d8], R5 ;  /* 0x0001d80501007387 */ /* 0x000fe80000100800 */
[----:B------:R-:W5:Y:S01]  /*1c450*/  LDL.LU R12, [R1+0x35c] ;  /* 0x00035c00010c7983 */ /* 0x000f620000300800 */
[----:B---3--:R-:W-:-:S05]  /*1c460*/  FMUL R0, R2, R4 ;  /* 0x0000000402007220 */ /* 0x008fca0000400000 */
[----:B------:R0:W-:Y:S04]  /*1c470*/  STL [R1+0x1dc], R0 ;  /* 0x0001dc0001007387 */ /* 0x0001e80000100800 */
[----:B0-----:R-:W3:Y:S04]  /*1c480*/  LDL.LU R0, [R1+0x820] ;  /* 0x0008200001007983 */ /* 0x001ee80000300800 */
[----:B------:R-:W3:Y:S04]  /*1c490*/  LDL.64 R6, [R1+0x9a8] ;  /* 0x0009a80001067983 */ /* 0x000ee80000100a00 */
[----:B------:R-:W3:Y:S04]  /*1c4a0*/  LDL.64 R4, [R1+0x9a0] ;  /* 0x0009a00001047983 */ /* 0x000ee80000100a00 */
[----:B------:R-:W3:Y:S01]  /*1c4b0*/  LDL.64 R10, [R1+0x998] ;  /* 0x00099800010a7983 */ /* 0x000ee20000100a00 */
[----:B----4-:R-:W-:-:S02]  /*1c4c0*/  FMUL R22, R2, R20 ;  /* 0x0000001402167220 */ /* 0x010fc40000400000 */
        /* <DEDUP_REMOVED lines=9> */
[----:B------:R-:W4:Y:S01]  /*1c560*/  LDL.64 R8, [R1+0x990] ;  /* 0x0009900001087983 */ /* 0x000f220000100a00 */
[----:B------:R-:W-:-:S03]  /*1c570*/  FMUL R16, R2, R16 ;  /* 0x0000001002107220 */ /* 0x000fc60000400000 */
[----:B------:R0:W-:Y:S04]  /*1c580*/  STL [R1+0x1a8], R18 ;  /* 0x0001a81201007387 */ /* 0x0001e80000100800 */
[----:B------:R-:W-:Y:S04]  /*1c590*/  STL [R1+0x1ac], R17 ;  /* 0x0001ac1101007387 */ /* 0x000fe80000100800 */
[----:B0-----:R-:W4:Y:S01]  /*1c5a0*/  LDL.64 R18, [R1+0x988] ;  /* 0x0009880001127983 */ /* 0x001f220000100a00 */
[----:B--2---:R-:W-:-:S03]  /*1c5b0*/  FMUL R15, R2, R15 ;  /* 0x0000000f020f7220 */ /* 0x004fc60000400000 */
[----:B------:R0:W-:Y:S01]  /*1c5c0*/  STL [R1+0x198], R16 ;  /* 0x0001981001007387 */ /* 0x0001e20000100800 */
[----:B------:R-:W-:-:S03]  /*1c5d0*/  FMUL R14, R2, R14 ;  /* 0x0000000e020e7220 */ /* 0x000fc60000400000 */
[----:B0-----:R-:W2:Y:S04]  /*1c5e0*/  LDL.64 R16, [R1+0x980] ;  /* 0x0009800001107983 */ /* 0x001ea80000100a00 */
[----:B------:R-:W-:Y:S04]  /*1c5f0*/  STL [R1+0x19c], R15 ;  /* 0x00019c0f01007387 */ /* 0x000fe80000100800 */
[----:B------:R0:W-:Y:S01]  /*1c600*/  STL [R1+0x188], R14 ;  /* 0x0001880e01007387 */ /* 0x0001e20000100800 */
[----:B-----5:R-:W-:-:S05]  /*1c610*/  FMUL R12, R2, R12 ;  /* 0x0000000c020c7220 */ /* 0x020fca0000400000 */
[----:B------:R1:W-:Y:S04]  /*1c620*/  STL [R1+0x18c], R12 ;  /* 0x00018c0c01007387 */ /* 0x0003e80000100800 */
[----:B0-----:R-:W5:Y:S01]  /*1c630*/  LDL.64 R14, [R1+0x978] ;  /* 0x00097800010e7983 */ /* 0x001f620000100a00 */
[----:B---3--:R-:W-:Y:S02]  /*1c640*/  FFMA R0, R2, R0, R3 ;  /* 0x0000000002007223 */ /* 0x008fe40000000003 */
[----:B------:R-:W-:-:S03]  /*1c650*/  IMAD.WIDE R6, R13, 0x2, R6 ;  /* 0x000000020d067825 */ /* 0x000fc600078e0206 */
[----:B------:R0:W-:Y:S01]  /*1c660*/  STL [R1+0x820], R0 ;  /* 0x0008200001007387 */ /* 0x0001e20000100800 */
[----:B------:R-:W-:-:S03]  /*1c670*/  IMAD.WIDE R4, R13, 0x2, R4 ;  /* 0x000000020d047825 */ /* 0x000fc600078e0204 */
[----:B------:R-:W3:Y:S01]  /*1c680*/  LDL.64 R22, [R1+0x968] ;  /* 0x0009680001167983 */ /* 0x000ee20000100a00 */
[----:B------:R-:W-:-:S03]  /*1c690*/  IMAD.WIDE R2, R13, 0x2, R10 ;  /* 0x000000020d027825 */ /* 0x000fc600078e020a */
[----:B------:R4:W3:Y:S04]  /*1c6a0*/  LDG.E.U16 R28, [R6.64] ;  /* 0x00000004061c7981 */ /* 0x0008e8000c1e1500 */
[----:B------:R-:W3:Y:S04]  /*1c6b0*/  LDL.64 R10, [R1+0x970] ;  /* 0x00097000010a7983 */ /* 0x000ee80000100a00 */
[----:B-1----:R1:W3:Y:S04]  /*1c6c0*/  LDG.E.U16 R12, [R4.64] ;  /* 0x00000004040c7981 */ /* 0x0022e8000c1e1500 */
[----:B0-----:R2:W3:Y:S04]  /*1c6d0*/  LDG.E.U16 R0, [R2.64] ;  /* 0x0000000402007981 */ /* 0x0014e8000c1e1500 */
[----:B------:R-:W3:Y:S01]  /*1c6e0*/  LDL.64 R20, [R1+0x960] ;  /* 0x0009600001147983 */ /* 0x000ee20000100a00 */
[----:B----4-:R-:W-:-:S03]  /*1c6f0*/  IMAD.WIDE R6, R13, 0x2, R8 ;  /* 0x000000020d067825 */ /* 0x010fc600078e0208 */
[----:B------:R-:W4:Y:S04]  /*1c700*/  LDL.64 R8, [R1+0x958] ;  /* 0x0009580001087983 */ /* 0x000f280000100a00 */
[----:B------:R5:W4:Y:S01]  /*1c710*/  LDG.E.U16 R29, [R6.64] ;  /* 0x00000004061d7981 */ /* 0x000b22000c1e1500 */
[----:B-1----:R-:W-:-:S03]  /*1c720*/  IMAD.WIDE R4, R13, 0x2, R18 ;  /* 0x000000020d047825 */ /* 0x002fc600078e0212 */
[----:B------:R-:W4:Y:S04]  /*1c730*/  LDL.64 R18, [R1+0x950] ;  /* 0x0009500001127983 */ /* 0x000f280000100a00 */
[----:B------:R0:W4:Y:S01]  /*1c740*/  LDG.E.U16 R24, [R4.64] ;  /* 0x0000000404187981 */ /* 0x000122000c1e1500 */
[----:B-----5:R-:W-:-:S03]  /*1c750*/  IMAD.WIDE R6, R13, 0x2, R14 ;  /* 0x000000020d067825 */ /* 0x020fc600078e020e */
[----:B------:R-:W5:Y:S01]  /*1c760*/  LDL.64 R14, [R1+0x940] ;  /* 0x00094000010e7983 */ /* 0x000f620000100a00 */
[----:B--2---:R-:W-:-:S03]  /*1c770*/  IMAD.WIDE R2, R13, 0x2, R16 ;  /* 0x000000020d027825 */ /* 0x004fc600078e0210 */
[----:B------:R-:W2:Y:S04]  /*1c780*/  LDL.64 R16, [R1+0x948] ;  /* 0x0009480001107983 */ /* 0x000ea80000100a00 */
[----:B------:R3:W2:Y:S04]  /*1c790*/  LDG.E.U16 R26, [R2.64] ;  /* 0x00000004021a7981 */ /* 0x0006a8000c1e1500 */
[----:B------:R1:W2:Y:S01]  /*1c7a0*/  LDG.E.U16 R27, [R6.64] ;  /* 0x00000004061b7981 */ /* 0x0002a2000c1e1500 */
[----:B---3--:R-:W-:-:S04]  /*1c7b0*/  IMAD.WIDE R2, R13, 0x2, R22 ;  /* 0x000000020d027825 */ /* 0x008fc800078e0216 */
[C---:B0-----:R-:W-:Y:S02]  /*1c7c0*/  IMAD.WIDE R4, R13.reuse, 0x2, R10 ;  /* 0x000000020d047825 */ /* 0x041fe400078e020a */
[----:B------:R-:W3:Y:S04]  /*1c7d0*/  LDL.64 R10, [R1+0x938] ;  /* 0x00093800010a7983 */ /* 0x000ee80000100a00 */
[----:B------:R0:W-:Y:S04]  /*1c7e0*/  STL [R1+0x380], R28 ;  /* 0x0003801c01007387 */ /* 0x0001e80000100800 */
[----:B------:R1:W-:Y:S04]  /*1c7f0*/  STL [R1+0x37c], R12 ;  /* 0x00037c0c01007387 */ /* 0x0003e80000100800 */
[----:B0-----:R4:W3:Y:S04]  /*1c800*/  LDG.E.U16 R28, [R4.64] ;  /* 0x00000004041c7981 */ /* 0x0018e8000c1e1500 */
[----:B-1----:R0:W3:Y:S01]  /*1c810*/  LDG.E.U16 R12, [R2.64] ;  /* 0x00000004020c7981 */ /* 0x0020e2000c1e1500 */
[----:B------:R-:W-:-:S04]  /*1c820*/  IMAD.WIDE R6, R13, 0x2, R20 ;  /* 0x000000020d067825 */ /* 0x000fc800078e0214 */
[C---:B----4-:R-:W-:Y:S02]  /*1c830*/  IMAD.WIDE R4, R13.reuse, 0x2, R8 ;  /* 0x000000020d047825 */ /* 0x050fe400078e0208 */
[----:B------:R-:W4:Y:S04]  /*1c840*/  LDL.64 R8, [R1+0x930] ;  /* 0x0009300001087983 */ /* 0x000f280000100a00 */
[----:B------:R1:W-:Y:S04]  /*1c850*/  STL [R1+0x378], R0 ;  /* 0x0003780001007387 */ /* 0x0003e80000100800 */
[----:B------:R-:W4:Y:S01]  /*1c860*/  LDL.64 R22, [R1+0x928] ;  /* 0x0009280001167983 */ /* 0x000f220000100a00 */
[----:B0-----:R-:W-:-:S03]  /*1c870*/  IMAD.WIDE R2, R13, 0x2, R18 ;  /* 0x000000020d027825 */ /* 0x001fc600078e0212 */
[----:B------:R-:W4:Y:S04]  /*1c880*/  LDL.64 R18, [R1+0x920] ;  /* 0x0009200001127983 */ /* 0x000f280000100a00 */
[----:B------:R0:W-:Y:S04]  /*1c890*/  STL [R1+0x374], R29 ;  /* 0x0003741d01007387 */ /* 0x0001e80000100800 */
[----:B-1----:R2:W4:Y:S04]  /*1c8a0*/  LDG.E.U16 R0, [R6.64] ;  /* 0x0000000406007981 */ /* 0x002528000c1e1500 */
[----:B------:R3:W4:Y:S04]  /*1c8b0*/  LDG.E.U16 R21, [R2.64] ;  /* 0x0000000402157981 */ /* 0x000728000c1e1500 */
[----:B0-----:R5:W4:Y:S02]  /*1c8c0*/  LDG.E.U16 R29, [R4.64] ;  /* 0x00000004041d7981 */ /* 0x001b24000c1e1500 */
[----:B-----5:R-:W-:-:S05]  /*1c8d0*/  IMAD.WIDE R4, R13, 0x2, R14 ;  /* 0x000000020d047825 */ /* 0x020fca00078e020e */
[----:B------:R0:W5:Y:S01]  /*1c8e0*/  LDG.E.U16 R20, [R4.64] ;  /* 0x0000000404147981 */ /* 0x000162000c1e1500 */
[----:B--2---:R-:W-:-:S03]  /*1c8f0*/  IMAD.WIDE R6, R13, 0x2, R16 ;  /* 0x000000020d067825 */ /* 0x004fc600078e0210 */
[----:B------:R-:W2:Y:S04]  /*1c900*/  LDL.64 R16, [R1+0x918] ;  /* 0x0009180001107983 */ /* 0x000ea80000100a00 */
[----:B------:R1:W-:Y:S04]  /*1c910*/  STL [R1+0x370], R24 ;  /* 0x0003701801007387 */ /* 0x0003e80000100800 */
[----:B------:R-:W-:Y:S04]  /*1c920*/  STL [R1+0x368], R27 ;  /* 0x0003681b01007387 */ /* 0x000fe80000100800 */
[----:B------:R0:W-:Y:S04]  /*1c930*/  STL [R1+0x36c], R26 ;  /* 0x00036c1a01007387 */ /* 0x0001e80000100800 */
[----:B------:R-:W2:Y:S04]  /*1c940*/  LDL.64 R14, [R1+0x908] ;  /* 0x00090800010e7983 */ /* 0x000ea80000100a00 */
[----:B-1----:R4:W2:Y:S01]  /*1c950*/  LDG.E.U16 R24, [R6.64] ;  /* 0x0000000406187981 */ /* 0x0028a2000c1e1500 */
[----:B---3--:R-:W-:-:S03]  /*1c960*/  IMAD.WIDE R2, R13, 0x2, R10 ;  /* 0x000000020d027825 */ /* 0x008fc600078e020a */
[----:B0-----:R-:W3:Y:S01]  /*1c970*/  LDL.64 R26, [R1+0x910] ;  /* 0x00091000011a7983 */ /* 0x001ee20000100a00 */
[----:B----4-:R-:W-:-:S04]  /*1c980*/  IMAD.WIDE R6, R13, 0x2, R8 ;  /* 0x000000020d067825 */ /* 0x010fc800078e0208 */
[C---:B------:R-:W-:Y:S01]  /*1c990*/  IMAD.WIDE R4, R13.reuse, 0x2, R22 ;  /* 0x000000020d047825 */ /* 0x040fe200078e0216 */
[----:B-----5:R-:W-:Y:S04]  /*1c9a0*/  STL [R1+0x14cc], R20 ;  /* 0x0014cc1401007387 */ /* 0x020fe80000100800 */
[----:B------:R0:W-:Y:S04]  /*1c9b0*/  STL [R1+0x364], R28 ;  /* 0x0003641c01007387 */ /* 0x0001e80000100800 */
[----:B------:R-:W4:Y:S04]  /*1c9c0*/  LDL.64 R10, [R1+0x900] ;  /* 0x00090000010a7983 */ /* 0x000f280000100a00 */
[----:B------:R-:W5:Y:S04]  /*1c9d0*/  LDL.64 R8, [R1+0x8f8] ;  /* 0x0008f80001087983 */ /* 0x000f680000100a00 */
[----:B------:R1:W-:Y:S04]  /*1c9e0*/  STL [R1+0x360], R12 ;  /* 0x0003600c01007387 */ /* 0x0003e80000100800 */
[----:B0-----:R0:W5:Y:S04]  /*1c9f0*/  LDG.E.U16 R28, [R2.64] ;  /* 0x00000004021c7981 */ /* 0x001168000c1e1500 */
[----:B------:R-:W5:Y:S04]  /*1ca00*/  LDL.64 R22, [R1+0x8f0] ;  /* 0x0008f00001167983 */ /* 0x000f680000100a00 */
[----:B------:R0:W-:Y:S04]  /*1ca10*/  STL [R1+0x35c], R0 ;  /* 0x00035c0001007387 */ /* 0x0001e80000100800 */
[----:B-1----:R2:W5:Y:S04]  /*1ca20*/  LDG.E.U16 R12, [R6.64] ;  /* 0x00000004060c7981 */ /* 0x002568000c1e1500 */
[----:B------:R-:W-:Y:S04]  /*1ca30*/  STL [R1+0x358], R29 ;  /* 0x0003581d01007387 */ /* 0x000fe80000100800 */
[----:B------:R1:W-:Y:S01]  /*1ca40*/  STL [R1+0x354], R21 ;  /* 0x0003541501007387 */ /* 0x0003e20000100800 */
[----:B0-----:R-:W-:-:S03]  /*1ca50*/  IMAD.WIDE R2, R13, 0x2, R18 ;  /* 0x000000020d027825 */ /* 0x001fc600078e0212 */
[----:B------:R3:W5:Y:S01]  /*1ca60*/  LDG.E.U16 R0, [R4.64] ;  /* 0x0000000404007981 */ /* 0x000762000c1e1500 */
[----:B--2---:R-:W-:-:S03]  /*1ca70*/  IMAD.WIDE R6, R13, 0x2, R16 ;  /* 0x000000020d067825 */ /* 0x004fc600078e0210 */
[----:B------:R-:W2:Y:S04]  /*1ca80*/  LDL.64 R18, [R1+0x8e0] ;  /* 0x0008e00001127983 */ /* 0x000ea80000100a00 */
[----:B-1----:R-:W2:Y:S01]  /*1ca90*/  LDL.64 R20, [R1+0x8e8] ;  /* 0x0008e80001147983 */ /* 0x002ea20000100a00 */
[----:B---3--:R-:W-:-:S03]  /*1caa0*/  IMAD.WIDE R4, R13, 0x2, R26 ;  /* 0x000000020d047825 */ /* 0x008fc600078e021a */
[----:B------:R-:W3:Y:S04]  /*1cab0*/  LDL.64 R16, [R1+0x8d8] ;  /* 0x0008d80001107983 */ /* 0x000ee80000100a00 */
[----:B------:R4:W3:Y:S04]  /*1cac0*/  LDG.E.U16 R26, [R6.64] ;  /* 0x00000004061a7981 */ /* 0x0008e8000c1e1500 */
[----:B------:R0:W-:Y:S04]  /*1cad0*/  STL [R1+0x350], R24 ;  /* 0x0003501801007387 */ /* 0x0001e80000100800 */
[----:B------:R1:W3:Y:S04]  /*1cae0*/  LDG.E.U16 R29, [R2.64] ;  /* 0x00000004021d7981 */ /* 0x0002e8000c1e1500 */
[----:B0-----:R5:W3:Y:S01]  /*1caf0*/  LDG.E.U16 R24, [R4.64] ;  /* 0x0000000404187981 */ /* 0x001ae2000c1e1500 */
[----:B-1----:R-:W-:-:S04]  /*1cb00*/  IMAD.WIDE R2, R13, 0x2, R14 ;  /* 0x000000020d027825 */ /* 0x002fc800078e020e */
[----:B----4-:R-:W-:-:S04]  /*1cb10*/  IMAD.WIDE R6, R13, 0x2, R10 ;  /* 0x000000020d067825 */ /* 0x010fc800078e020a */
[C---:B-----5:R-:W-:Y:S01]  /*1cb20*/  IMAD.WIDE R4, R13.reuse, 0x2, R8 ;  /* 0x000000020d047825 */ /* 0x060fe200078e0208 */
[----:B------:R0:W-:Y:S04]  /*1cb30*/  STL [R1+0x68], R28 ;  /* 0x0000681c01007387 */ /* 0x0001e80000100800 */
[----:B------:R-:W4:Y:S04]  /*1cb40*/  LDL.64 R14, [R1+0x8d0] ;  /* 0x0008d000010e7983 */ /* 0x000f280000100a00 */
[----:B------:R-:W5:Y:S04]  /*1cb50*/  LDL.64 R10, [R1+0x8c8] ;  /* 0x0008c800010a7983 */ /* 0x000f680000100a00 */
[----:B------:R-:W4:Y:S04]  /*1cb60*/  LDL.64 R8, [R1+0x8c0] ;  /* 0x0008c00001087983 */ /* 0x000f280000100a00 */
[----:B------:R1:W-:Y:S04]  /*1cb70*/  STL [R1+0x64], R12 ;  /* 0x0000640c01007387 */ /* 0x0003e80000100800 */
[----:B0-----:R0:W4:Y:S04]  /*1cb80*/  LDG.E.U16 R28, [R2.64] ;  /* 0x00000004021c7981 */ /* 0x001128000c1e1500 */
[----:B-1----:R2:W4:Y:S02]  /*1cb90*/  LDG.E.U16 R12, [R6.64] ;  /* 0x00000004060c7981 */ /* 0x002524000c1e1500 */
[----:B--2---:R-:W-:-:S05]  /*1cba0*/  IMAD.WIDE R6, R13, 0x2, R20 ;  /* 0x000000020d067825 */ /* 0x004fca00078e0214 */
[----:B------:R-:W2:Y:S01]  /*1cbb0*/  LDG.E.U16 R27, [R6.64] ;  /* 0x00000004061b7981 */ /* 0x000ea2000c1e1500 */
[----:B0-----:R-:W-:-:S03]  /*1cbc0*/  IMAD.WIDE R2, R13, 0x2, R22 ;  /* 0x000000020d027825 */ /* 0x001fc600078e0216 */
[----:B------:R0:W-:Y:S04]  /*1cbd0*/  STL [R1+0x60], R0 ;  /* 0x0000600001007387 */ /* 0x0001e80000100800 */
[----:B---3--:R1:W-:Y:S04]  /*1cbe0*/  STL [R1+0x5c], R29 ;  /* 0x00005c1d01007387 */ /* 0x0083e80000100800 */
[----:B------:R-:W3:Y:S04]  /*1cbf0*/  LDL.64 R22, [R1+0x8b8] ;  /* 0x0008b80001167983 */ /* 0x000ee80000100a00 */
[----:B0-----:R0:W3:Y:S04]  /*1cc00*/  LDG.E.U16 R0, [R4.64] ;  /* 0x0000000404007981 */ /* 0x0010e8000c1e1500 */
[----:B-1----:R1:W3:Y:S02]  /*1cc10*/  LDG.E.U16 R29, [R2.64] ;  /* 0x00000004021d7981 */ /* 0x0022e4000c1e1500 */
[----:B-1----:R-:W-:-:S02]  /*1cc20*/  IMAD.WIDE R2, R13, 0x2, R16 ;  /* 0x000000020d027825 */ /* 0x002fc400078e0210 */
[----:B------:R-:W3:Y:S02]  /*1cc30*/  LDL.64 R16, [R1+0x8b0] ;  /* 0x0008b00001107983 */ /* 0x000ee40000100a00 */
[C---:B0-----:R-:W-:Y:S02]  /*1cc40*/  IMAD.WIDE R4, R13.reuse, 0x2, R18 ;  /* 0x000000020d047825 */ /* 0x041fe400078e0212 */
[----:B--2---:R-:W-:Y:S04]  /*1cc50*/  STL [R1+0x1464], R27 ;  /* 0x0014641b01007387 */ /* 0x004fe80000100800 */
[----:B------:R0:W-:Y:S04]  /*1cc60*/  STL [R1+0x58], R26 ;  /* 0x0000581a01007387 */ /* 0x0001e80000100800 */
[----:B------:R-:W2:Y:S04]  /*1cc70*/  LDL.64 R20, [R1+0x8a8] ;  /* 0x0008a80001147983 */ /* 0x000ea80000100a00 */
[----:B------:R1:W-:Y:S04]  /*1cc80*/  STL [R1+0x54], R24 ;  /* 0x0000541801007387 */ /* 0x0003e80000100800 */
[----:B0-----:R5:W2:Y:S01]  /*1cc90*/  LDG.E.U16 R26, [R4.64] ;  /* 0x00000004041a7981 */ /* 0x001aa2000c1e1500 */
[----:B----4-:R-:W-:-:S03]  /*1cca0*/  IMAD.WIDE R6, R13, 0x2, R14 ;  /* 0x000000020d067825 */ /* 0x010fc600078e020e */
[----:B------:R-:W4:Y:S04]  /*1ccb0*/  LDL.64 R18, [R1+0x8a0] ;  /* 0x0008a00001127983 */ /* 0x000f280000100a00 */
[----:B-1----:R0:W4:Y:S02]  /*1ccc0*/  LDG.E.U16 R24, [R2.64] ;  /* 0x0000000402187981 */ /* 0x002124000c1e1500 */
[C---:B0-----:R-:W-:Y:S02]  /*1ccd0*/  IMAD.WIDE R2, R13.reuse, 0x2, R8 ;  /* 0x000000020d027825 */ /* 0x041fe400078e0208 */
[----:B------:R-:W4:Y:S04]  /*1cce0*/  LDL.64 R8, [R1+0x890] ;  /* 0x0008900001087983 */ /* 0x000f280000100a00 */
[----:B------:R2:W4:Y:S01]  /*1ccf0*/  LDG.E.U16 R27, [R2.64] ;  /* 0x00000004021b7981 */ /* 0x000522000c1e1500 */
[----:B-----5:R-:W-:-:S03]  /*1cd00*/  IMAD.WIDE R4, R13, 0x2, R10 ;  /* 0x000000020d047825 */ /* 0x020fc600078e020a */
[----:B------:R-:W5:Y:S04]  /*1cd10*/  LDL.64 R10, [R1+0x898] ;  /* 0x00089800010a7983 */ /* 0x000f680000100a00 */
[----:B------:R0:W-:Y:S04]  /*1cd20*/  STL [R1+0x50], R28 ;  /* 0x0000501c01007387 */ /* 0x0001e80000100800 */
[----:B0-----:R-:W5:Y:S04]  /*1cd30*/  LDL.LU R28, [R1+0x120] ;  /* 0x00012000011c7983 */ /* 0x001f680000300800 */
[----:B------:R-:W5:Y:S04]  /*1cd40*/  LDL R14, [R1+0x710] ;  /* 0x00071000010e7983 */ /* 0x000f680000100800 */
[----:B------:R0:W-:Y:S04]  /*1cd50*/  STL [R1+0x4c], R12 ;  /* 0x00004c0c01007387 */ /* 0x0001e80000100800 */
[----:B---3--:R1:W-:Y:S04]  /*1cd60*/  STL [R1+0x48], R0 ;  /* 0x0000480001007387 */ /* 0x0083e80000100800 */
[----:B0-----:R0:W3:Y:S04]  /*1cd70*/  LDG.E.U16 R12, [R6.64] ;  /* 0x00000004060c7981 */ /* 0x0010e8000c1e1500 */
[----:B-1----:R1:W3:Y:S01]  /*1cd80*/  LDG.E.U16 R0, [R4.64] ;  /* 0x0000000404007981 */ /* 0x0022e2000c1e1500 */
[----:B0-----:R-:W-:-:S04]  /*1cd90*/  IMAD.WIDE R6, R13, 0x2, R22 ;  /* 0x000000020d067825 */ /* 0x001fc800078e0216 */
[----:B-1----:R-:W-:-:S04]  /*1cda0*/  IMAD.WIDE R4, R13, 0x2, R16 ;  /* 0x000000020d047825 */ /* 0x002fc800078e0210 */
[C---:B--2---:R-:W-:Y:S01]  /*1cdb0*/  IMAD.WIDE R2, R13.reuse, 0x2, R20 ;  /* 0x000000020d027825 */ /* 0x044fe200078e0214 */
[----:B----4-:R0:W-:Y:S04]  /*1cdc0*/  STL [R1+0x14d0], R27 ;  /* 0x0014d01b01007387 */ /* 0x0101e80000100800 */
[----:B------:R-:W2:Y:S04]  /*1cdd0*/  LDL.64 R16, [R1+0x888] ;  /* 0x0008880001107983 */ /* 0x000ea80000100a00 */
[----:B------:R1:W-:Y:S04]  /*1cde0*/  STL [R1+0x44], R29 ;  /* 0x0000441d01007387 */ /* 0x0003e80000100800 */
[----:B------:R-:W4:Y:S04]  /*1cdf0*/  LDL.64 R22, [R1+0x880] ;  /* 0x0008800001167983 */ /* 0x000f280000100a00 */
[----:B------:R-:W2:Y:S04]  /*1ce00*/  LDL.64 R20, [R1+0x878] ;  /* 0x0008780001147983 */ /* 0x000ea80000100a00 */
[----:B------:R5:W-:Y:S04]  /*1ce10*/  STL [R1+0x3c], R26 ;  /* 0x00003c1a01007387 */ /* 0x000be80000100800 */
[----:B0-----:R0:W2:Y:S04]  /*1ce20*/  LDG.E.U16 R27, [R4.64] ;  /* 0x00000004041b7981 */ /* 0x0010a8000c1e1500 */
[----:B-1----:R1:W2:Y:S04]  /*1ce30*/  LDG.E.U16 R29, [R6.64] ;  /* 0x00000004061d7981 */ /* 0x0022a8000c1e1500 */
[----:B-----5:R-:W5:Y:S01]  /*1ce40*/  LDG.E.U16 R26, [R2.64] ;  /* 0x00000004021a7981 */ /* 0x020f62000c1e1500 */
[----:B0-----:R-:W-:-:S03]  /*1ce50*/  IMAD.WIDE R4, R13, 0x2, R10 ;  /* 0x000000020d047825 */ /* 0x001fc600078e020a */
[----:B-----5:R-:W-:Y:S04]  /*1ce60*/  STL [R1+0x1468], R26 ;  /* 0x0014681a01007387 */ /* 0x020fe80000100800 */
[----:B------:R-:W5:Y:S04]  /*1ce70*/  LDL.64 R10, [R1+0x870] ;  /* 0x00087000010a7983 */ /* 0x000f680000100a00 */
[----:B------:R0:W-:Y:S04]  /*1ce80*/  STL [R1+0x38], R24 ;  /* 0x0000381801007387 */ /* 0x0001e80000100800 */
[----:B0-----:R4:W3:Y:S01]  /*1ce90*/  LDG.E.U16 R24, [R4.64] ;  /* 0x0000000404187981 */ /* 0x0018e2000c1e1500 */
[----:B-1----:R-:W-:-:S04]  /*1cea0*/  IMAD.WIDE R6, R13, 0x2, R18 ;  /* 0x000000020d067825 */ /* 0x002fc800078e0212 */
[C---:B------:R-:W-:Y:S01]  /*1ceb0*/  IMAD.WIDE R2, R13.reuse, 0x2, R8 ;  /* 0x000000020d027825 */ /* 0x040fe200078e0208 */
[----:B------:R2:W5:Y:S03]  /*1cec0*/  LDG.E.U16 R26, [R6.64] ;  /* 0x00000004061a7981 */ /* 0x000566000c1e1500 */
[C---:B----4-:R-:W-:Y:S01]  /*1ced0*/  IMAD.WIDE R4, R13.reuse, 0x2, R22 ;  /* 0x000000020d047825 */ /* 0x050fe200078e0216 */
[----:B------:R-:W0:Y:S04]  /*1cee0*/  LDS R8, [R25.X4+0x10400] ;  /* 0x0104000019087984 */ /* 0x000e280000004800 */
[----:B------:R1:W4:Y:S01]  /*1cef0*/  LDG.E.U16 R15, [R4.64] ;  /* 0x00000004040f7981 */ /* 0x000322000c1e1500 */
[----:B--2---:R-:W-:-:S05]  /*1cf00*/  IMAD.WIDE R6, R13, 0x2, R16 ;  /* 0x000000020d067825 */ /* 0x004fca00078e0210 */
[----:B------:R-:W2:Y:S04]  /*1cf10*/  LDG.E.U16 R23, [R6.64] ;  /* 0x0000000406177981 */ /* 0x000ea8000c1e1500 */
[----:B---3--:R3:W-:Y:S04]  /*1cf20*/  STL [R1+0x146c], R24 ;  /* 0x00146c1801007387 */ /* 0x0087e80000100800 */
[----:B------:R-:W4:Y:S04]  /*1cf30*/  LDL.64 R16, [R1+0x860] ;  /* 0x0008600001107983 */ /* 0x000f280000100a00 */
[----:B------:R-:W1:Y:S04]  /*1cf40*/  LDL.64 R18, [R1+0x868] ;  /* 0x0008680001127983 */ /* 0x000e680000100a00 */
[----:B---3--:R3:W4:Y:S02]  /*1cf50*/  LDG.E.U16 R24, [R2.64] ;  /* 0x0000000402187981 */ /* 0x008724000c1e1500 */
[----:B---3--:R-:W-:-:S05]  /*1cf60*/  IMAD.WIDE R2, R13, 0x2, R20 ;  /* 0x000000020d027825 */ /* 0x008fca00078e0214 */
[----:B------:R-:W3:Y:S04]  /*1cf70*/  LDG.E.U16 R22, [R2.64] ;  /* 0x0000000402167981 */ /* 0x000ee8000c1e1500 */
[----:B--2---:R-:W-:Y:S04]  /*1cf80*/  STL [R1+0x1470], R23 ;  /* 0x0014701701007387 */ /* 0x004fe80000100800 */
[----:B------:R-:W-:Y:S04]  /*1cf90*/  STL [R1+0x34], R12 ;  /* 0x0000340c01007387 */ /* 0x000fe80000100800 */
[----:B------:R-:W-:Y:S04]  /*1cfa0*/  STL [R1+0x30], R0 ;  /* 0x0000300001007387 */ /* 0x000fe80000100800 */
[----:B---3--:R2:W-:Y:S04]  /*1cfb0*/  STL [R1+0x1474], R22 ;  /* 0x0014741601007387 */ /* 0x0085e80000100800 */
[----:B--2---:R-:W2:Y:S01]  /*1cfc0*/  LDL.64 R22, [R1+0x858] ;  /* 0x0008580001167983 */ /* 0x004ea20000100a00 */
[----:B-----5:R-:W-:-:S04]  /*1cfd0*/  IMAD.WIDE R2, R13, 0x2, R10 ;  /* 0x000000020d027825 */ /* 0x020fc800078e020a */
[----:B------:R-:W-:Y:S01]  /*1cfe0*/  FADD R0, -R14, R28 ;  /* 0x0000001c0e007221 */ /* 0x000fe20000000100 */
[----:B------:R4:W3:Y:S01]  /*1cff0*/  LDG.E.U16 R20, [R2.64] ;  /* 0x0000000402147981 */ /* 0x0008e2000c1e1500 */
[----:B-1----:R-:W-:-:S03]  /*1d000*/  IMAD.WIDE R4, R13, 0x2, R18 ;  /* 0x000000020d047825 */ /* 0x002fc600078e0212 */
[----:B------:R-:W0:Y:S04]  /*1d010*/  LDL.LU R14, [R1+0x824] ;  /* 0x00082400010e7983 */ /* 0x000e280000300800 */
[----:B------:R-:W5:Y:S01]  /*1d020*/  LDL.LU R12, [R1+0x550] ;  /* 0x00055000010c7983 */ /* 0x000f620000300800 */
[----:B----4-:R-:W-:-:S03]  /*1d030*/  IMAD.WIDE R2, R13, 0x2, R16 ;  /* 0x000000020d027825 */ /* 0x010fc600078e0210 */
[----:B------:R-:W4:Y:S04]  /*1d040*/  LDL.LU R10, [R1+0x540] ;  /* 0x00054000010a7983 */ /* 0x000f280000300800 */
[----:B------:R1:W-:Y:S04]  /*1d050*/  STL [R1+0x28], R29 ;  /* 0x0000281d01007387 */ /* 0x0003e80000100800 */
[----:B------:R-:W3:Y:S04]  /*1d060*/  LDG.E.U16 R21, [R4.64] ;  /* 0x0000000404157981 */ /* 0x000ee8000c1e1500 */
[----:B------:R-:W3:Y:S04]  /*1d070*/  LDL.LU R11, [R1+0x554] ;  /* 0x00055400010b7983 */ /* 0x000ee80000300800 */
[----:B-1----:R2:W3:Y:S04]  /*1d080*/  LDG.E.U16 R29, [R2.64] ;  /* 0x00000004021d7981 */ /* 0x0024e8000c1e1500 */
[----:B------:R-:W-:Y:S04]  /*1d090*/  STL [R1+0x24], R27 ;  /* 0x0000241b01007387 */ /* 0x000fe80000100800 */
[----:B------:R-:W4:Y:S01]  /*1d0a0*/  LDL.LU R9, [R1+0x544] ;  /* 0x0005440001097983 */ /* 0x000f220000300800 */
[----:B------:R-:W-:-:S03]  /*1d0b0*/  FMUL R0, R0, 1.4426950216293334961 ;  /* 0x3fb8aa3b00007820 */ /* 0x000fc60000400000 */
[----:B------:R-:W4:Y:S01]  /*1d0c0*/  LDL.LU R19, [R1+0x530] ;  /* 0x0005300001137983 */ /* 0x000f220000300800 */
[----:B--2---:R-:W-:Y:S02]  /*1d0d0*/  IMAD.WIDE R2, R13, 0x2, R22 ;  /* 0x000000020d027825 */ /* 0x004fe400078e0216 */
[----:B------:R-:W0:Y:S01]  /*1d0e0*/  MUFU.EX2 R0, R0 ;  /* 0x0000000000007308 */ /* 0x000e220000000800 */
[----:B------:R-:W2:Y:S04]  /*1d0f0*/  LDL.LU R16, [R1+0x534] ;  /* 0x0005340001107983 */ /* 0x000ea80000300800 */
[----:B------:R5:W2:Y:S04]  /*1d100*/  LDG.E.U16 R28, [R2.64] ;  /* 0x00000004021c7981 */ /* 0x000aa8000c1e1500 */
[----:B------:R-:W4:Y:S04]  /*1d110*/  LDL.LU R7, [R1+0x520] ;  /* 0x0005200001077983 */ /* 0x000f280000300800 */
[----:B------:R-:W-:Y:S04]  /*1d120*/  STL [R1+0x1c], R26 ;  /* 0x00001c1a01007387 */ /* 0x000fe80000100800 */
[----:B------:R-:W4:Y:S01]  /*1d130*/  LDL.LU R6, [R1+0x524] ;  /* 0x0005240001067983 */ /* 0x000f220000300800 */
[----:B0-----:R-:W-:-:S03]  /*1d140*/  FFMA R14, R0, R14, R8 ;  /* 0x0000000e000e7223 */ /* 0x001fc60000000008 */
[----:B------:R-:W4:Y:S01]  /*1d150*/  LDL.LU R18, [R1+0x128] ;  /* 0x0001280001127983 */ /* 0x000f220000300800 */
[----:B-----5:R-:W-:-:S03]  /*1d160*/  FMUL R3, R0, R12 ;  /* 0x0000000c00037220 */ /* 0x020fc60000400000 */
[----:B------:R-:W5:Y:S04]  /*1d170*/  LDL R17, [R1+0x70c] ;  /* 0x00070c0001117983 */ /* 0x000f680000100800 */
[----:B------:R-:W-:Y:S04]  /*1d180*/  STL [R1+0x14], R24 ;  /* 0x0000141801007387 */ /* 0x000fe80000100800 */
[----:B---3--:R-:W-:Y:S01]  /*1d190*/  STL [R1+0x1478], R21 ;  /* 0x0014781501007387 */ /* 0x008fe20000100800 */
[----:B------:R-:W-:-:S03]  /*1d1a0*/  FMUL R2, R0, R11 ;  /* 0x0000000b00027220 */ /* 0x000fc60000400000 */
[----:B------:R-:W-:Y:S04]  /*1d1b0*/  STL [R1+0x14bc], R29 ;  /* 0x0014bc1d01007387 */ /* 0x000fe80000100800 */
[----:B--2---:R-:W-:Y:S04]  /*1d1c0*/  STL [R1+0x147c], R28 ;  /* 0x00147c1c01007387 */ /* 0x004fe80000100800 */
[----:B------:R0:W-:Y:S04]  /*1d1d0*/  STL [R1+0xc], R15 ;  /* 0x00000c0f01007387 */ /* 0x0001e80000100800 */
[----:B------:R-:W2:Y:S04]  /*1d1e0*/  LDL.LU R4, [R1+0x480] ;  /* 0x0004800001047983 */ /* 0x000ea80000300800 */
[----:B------:R-:W-:Y:S04]  /*1d1f0*/  STL [R1+0x824], R14 ;  /* 0x0008240e01007387 */ /* 0x000fe80000100800 */
[----:B------:R4:W-:Y:S04]  /*1d200*/  STL [R1+0x170], R3 ;  /* 0x0001700301007387 */ /* 0x0009e80000100800 */
[----:B------:R1:W-:Y:S04]  /*1d210*/  STL [R1+0x174], R2 ;  /* 0x0001740201007387 */ /* 0x0003e80000100800 */
[----:B0-----:R-:W3:Y:S01]  /*1d220*/  LDL.LU R15, [R1+0x484] ;  /* 0x00048400010f7983 */ /* 0x001ee20000300800 */
[----:B----4-:R-:W-:-:S02]  /*1d230*/  FMUL R3, R0, R10 ;  /* 0x0000000a00037220 */ /* 0x010fc40000400000 */
[----:B-1----:R-:W-:-:S03]  /*1d240*/  FMUL R2, R0, R9 ;  /* 0x0000000900027220 */ /* 0x002fc60000400000 */
[----:B------:R-:W-:Y:S04]  /*1d250*/  STL [R1+0x160], R3 ;  /* 0x0001600301007387 */ /* 0x000fe80000100800 */
[----:B------:R-:W4:Y:S04]  /*1d260*/  LDL.LU R14, [R1+0x470] ;  /* 0x00047000010e7983 */ /* 0x000f280000300800 */
[----:B------:R-:W-:Y:S04]  /*1d270*/  STL [R1+0x4], R20 ;  /* 0x0000041401007387 */ /* 0x000fe80000100800 */
[----:B------:R0:W-:Y:S04]  /*1d280*/  STL [R1+0x164], R2 ;  /* 0x0001640201007387 */ /* 0x0001e80000100800 */
[----:B------:R-:W2:Y:S04]  /*1d290*/  LDL.LU R12, [R1+0x474] ;  /* 0x00047400010c7983 */ /* 0x000ea80000300800 */
[----:B------:R-:W2:Y:S04]  /*1d2a0*/  LDL.LU R11, [R1+0x460] ;  /* 0x00046000010b7983 */ /* 0x000ea80000300800 */
[----:B------:R-:W2:Y:S04]  /*1d2b0*/  LDL.LU R10, [R1+0x464] ;  /* 0x00046400010a7983 */ /* 0x000ea80000300800 */
[----:B------:R-:W2:Y:S04]  /*1d2c0*/  LDL.LU R9, [R1+0x450] ;  /* 0x0004500001097983 */ /* 0x000ea80000300800 */
[----:B------:R-:W2:Y:S04]  /*1d2d0*/  LDL.LU R8, [R1+0x454] ;  /* 0x0004540001087983 */ /* 0x000ea80000300800 */
[----:B0-----:R-:W2:Y:S01]  /*1d2e0*/  LDL.64 R2, [R1+0x850] ;  /* 0x0008500001027983 */ /* 0x001ea20000100a00 */
[----:B------:R-:W-:-:S05]  /*1d2f0*/  FMUL R19, R0, R19 ;  /* 0x0000001300137220 */ /* 0x000fca0000400000 */
[----:B------:R-:W-:Y:S01]  /*1d300*/  STL [R1+0x150], R19 ;  /* 0x0001501301007387 */ /* 0x000fe20000100800 */
[C---:B------:R-:W-:Y:S02]  /*1d310*/  FMUL R5, R0.reuse, R16 ;  /* 0x0000001000057220 */ /* 0x040fe40000400000 */
[C---:B------:R-:W-:Y:S02]  /*1d320*/  FMUL R7, R0.reuse, R7 ;  /* 0x0000000700077220 */ /* 0x040fe40000400000 */
[----:B------:R-:W-:Y:S01]  /*1d330*/  FMUL R16, R0, R6 ;  /* 0x0000000600107220 */ /* 0x000fe20000400000 */
[----:B------:R0:W-:Y:S04]  /*1d340*/  STL [R1+0x154], R5 ;  /* 0x0001540501007387 */ /* 0x0001e80000100800 */
[----:B0-----:R-:W5:Y:S01]  /*1d350*/  LDL.LU R5, [R1+0x828] ;  /* 0x0008280001057983 */ /* 0x001f620000300800 */
[----:B--2---:R-:W-:-:S05]  /*1d360*/  IMAD.WIDE R2, R13, 0x2, R2 ;  /* 0x000000020d027825 */ /* 0x004fca00078e0202 */
[----:B------:R-:W2:Y:S04]  /*1d370*/  LDG.E.U16 R19, [R2.64] ;  /* 0x0000000402137981 */ /* 0x000ea8000c1e1500 */
[----:B------:R0:W-:Y:S01]  /*1d380*/  STL [R1+0x140], R7 ;  /* 0x0001400701007387 */ /* 0x0001e20000100800 */
[C---:B---3--:R-:W-:Y:S02]  /*1d390*/  FMUL R15, R0.reuse, R15 ;  /* 0x0000000f000f7220 */ /* 0x048fe40000400000 */
[C---:B----4-:R-:W-:Y:S02]  /*1d3a0*/  FMUL R14, R0.reuse, R14 ;  /* 0x0000000e000e7220 */ /* 0x050fe40000400000 */
[C---:B------:R-:W-:Y:S01]  /*1d3b0*/  FMUL R12, R0.reuse, R12 ;  /* 0x0000000c000c7220 */ /* 0x040fe20000400000 */
[----:B0-----:R-:W3:Y:S04]  /*1d3c0*/  LDL.64 R6, [R1+0x848] ;  /* 0x0008480001067983 */ /* 0x001ee80000100a00 */
[----:B------:R0:W-:Y:S01]  /*1d3d0*/  STL [R1+0x144], R16 ;  /* 0x0001441001007387 */ /* 0x0001e20000100800 */
[----:B------:R-:W-:-:S02]  /*1d3e0*/  FMUL R11, R0, R11 ;  /* 0x0000000b000b7220 */ /* 0x000fc40000400000 */
[C---:B------:R-:W-:Y:S01]  /*1d3f0*/  FMUL R10, R0.reuse, R10 ;  /* 0x0000000a000a7220 */ /* 0x040fe20000400000 */
[----:B------:R-:W-:Y:S01]  /*1d400*/  STL [R1+0x14ec], R25 ;  /* 0x0014ec1901007387 */ /* 0x000fe20000100800 */
[C---:B0-----:R-:W-:Y:S02]  /*1d410*/  FMUL R16, R0.reuse, R4 ;  /* 0x0000000400107220 */ /* 0x041fe40000400000 */
[C---:B------:R-:W-:Y:S01]  /*1d420*/  FMUL R9, R0.reuse, R9 ;  /* 0x0000000900097220 */ /* 0x040fe20000400000 */
[----:B------:R0:W1:Y:S01]  /*1d430*/  LDS R4, [R25.X4+0x10480] ;  /* 0x0104800019047984 */ /* 0x0000620000004800 */
[----:B------:R-:W-:-:S03]  /*1d440*/  FMUL R0, R0, R8 ;  /* 0x0000000800007220 */ /* 0x000fc60000400000 */
        /* <DEDUP_REMOVED lines=8> */
[----:B--2---:R-:W-:Y:S04]  /*1d4d0*/  STL [R1+0x14c0], R19 ;  /* 0x0014c01301007387 */ /* 0x004fe80000100800 */
[----:B0-----:R-:W2:Y:S01]  /*1d4e0*/  LDL.LU R25, [R1+0x548] ;  /* 0x0005480001197983 */ /* 0x001ea20000300800 */
[----:B-----5:R-:W-:-:S04]  /*1d4f0*/  FADD R0, -R17, R18 ;  /* 0x0000001211007221 */ /* 0x020fc80000000100 */
[----:B------:R-:W-:-:S06]  /*1d500*/  FMUL R0, R0, 1.4426950216293334961 ;  /* 0x3fb8aa3b00007820 */ /* 0x000fcc0000400000 */
[----:B------:R-:W1:Y:S02]  /*1d510*/  MUFU.EX2 R0, R0 ;  /* 0x0000000000007308 */ /* 0x000e640000000800 */
[----:B-1----:R-:W-:Y:S01]  /*1d520*/  FFMA R5, R0, R5, R4 ;  /* 0x0000000500057223 */ /* 0x002fe20000000004 */
[----:B--2---:R0:W-:Y:S04]  /*1d530*/  STL [R1+0x14f0], R25 ;  /* 0x0014f01901007387 */ /* 0x0041e80000100800 */
[----:B------:R-:W-:Y:S04]  /*1d540*/  STL [R1+0x828], R5 ;  /* 0x0008280501007387 */ /* 0x000fe80000100800 */
[----:B0-----:R-:W2:Y:S01]  /*1d550*/  LDL.LU R25, [R1+0x55c] ;  /* 0x00055c0001197983 */ /* 0x001ea20000300800 */
[----:B---3--:R-:W-:-:S05]  /*1d560*/  IMAD.WIDE R2, R13, 0x2, R6 ;  /* 0x000000020d027825 */ /* 0x008fca00078e0206 */
[----:B------:R0:W3:Y:S04]  /*1d570*/  LDG.E.U16 R18, [R2.64] ;  /* 0x0000000402127981 */ /* 0x0000e8000c1e1500 */
[----:B--2---:R1:W-:Y:S04]  /*1d580*/  STL [R1+0x14f4], R25 ;  /* 0x0014f41901007387 */ /* 0x0043e80000100800 */
[----:B-1----:R-:W2:Y:S04]  /*1d590*/  LDL.LU R25, [R1+0x558] ;  /* 0x0005580001197983 */ /* 0x002ea80000300800 */
        /* <DEDUP_REMOVED lines=11> */
[----:B------:R-:W4:Y:S04]  /*1d650*/  LDL R24, [R1+0x708] ;  /* 0x0007080001187983 */ /* 0x000f280000100800 */
        /* <DEDUP_REMOVED lines=12> */
[----:B0-----:R-:W4:Y:S04]  /*1d720*/  LDL.LU R2, [R1+0x538] ;  /* 0x0005380001027983 */ /* 0x001f280000300800 */
[----:B------:R-:W4:Y:S04]  /*1d730*/  LDL.LU R3, [R1+0x53c] ;  /* 0x00053c0001037983 */ /* 0x000f280000300800 */
[----:B---3--:R0:W-:Y:S04]  /*1d740*/  STL [R1+0x1480], R18 ;  /* 0x0014801201007387 */ /* 0x0081e80000100800 */
[----:B0-----:R-:W3:Y:S01]  /*1d750*/  LDL.LU R18, [R1+0x54c] ;  /* 0x00054c0001127983 */ /* 0x001ee20000300800 */
[----:B--2---:R-:W-:-:S05]  /*1d760*/  FMUL R25, R0, R25 ;  /* 0x0000001900197220 */ /* 0x004fca0000400000 */
[----:B------:R0:W-:Y:S04]  /*1d770*/  STL [R1+0x178], R25 ;  /* 0x0001781901007387 */ /* 0x0001e80000100800 */
[----:B0-----:R-:W2:Y:S02]  /*1d780*/  LDL.LU R25, [R1+0x14f4] ;  /* 0x0014f40001197983 */ /* 0x001ea40000300800 */
[----:B--2---:R-:W-:-:S05]  /*1d790*/  FMUL R25, R0, R25 ;  /* 0x0000001900197220 */ /* 0x004fca0000400000 */
[----:B------:R0:W-:Y:S04]  /*1d7a0*/  STL [R1+0x17c], R25 ;  /* 0x00017c1901007387 */ /* 0x0001e80000100800 */
[----:B0-----:R-:W2:Y:S01]  /*1d7b0*/  LDL.LU R25, [R1+0x14f0] ;  /* 0x0014f00001197983 */ /* 0x001ea20000300800 */
[C---:B---3--:R-:W-:Y:S02]  /*1d7c0*/  FMUL R18, R0.reuse, R18 ;  /* 0x0000001200127220 */ /* 0x048fe40000400000 */
[C---:B----4-:R-:W-:Y:S02]  /*1d7d0*/  FMUL R2, R0.reuse, R2 ;  /* 0x0000000200027220 */ /* 0x050fe40000400000 */
[C---:B------:R-:W-:Y:S02]  /*1d7e0*/  FMUL R3, R0.reuse, R3 ;  /* 0x0000000300037220 */ /* 0x040fe40000400000 */
[----:B------:R-:W-:-:S02]  /*1d7f0*/  FMUL R8, R0, R8 ;  /* 0x0000000800087220 */ /* 0x000fc40000400000 */
[----:B------:R-:W-:Y:S01]  /*1d800*/  FMUL R5, R0, R5 ;  /* 0x0000000500057220 */ /* 0x000fe20000400000 */
[----:B------:R-:W-:Y:S01]  /*1d810*/  F2FP.PACK_AB R16, R26, R16 ;  /* 0x000000101a10723e */ /* 0x000fe200000000ff */
[----:B------:R-:W-:Y:S01]  /*1d820*/  FMUL R4, R0, R4 ;  /* 0x0000000400047220 */ /* 0x000fe20000400000 */
[----:B------:R-:W-:Y:S02]  /*1d830*/  F2FP.PACK_AB R15, R27, R15 ;  /* 0x0000000f1b0f723e */ /* 0x000fe400000000ff */
[----:B------:R-:W-:Y:S02]  /*1d840*/  F2FP.PACK_AB R14, R20, R14 ;  /* 0x0000000e140e723e */ /* 0x000fe400000000ff */
[----:B------:R-:W-:Y:S02]  /*1d850*/  F2FP.PACK_AB R13, R10, R13 ;  /* 0x0000000d0a0d723e */ /* 0x000fe400000000ff */
[----:B------:R-:W-:Y:S01]  /*1d860*/  F2FP.PACK_AB R12, R11, R12 ;  /* 0x0000000c0b0c723e */ /* 0x000fe200000000ff */
[----:B--2---:R-:W-:-:S05]  /*1d870*/  FMUL R25, R0, R25 ;  /* 0x0000001900197220 */ /* 0x004fca0000400000 */
[----:B------:R0:W-:Y:S04]  /*1d880*/  STL [R1+0x168], R25 ;  /* 0x0001681901007387 */ /* 0x0001e80000100800 */
[----:B0-----:R-:W2:Y:S04]  /*1d890*/  LDL.LU R25, [R1+0x14ec] ;  /* 0x0014ec0001197983 */ /* 0x001ea80000300800 */
[----:B------:R0:W-:Y:S04]  /*1d8a0*/  STL [R1+0x16c], R18 ;  /* 0x00016c1201007387 */ /* 0x0001e80000100800 */
[----:B------:R5:W-:Y:S01]  /*1d8b0*/  STL [R1+0x158], R2 ;  /* 0x0001580201007387 */ /* 0x000be20000100800 */
[----:B0-----:R-:W-:-:S03]  /*1d8c0*/  FMUL R18, R0, R29 ;  /* 0x0000001d00127220 */ /* 0x001fc60000400000 */
[----:B------:R0:W-:Y:S01]  /*1d8d0*/  STL [R1+0x15c], R3 ;  /* 0x00015c0301007387 */ /* 0x0001e20000100800 */
[----:B-----5:R-:W-:-:S03]  /*1d8e0*/  FMUL R2, R0, R28 ;  /* 0x0000001c00027220 */ /* 0x020fc60000400000 */
[----:B------:R1:W-:Y:S04]  /*1d8f0*/  STL [R1+0x148], R18 ;  /* 0x0001481201007387 */ /* 0x0003e80000100800 */
[----:B------:R3:W-:Y:S01]  /*1d900*/  STL [R1+0x14c], R2 ;  /* 0x00014c0201007387 */ /* 0x0007e20000100800 */
[C---:B0-----:R-:W-:Y:S02]  /*1d910*/  FMUL R3, R0.reuse, R23 ;  /* 0x0000001700037220 */ /* 0x041fe40000400000 */
[----:B-1----:R-:W-:-:S03]  /*1d920*/  FMUL R18, R0, R22 ;  /* 0x0000001600127220 */ /* 0x002fc60000400000 */
[----:B------:R0:W-:Y:S01]  /*1d930*/  STL [R1+0x138], R3 ;  /* 0x0001380301007387 */ /* 0x0001e20000100800 */
[----:B---3--:R-:W-:-:S03]  /*1d940*/  FMUL R2, R0, R21 ;  /* 0x0000001500027220 */ /* 0x008fc60000400000 */
[----:B------:R-:W-:Y:S04]  /*1d950*/  STL [R1+0x13c], R18 ;  /* 0x00013c1201007387 */ /* 0x000fe80000100800 */
[----:B------:R1:W-:Y:S01]  /*1d960*/  STL [R1+0x128], R2 ;  /* 0x0001280201007387 */ /* 0x0003e20000100800 */
[----:B0-----:R-:W-:-:S05]  /*1d970*/  FMUL R3, R0, R19 ;  /* 0x0000001300037220 */ /* 0x001fca0000400000 */
[----:B------:R0:W-:Y:S01]  /*1d980*/  STL [R1+0x12c], R3 ;  /* 0x00012c0301007387 */ /* 0x0001e20000100800 */
[----:B-1----:R-:W-:-:S03]  /*1d990*/  FMUL R2, R0, R6 ;  /* 0x0000000600027220 */ /* 0x002fc60000400000 */
[----:B0-----:R-:W3:Y:S04]  /*1d9a0*/  LDL.LU R3, [R1+0x82c] ;  /* 0x00082c0001037983 */ /* 0x001ee80000300800 */
        /* <DEDUP_REMOVED lines=9> */
[----:B------:R-:W4:Y:S01]  /*1da40*/  LDL.LU R28, [R1+0x5c4] ;  /* 0x0005c400011c7983 */ /* 0x000f220000300800 */
[----:B------:R-:W-:-:S04]  /*1da50*/  FADD R0, -R24, R7 ;  /* 0x0000000718007221 */ /* 0x000fc80000000100 */
[----:B------:R-:W-:-:S06]  /*1da60*/  FMUL R0, R0, 1.4426950216293334961 ;  /* 0x3fb8aa3b00007820 */ /* 0x000fcc0000400000 */
[----:B------:R-:W3:Y:S01]  /*1da70*/  MUFU.EX2 R0, R0 ;  /* 0x0000000000007308 */ /* 0x000ee20000000800 */
[----:B--2---:R-:W3:Y:S02]  /*1da80*/  LDS R2, [R25.X4+0x10500] ;  /* 0x0105000019027984 */ /* 0x004ee40000004800 */
[----:B---3--:R-:W-:Y:S02]  /*1da90*/  FFMA R3, R0, R3, R2 ;  /* 0x0000000300037223 */ /* 0x008fe40000000002 */
[----:B----4-:R0:W-:Y:S04]  /*1daa0*/  STL [R1+0x14d8], R28 ;  /* 0x0014d81c01007387 */ /* 0x0101e80000100800 */
[----:B------:R-:W-:Y:S01]  /*1dab0*/  STL [R1+0x82c], R3 ;  /* 0x00082c0301007387 */ /* 0x000fe20000100800 */
[----:B------:R-:W-:-:S03]  /*1dac0*/  FADD R2, -R17, R9 ;  /* 0x0000000911027221 */ /* 0x000fc60000000100 */
[----:B------:R-:W1:Y:S04]  /*1dad0*/  LDS R3, [R25.X4+0x10580] ;  /* 0x0105800019037984 */ /* 0x000e680000004800 */
[----:B0-----:R-:W2:Y:S04]  /*1dae0*/  LDL.LU R28, [R1+0x5c0] ;  /* 0x0005c000011c7983 */ /* 0x001ea80000300800 */
[----:B--2---:R0:W-:Y:S04]  /*1daf0*/  STL [R1+0x14dc], R28 ;  /* 0x0014dc1c01007387 */ /* 0x0041e80000100800 */
[----:B0-----:R-:W2:Y:S04]  /*1db00*/  LDL.LU R28, [R1+0x5d4] ;  /* 0x0005d400011c7983 */ /* 0x001ea80000300800 */
[----:B--2---:R0:W-:Y:S04]  /*1db10*/  STL [R1+0x14e0], R28 ;  /* 0x0014e01c01007387 */ /* 0x0041e80000100800 */
[----:B0-----:R-:W2:Y:S04]  /*1db20*/  LDL.LU R28, [R1+0x5d0] ;  /* 0x0005d000011c7983 */ /* 0x001ea80000300800 */
[----:B--2---:R0:W-:Y:S04]  /*1db30*/  STL [R1+0x14e4], R28 ;  /* 0x0014e41c01007387 */ /* 0x0041e80000100800 */
[----:B0-----:R-:W2:Y:S04]  /*1db40*/  LDL.LU R28, [R1+0x5e4] ;  /* 0x0005e400011c7983 */ /* 0x001ea80000300800 */
[----:B--2---:R0:W-:Y:S04]  /*1db50*/  STL [R1+0x14e8], R28 ;  /* 0x0014e81c01007387 */ /* 0x0041e80000100800 */
[----:B0-----:R-:W2:Y:S04]  /*1db60*/  LDL.LU R28, [R1+0x5e0] ;  /* 0x0005e000011c7983 */ /* 0x001ea80000300800 */
[----:B------:R-:W3:Y:S04]  /*1db70*/  LDL.LU R19, [R1+0x5b0] ;  /* 0x0005b00001137983 */ /* 0x000ee80000300800 */
[----:B------:R-:W4:Y:S04]  /*1db80*/  LDL.LU R18, [R1+0x5b4] ;  /* 0x0005b40001127983 */ /* 0x000f280000300800 */
[----:B------:R-:W5:Y:S04]  /*1db90*/  LDL.LU R17, [R1+0x5a0] ;  /* 0x0005a00001117983 */ /* 0x000f680000300800 */
[----:B------:R-:W3:Y:S04]  /*1dba0*/  LDL.LU R16, [R1+0x5a4] ;  /* 0x0005a40001107983 */ /* 0x000ee80000300800 */
        /* <DEDUP_REMOVED lines=17> */
[----:B------:R-:W3:Y:S04]  /*1dcc0*/  LDL R26, [R1+0x700] ;  /* 0x00070000011a7983 */ /* 0x000ee80000100800 */
[----:B------:R-:W3:Y:S04]  /*1dcd0*/  LDL.LU R27, [R1+0x514] ;  /* 0x00051400011b7983 */ /* 0x000ee80000300800 */
[----:B------:R-:W3:Y:S01]  /*1dce0*/  LDL.LU R20, [R1+0x780] ;  /* 0x0007800001147983 */ /* 0x000ee20000300800 */
[----:B--2---:R-:W-:-:S05]  /*1dcf0*/  FMUL R28, R0, R28 ;  /* 0x0000001c001c7220 */ /* 0x004fca0000400000 */
[----:B------:R0:W-:Y:S04]  /*1dd00*/  STL [R1+0x260], R28 ;  /* 0x0002601c01007387 */ /* 0x0001e80000100800 */
[----:B0-----:R-:W2:Y:S02]  /*1dd10*/  LDL.LU R28, [R1+0x14e8] ;  /* 0x0014e800011c7983 */ /* 0x001ea40000300800 */
        /* <DEDUP_REMOVED lines=14> */
[C---:B-----5:R-:W-:Y:S02]  /*1de00*/  FMUL R17, R0.reuse, R17 ;  /* 0x0000001100117220 */ /* 0x060fe40000400000 */
[----:B------:R-:W-:-:S02]  /*1de10*/  FMUL R16, R0, R16 ;  /* 0x0000001000107220 */ /* 0x000fc40000400000 */
[C---:B------:R-:W-:Y:S02]  /*1de20*/  FMUL R15, R0.reuse, R15 ;  /* 0x0000000f000f7220 */ /* 0x040fe40000400000 */
[C---:B------:R-:W-:Y:S02]  /*1de30*/  FMUL R14, R0.reuse, R14 ;  /* 0x0000000e000e7220 */ /* 0x040fe40000400000 */
[C---:B------:R-:W-:Y:S02]  /*1de40*/  FMUL R13, R0.reuse, R13 ;  /* 0x0000000d000d7220 */ /* 0x040fe40000400000 */
[C---:B------:R-:W-:Y:S02]  /*1de50*/  FMUL R12, R0.reuse, R12 ;  /* 0x0000000c000c7220 */ /* 0x040fe40000400000 */
[C---:B------:R-:W-:Y:S02]  /*1de60*/  FMUL R8, R0.reuse, R8 ;  /* 0x0000000800087220 */ /* 0x040fe40000400000 */
[----:B------:R-:W-:Y:S01]  /*1de70*/  FMUL R4, R0, R4 ;  /* 0x0000000400047220 */ /* 0x000fe20000400000 */
[----:B------:R-:W-:-:S02]  /*1de80*/  F2FP.PACK_AB R11, R29, R11 ;  /* 0x0000000b1d0b723e */ /* 0x000fc400000000ff */
[----:B------:R-:W-:Y:S02]  /*1de90*/  F2FP.PACK_AB R10, R21, R10 ;  /* 0x0000000a150a723e */ /* 0x000fe400000000ff */
[----:B------:R-:W-:Y:S01]  /*1dea0*/  F2FP.PACK_AB R9, R5, R9 ;  /* 0x000000090509723e */ /* 0x000fe200000000ff */
[----:B--2---:R-:W-:-:S05]  /*1deb0*/  FMUL R28, R0, R28 ;  /* 0x0000001c001c7220 */ /* 0x004fca0000400000 */
        /* <DEDUP_REMOVED lines=14> */
[----:B------:R0:W-:Y:S01]  /*1dfa0*/  STL [R1+0x14a0], R9 ;  /* 0x0014a00901007387 */ /* 0x0001e20000100800 */
[----:B------:R-:W-:Y:S01]  /*1dfb0*/  FMUL R2, R2, 1.4426950216293334961 ;  /* 0x3fb8aa3b02027820 */ /* 0x000fe20000400000 */
[----:B------:R-:W-:-:S02]  /*1dfc0*/  F2FP.PACK_AB R7, R6, R7 ;  /* 0x000000070607723e */ /* 0x000fc400000000ff */
[----:B------:R2:W3:Y:S04]  /*1dfd0*/  LDS R17, [R25.X4+0x10600] ;  /* 0x0106000019117984 */ /* 0x0004e80000004800 */
[----:B0-----:R-:W1:Y:S01]  /*1dfe0*/  LDL.LU R9, [R1+0x830] ;  /* 0x0008300001097983 */ /* 0x001e620000300800 */
[----:B------:R0:W1:Y:S01]  /*1dff0*/  MUFU.EX2 R0, R2 ;  /* 0x0000000200007308 */ /* 0x0000620000000800 */
[----:B------:R-:W-:-:S05]  /*1e000*/  F2FP.PACK_AB R8, R22, R23 ;  /* 0x000000171608723e */ /* 0x000fca00000000ff */
[----:B------:R-:W-:Y:S04]  /*1e010*/  STL [R1+0x14a4], R8 ;  /* 0x0014a40801007387 */ /* 0x000fe80000100800 */
[----:B------:R4:W-:Y:S04]  /*1e020*/  STL [R1+0x14a8], R7 ;  /* 0x0014a80701007387 */ /* 0x0009e80000100800 */
[----:B------:R-:W3:Y:S04]  /*1e030*/  LDL.LU R4, [R1+0x798] ;  /* 0x0007980001047983 */ /* 0x000ee80000300800 */
[----:B------:R-:W3:Y:S01]  /*1e040*/  LDL.LU R5, [R1+0x7a4] ;  /* 0x0007a40001057983 */ /* 0x000ee20000300800 */
[----:B------:R-:W-:-:S03]  /*1e050*/  F2FP.PACK_AB R6, R27, R20 ;  /* 0x000000141b06723e */ /* 0x000fc600000000ff */
[----:B------:R-:W3:Y:S04]  /*1e060*/  LDL.LU R19, [R1+0x788] ;  /* 0x0007880001137983 */ /* 0x000ee80000300800 */
[----:B------:R-:W3:Y:S01]  /*1e070*/  LDL.LU R28, [R1+0x790] ;  /* 0x00079000011c7983 */ /* 0x000ee20000300800 */
[----:B0-----:R-:W-:-:S03]  /*1e080*/  FADD R2, -R26, R24 ;  /* 0x000000181a027221 */ /* 0x001fc60000000100 */
[----:B------:R-:W3:Y:S04]  /*1e090*/  LDL.LU R29, [R1+0x778] ;  /* 0x00077800011d7983 */ /* 0x000ee80000300800 */
[----:B------:R-:W3:Y:S04]  /*1e0a0*/  LDL.LU R21, [R1+0x77c] ;  /* 0x00077c0001157983 */ /* 0x000ee80000300800 */
[----:B------:R-:W3:Y:S04]  /*1e0b0*/  LDL.LU R22, [R1+0x770] ;  /* 0x0007700001167983 */ /* 0x000ee80000300800 */
[----:B------:R-:W3:Y:S04]  /*1e0c0*/  LDL.LU R23, [R1+0x774] ;  /* 0x0007740001177983 */ /* 0x000ee80000300800 */
[----:B------:R-:W3:Y:S04]  /*1e0d0*/  LDL.LU R24, [R1+0x768] ;  /* 0x0007680001187983 */ /* 0x000ee80000300800 */
[----:B------:R-:W3:Y:S04]  /*1e0e0*/  LDL.LU R26, [R1+0x76c] ;  /* 0x00076c00011a7983 */ /* 0x000ee80000300800 */
[----:B------:R0:W-:Y:S04]  /*1e0f0*/  STL [R1+0x14ac], R6 ;  /* 0x0014ac0601007387 */ /* 0x0001e80000100800 */
[----:B--2---:R-:W2:Y:S04]  /*1e100*/  LDL.LU R25, [R1+0x5e8] ;  /* 0x0005e80001197983 */ /* 0x004ea80000300800 */
[----:B------:R-:W3:Y:S04]  /*1e110*/  LDL.LU R27, [R1+0x5ec] ;  /* 0x0005ec00011b7983 */ /* 0x000ee80000300800 */
[----:B------:R-:W3:Y:S01]  /*1e120*/  LDL.LU R20, [R1+0x5d8] ;  /* 0x0005d80001147983 */ /* 0x000ee20000300800 */
[----:B------:R-:W-:-:S04]  /*1e130*/  FMUL R2, R2, 1.4426950216293334961 ;  /* 0x3fb8aa3b02027820 */ /* 0x000fc80000400000 */
[----:B----4-:R4:W0:Y:S01]  /*1e140*/  MUFU.EX2 R7, R2 ;  /* 0x0000000200077308 */ /* 0x0108220000000800 */
[----:B-1----:R-:W-:-:S05]  /*1e150*/  FFMA R9, R0, R9, R3 ;  /* 0x0000000900097223 */ /* 0x002fca0000000003 */
[----:B------:R1:W-:Y:S04]  /*1e160*/  STL [R1+0x830], R9 ;  /* 0x0008300901007387 */ /* 0x0003e80000100800 */
[----:B------:R-:W5:Y:S04]  /*1e170*/  LDL.LU R3, [R1+0x5c8] ;  /* 0x0005c80001037983 */ /* 0x000f680000300800 */
[----:B------:R-:W5:Y:S04]  /*1e180*/  LDL.LU R18, [R1+0x5cc] ;  /* 0x0005cc0001127983 */ /* 0x000f680000300800 */
[----:B------:R-:W5:Y:S04]  /*1e190*/  LDL.LU R16, [R1+0x5b8] ;  /* 0x0005b80001107983 */ /* 0x000f680000300800 */
[----:B------:R-:W5:Y:S04]  /*1e1a0*/  LDL.LU R15, [R1+0x5bc] ;  /* 0x0005bc00010f7983 */ /* 0x000f680000300800 */
[----:B------:R-:W5:Y:S04]  /*1e1b0*/  LDL.LU R14, [R1+0x5a8] ;  /* 0x0005a800010e7983 */ /* 0x000f680000300800 */
[----:B0-----:R-:W5:Y:S04]  /*1e1c0*/  LDL.LU R6, [R1+0x5ac] ;  /* 0x0005ac0001067983 */ /* 0x001f680000300800 */
[----:B------:R-:W5:Y:S04]  /*1e1d0*/  LDL.LU R13, [R1+0x598] ;  /* 0x00059800010d7983 */ /* 0x000f680000300800 */
[----:B------:R-:W5:Y:S04]  /*1e1e0*/  LDL.LU R12, [R1+0x59c] ;  /* 0x00059c00010c7983 */ /* 0x000f680000300800 */
[----:B------:R-:W5:Y:S04]  /*1e1f0*/  LDL.LU R11, [R1+0x588] ;  /* 0x00058800010b7983 */ /* 0x000f680000300800 */
[----:B------:R-:W5:Y:S04]  /*1e200*/  LDL.LU R10, [R1+0x58c] ;  /* 0x00058c00010a7983 */ /* 0x000f680000300800 */
[----:B-1----:R-:W5:Y:S04]  /*1e210*/  LDL.LU R9, [R1+0x578] ;  /* 0x0005780001097983 */ /* 0x002f680000300800 */
[----:B------:R-:W5:Y:S04]  /*1e220*/  LDL.LU R8, [R1+0x57c] ;  /* 0x00057c0001087983 */ /* 0x000f680000300800 */
[----:B----4-:R-:W4:Y:S01]  /*1e230*/  LDL.LU R2, [R1+0x5dc] ;  /* 0x0005dc0001027983 */ /* 0x010f220000300800 */
[----:B--2---:R-:W-:-:S02]  /*1e240*/  FMUL R25, R0, R25 ;  /* 0x0000001900197220 */ /* 0x004fc40000400000 */
[----:B---3--:R-:W-:-:S03]  /*1e250*/  FMUL R27, R0, R27 ;  /* 0x0000001b001b7220 */ /* 0x008fc60000400000 */
[----:B------:R0:W-:Y:S01]  /*1e260*/  STL [R1+0x268], R25 ;  /* 0x0002681901007387 */ /* 0x0001e20000100800 */
[----:B------:R-:W-:-:S03]  /*1e270*/  FMUL R20, R0, R20 ;  /* 0x0000001400147220 */ /* 0x000fc60000400000 */
[----:B0-----:R-:W2:Y:S04]  /*1e280*/  LDL.LU R25, [R1+0x14d4] ;  /* 0x0014d40001197983 */ /* 0x001ea80000300800 */
[----:B------:R0:W-:Y:S04]  /*1e290*/  STL [R1+0x26c], R27 ;  /* 0x00026c1b01007387 */ /* 0x0001e80000100800 */
[----:B0-----:R-:W3:Y:S04]  /*1e2a0*/  LDL.LU R27, [R1+0x14d0] ;  /* 0x0014d000011b7983 */ /* 0x001ee80000300800 */
[----:B------:R0:W-:Y:S04]  /*1e2b0*/  STL [R1+0x258], R20 ;  /* 0x0002581401007387 */ /* 0x0001e80000100800 */
[----:B0-----:R-:W2:Y:S04]  /*1e2c0*/  LDL.LU R20, [R1+0x14cc] ;  /* 0x0014cc0001147983 */ /* 0x001ea80000300800 */
[----:B------:R-:W-:Y:S01]  /*1e2d0*/  STL [R1+0x514], R7 ;  /* 0x0005140701007387 */ /* 0x000fe20000100800 */
[----:B-----5:R-:W-:-:S02]  /*1e2e0*/  FMUL R15, R0, R15 ;  /* 0x0000000f000f7220 */ /* 0x020fc40000400000 */
[----:B----4-:R-:W-:-:S05]  /*1e2f0*/  FMUL R2, R0, R2 ;  /* 0x0000000200027220 */ /* 0x010fca0000400000 */
[----:B------:R0:W-:Y:S02]  /*1e300*/  STL [R1+0x25c], R2 ;  /* 0x00025c0201007387 */ /* 0x0001e40000100800 */
[C---:B0-----:R-:W-:Y:S02]  /*1e310*/  FMUL R2, R0.reuse, R3 ;  /* 0x0000000300027220 */ /* 0x041fe40000400000 */
[----:B------:R-:W-:-:S03]  /*1e320*/  FMUL R3, R0, R18 ;  /* 0x0000001200037220 */ /* 0x000fc60000400000 */
[----:B------:R0:W-:Y:S04]  /*1e330*/  STL [R1+0x248], R2 ;  /* 0x0002480201007387 */ /* 0x0001e80000100800 */
[----:B------:R-:W-:Y:S01]  /*1e340*/  STL [R1+0x24c], R3 ;  /* 0x00024c0301007387 */ /* 0x000fe20000100800 */
[----:B0-----:R-:W-:-:S05]  /*1e350*/  FMUL R2, R0, R16 ;  /* 0x0000001000027220 */ /* 0x001fca0000400000 */
[----:B------:R0:W-:Y:S04]  /*1e360*/  STL [R1+0x308], R2 ;  /* 0x0003080201007387 */ /* 0x0001e80000100800 */
[----:B------:R-:W-:Y:S01]  /*1e370*/  STL [R1+0x30c], R15 ;  /* 0x00030c0f01007387 */ /* 0x000fe20000100800 */
[----:B0-----:R-:W-:-:S03]  /*1e380*/  FMUL R2, R0, R6 ;  /* 0x0000000600027220 */ /* 0x001fc60000400000 */
[----:B------:R-:W4:Y:S01]  /*1e390*/  LDL.LU R6, [R1+0x834] ;  /* 0x0008340001067983 */ /* 0x000f220000300800 */
[----:B------:R-:W-:-:S05]  /*1e3a0*/  FMUL R3, R0, R14 ;  /* 0x0000000e00037220 */ /* 0x000fca0000400000 */
[----:B------:R0:W-:Y:S04]  /*1e3b0*/  STL [R1+0x318], R3 ;  /* 0x0003180301007387 */ /* 0x0001e80000100800 */
[----:B------:R1:W-:Y:S01]  /*1e3c0*/  STL [R1+0x31c], R2 ;  /* 0x00031c0201007387 */ /* 0x0003e20000100800 */
[C---:B------:R-:W-:Y:S02]  /*1e3d0*/  FMUL R11, R0.reuse, R11 ;  /* 0x0000000b000b7220 */ /* 0x040fe40000400000 */
[C---:B0-----:R-:W-:Y:S02]  /*1e3e0*/  FMUL R3, R0.reuse, R13 ;  /* 0x0000000d00037220 */ /* 0x041fe40000400000 */
[----:B-1----:R-:W-:-:S03]  /*1e3f0*/  FMUL R2, R0, R12 ;  /* 0x0000000c00027220 */ /* 0x002fc60000400000 */
[----:B------:R0:W-:Y:S01]  /*1e400*/  STL [R1+0x328], R3 ;  /* 0x0003280301007387 */ /* 0x0001e20000100800 */
[----:B------:R-:W-:-:S03]  /*1e410*/  F2FP.PACK_AB R5, R4, R5 ;  /* 0x000000050405723e */ /* 0x000fc600000000ff */
[----:B------:R1:W-:Y:S01]  /*1e420*/  STL [R1+0x32c], R2 ;  /* 0x00032c0201007387 */ /* 0x0003e20000100800 */
[----:B0-----:R-:W-:-:S03]  /*1e430*/  FMUL R3, R0, R10 ;  /* 0x0000000a00037220 */ /* 0x001fc60000400000 */
[----:B------:R-:W-:Y:S01]  /*1e440*/  STL [R1+0x338], R11 ;  /* 0x0003380b01007387 */ /* 0x000fe20000100800 */
[C---:B-1----:R-:W-:Y:S02]  /*1e450*/  FMUL R2, R0.reuse, R9 ;  /* 0x0000000900027220 */ /* 0x042fe40000400000 */
[----:B------:R-:W-:Y:S01]  /*1e460*/  FMUL R0, R0, R8 ;  /* 0x0000000800007220 */ /* 0x000fe20000400000 */
[----:B------:R0:W-:Y:S01]  /*1e470*/  STL [R1+0x33c], R3 ;  /* 0x00033c0301007387 */ /* 0x0001e20000100800 */
[----:B------:R-:W-:-:S03]  /*1e480*/  F2FP.PACK_AB R4, R19, R28 ;  /* 0x0000001c1304723e */ /* 0x000fc600000000ff */
[----:B------:R1:W-:Y:S04]  /*1e490*/  STL [R1+0x348], R2 ;  /* 0x0003480201007387 */ /* 0x0003e80000100800 */
[----:B------:R-:W-:Y:S01]  /*1e4a0*/  STL [R1+0x14b0], R5 ;  /* 0x0014b00501007387 */ /* 0x000fe20000100800 */
[----:B0-----:R-:W-:-:S03]  /*1e4b0*/  F2FP.PACK_AB R3, R29, R21 ;  /* 0x000000151d03723e */ /* 0x001fc600000000ff */
[----:B------:R0:W-:Y:S01]  /*1e4c0*/  STL [R1+0x34c], R0 ;  /* 0x00034c0001007387 */ /* 0x0001e20000100800 */
[----:B-1----:R-:W-:-:S03]  /*1e4d0*/  F2FP.PACK_AB R2, R22, R23 ;  /* 0x000000171602723e */ /* 0x002fc600000000ff */
[----:B------:R-:W-:Y:S01]  /*1e4e0*/  STL [R1+0x14b4], R4 ;  /* 0x0014b40401007387 */ /* 0x000fe20000100800 */
[----:B0-----:R-:W-:-:S03]  /*1e4f0*/  F2FP.PACK_AB R0, R24, R26 ;  /* 0x0000001a1800723e */ /* 0x001fc600000000ff */
[----:B------:R-:W-:Y:S04]  /*1e500*/  STL [R1+0x14b8], R3 ;  /* 0x0014b80301007387 */ /* 0x000fe80000100800 */
[----:B------:R0:W-:Y:S04]  /*1e510*/  STL [R1+0x14c4], R2 ;  /* 0x0014c40201007387 */ /* 0x0001e80000100800 */
[----:B------:R-:W-:Y:S04]  /*1e520*/  STL [R1+0x14c8], R0 ;  /* 0x0014c80001007387 */ /* 0x000fe80000100800 */
[----:B--2---:R-:W1:Y:S04]  /*1e530*/  LDS R0, [R25.X4+0x10680] ;  /* 0x0106800019007984 */ /* 0x004e680000004800 */
[----:B0-----:R-:W2:Y:S04]  /*1e540*/  LDL.LU R2, [R1+0x760] ;  /* 0x0007600001027983 */ /* 0x001ea80000300800 */
[----:B------:R-:W5:Y:S04]  /*1e550*/  LDL.LU R4, [R1+0x758] ;  /* 0x0007580001047983 */ /* 0x000f680000300800 */
[----:B------:R-:W2:Y:S01]  /*1e560*/  LDL.LU R5, [R1+0x750] ;  /* 0x0007500001057983 */ /* 0x000ea20000300800 */
[----:B----4-:R-:W-:-:S03]  /*1e570*/  FFMA R6, R7, R6, R17 ;  /* 0x0000000607067223 */ /* 0x010fc60000000011 */
[----:B------:R-:W0:Y:S04]  /*1e580*/  S2R R26, SR_TID.X ;  /* 0x00000000001a7919 */ /* 0x000e280000002100 */
[----:B------:R4:W-:Y:S04]  /*1e590*/  STL [R1+0x834], R6 ;  /* 0x0008340601007387 */ /* 0x0009e80000100800 */
[----:B------:R-:W0:Y:S04]  /*1e5a0*/  LDS R17, [R25.X4+0x10700] ;  /* 0x0107000019117984 */ /* 0x000e280000004800 */
[----:B----4-:R-:W4:Y:S04]  /*1e5b0*/  LDL.LU R6, [R1+0x748] ;  /* 0x0007480001067983 */ /* 0x010f280000300800 */
        /* <DEDUP_REMOVED lines=13> */
[----:B-1----:R-:W-:Y:S04]  /*1e690*/  STL [R1+0x770], R0 ;  /* 0x0007700001007387 */ /* 0x002fe80000100800 */
[----:B------:R-:W3:Y:S04]  /*1e6a0*/  LDL.LU R29, [R1+0x5c] ;  /* 0x00005c00011d7983 */ /* 0x000ee80000300800 */
[----:B------:R-:W1:Y:S01]  /*1e6b0*/  LDS R0, [R25.X4+0x10780] ;  /* 0x0107800019007984 */ /* 0x000e620000004800 */
[----:B0-----:R-:W-:-:S03]  /*1e6c0*/  SHF.R.S32.HI R3, RZ, 0x6, R26 ;  /* 0x00000006ff037819 */ /* 0x001fc6000001141a */
[----:B------:R-:W3:Y:S01]  /*1e6d0*/  LDL.LU R21, [R1+0x54] ;  /* 0x0000540001157983 */ /* 0x000ee20000300800 */
[----:B------:R-:W-:Y:S02]  /*1e6e0*/  SGXT R3, R3, 0x1 ;  /* 0x000000010303781a */ /* 0x000fe40000000200 */
[----:B------:R-:W-:Y:S01]  /*1e6f0*/  SHF.L.U32 R26, R26, 0x1, RZ ;  /* 0x000000011a1a7819 */ /* 0x000fe200000006ff */
[----:B------:R-:W3:Y:S01]  /*1e700*/  LDL.LU R22, [R1+0x4c] ;  /* 0x00004c0001167983 */ /* 0x000ee20000300800 */
[----:B------:R-:W-:-:S03]  /*1e710*/  LOP3.LUT R3, R3, 0x90, RZ, 0xc0, !PT ;  /* 0x0000009003037812 */ /* 0x000fc600078ec0ff */
[----:B------:R-:W3:Y:S01]  /*1e720*/  LDL.LU R23, [R1+0x44] ;  /* 0x0000440001177983 */ /* 0x000ee20000300800 */
[----:B------:R-:W-:-:S03]  /*1e730*/  LOP3.LUT R3, R3, 0x7e, R26, 0x78, !PT ;  /* 0x0000007e03037812 */ /* 0x000fc600078e781a */
[----:B------:R-:W-:Y:S06]  /*1e740*/  BAR.SYNC.DEFER_BLOCKING 0x0 ;  /* 0x0000000000007b1d */ /* 0x000fec0000010000 */
[----:B------:R-:W-:Y:S04]  /*1e750*/  STL [R1+0x76c], R17 ;  /* 0x00076c1101007387 */ /* 0x000fe80000100800 */
[----:B------:R-:W3:Y:S04]  /*1e760*/  LDL.LU R24, [R1+0x3c] ;  /* 0x00003c0001187983 */ /* 0x000ee80000300800 */
[----:B--2---:R-:W-:Y:S04]  /*1e770*/  STS.U16 [R3+0x10000], R2 ;  /* 0x0100000203007388 */ /* 0x004fe80000000400 */
[----:B-----5:R-:W-:Y:S04]  /*1e780*/  STS.U16 [R3+0x10200], R4 ;  /* 0x0102000403007388 */ /* 0x020fe80000000400 */
[----:B------:R-:W-:Y:S04]  /*1e790*/  STS.U16 [R3+0x10400], R5 ;  /* 0x0104000503007388 */ /* 0x000fe80000000400 */
[----:B-1----:R-:W-:Y:S04]  /*1e7a0*/  STL [R1+0x768], R0 ;  /* 0x0007680001007387 */ /* 0x002fe80000100800 */
[----:B------:R-:W2:Y:S04]  /*1e7b0*/  LDL.LU R26, [R1+0x34] ;  /* 0x00003400011a7983 */ /* 0x000ea80000300800 */
[----:B----4-:R-:W-:Y:S04]  /*1e7c0*/  STS.U16 [R3+0x10600], R6 ;  /* 0x0106000603007388 */ /* 0x010fe80000000400 */
[----:B---3--:R-:W-:Y:S04]  /*1e7d0*/  STS.U16 [R3+0x10800], R7 ;  /* 0x0108000703007388 */ /* 0x008fe80000000400 */
        /* <DEDUP_REMOVED lines=12> */
[----:B------:R-:W-:Y:S04]  /*1e8a0*/  STS.U16 [R3+0x12200], R28 ;  /* 0x0122001c03007388 */ /* 0x000fe80000000400 */
[----:B0-----:R-:W3:Y:S04]  /*1e8b0*/  LDL R20, [R1+0xa48] ;  /* 0x000a480001147983 */ /* 0x001ee80000100800 */
[----:B------:R-:W4:Y:S04]  /*1e8c0*/  LDL.LU R17, [R1+0x24] ;  /* 0x0000240001117983 */ /* 0x000f280000300800 */
[----:B------:R-:W5:Y:S04]  /*1e8d0*/  LDL.LU R0, [R1+0x1c] ;  /* 0x00001c0001007983 */ /* 0x000f680000300800 */
[----:B------:R-:W3:Y:S04]  /*1e8e0*/  LDL.LU R2, [R1+0x14] ;  /* 0x0000140001027983 */ /* 0x000ee80000300800 */
[----:B------:R0:W-:Y:S04]  /*1e8f0*/  STS.U16 [R3+0x12400], R29 ;  /* 0x0124001d03007388 */ /* 0x0001e80000000400 */
[----:B------:R-:W3:Y:S04]  /*1e900*/  LDL.LU R19, [R1+0xc] ;  /* 0x00000c0001137983 */ /* 0x000ee80000300800 */
[----:B0-----:R-:W3:Y:S04]  /*1e910*/  LDL.LU R29, [R1+0x4] ;  /* 0x00000400011d7983 */ /* 0x001ee80000300800 */
        /* <DEDUP_REMOVED lines=14> */
[----:B------:R0:W-:Y:S04]  /*1ea00*/  STS.U16 [R3+0x12600], R21 ;  /* 0x0126001503007388 */ /* 0x0001e80000000400 */
[----:B------:R-:W3:Y:S04]  /*1ea10*/  LDL.LU R28, [R1+0x358] ;  /* 0x00035800011c7983 */ /* 0x000ee80000300800 */
[----:B------:R1:W-:Y:S04]  /*1ea20*/  STS.U16 [R3+0x12800], R22 ;  /* 0x0128001603007388 */ /* 0x0003e80000000400 */
[----:B0-----:R-:W3:Y:S04]  /*1ea30*/  LDL.LU R21, [R1+0x350] ;  /* 0x0003500001157983 */ /* 0x001ee80000300800 */
[----:B------:R0:W-:Y:S04]  /*1ea40*/  STS.U16 [R3+0x12a00], R23 ;  /* 0x012a001703007388 */ /* 0x0001e80000000400 */
[----:B-1----:R-:W3:Y:S04]  /*1ea50*/  LDL.LU R22, [R1+0x68] ;  /* 0x0000680001167983 */ /* 0x002ee80000300800 */
[----:B------:R1:W-:Y:S04]  /*1ea60*/  STS.U16 [R3+0x12c00], R24 ;  /* 0x012c001803007388 */ /* 0x0003e80000000400 */
[----:B0-----:R-:W3:Y:S04]  /*1ea70*/  LDL.LU R23, [R1+0x60] ;  /* 0x0000600001177983 */ /* 0x001ee80000300800 */
[----:B--2---:R0:W-:Y:S04]  /*1ea80*/  STS.U16 [R3+0x12e00], R26 ;  /* 0x012e001a03007388 */ /* 0x0041e80000000400 */
[----:B-1----:R-:W2:Y:S04]  /*1ea90*/  LDL.LU R24, [R1+0x58] ;  /* 0x0000580001187983 */ /* 0x002ea80000300800 */
[----:B------:R1:W-:Y:S04]  /*1eaa0*/  STS.U16 [R3+0x13000], R27 ;  /* 0x0130001b03007388 */ /* 0x0003e80000000400 */
[----:B0-----:R-:W2:Y:S04]  /*1eab0*/  LDL.LU R26, [R1+0x50] ;  /* 0x00005000011a7983 */ /* 0x001ea80000300800 */
[----:B-1----:R-:W2:Y:S04]  /*1eac0*/  LDL.LU R27, [R1+0x48] ;  /* 0x00004800011b7983 */ /* 0x002ea80000300800 */
        /* <DEDUP_REMOVED lines=10> */
[----:B--2---:R0:W-:Y:S04]  /*1eb70*/  STS.U16 [R3+0x13c00], R29 ;  /* 0x013c001d03007388 */ /* 0x0041e80000000400 */
[----:B------:R1:W-:Y:S04]  /*1eb80*/  STS.U16 [R3+0x13e00], R19 ;  /* 0x013e001303007388 */ /* 0x0003e80000000400 */
[----:B------:R2:W-:Y:S04]  /*1eb90*/  STS.U16 [R20+0x10100], R4 ;  /* 0x0101000414007388 */ /* 0x0005e80000000400 */
[----:B0-----:R-:W3:Y:S04]  /*1eba0*/  LDL.LU R29, [R1+0x30] ;  /* 0x00003000011d7983 */ /* 0x001ee80000300800 */
[----:B-1----:R-:W3:Y:S04]  /*1ebb0*/  LDL.LU R3, [R1+0x14b8] ;  /* 0x0014b80001037983 */ /* 0x002ee80000300800 */
[----:B------:R-:W3:Y:S04]  /*1ebc0*/  LDL.LU R19, [R1+0x38] ;  /* 0x0000380001137983 */ /* 0x000ee80000300800 */
[----:B--2---:R-:W2:Y:S04]  /*1ebd0*/  LDL.LU R4, [R1+0x14b4] ;  /* 0x0014b40001047983 */ /* 0x004ea80000300800 */
[----:B------:R0:W-:Y:S04]  /*1ebe0*/  STS.U16 [R20+0x10300], R5 ;  /* 0x0103000514007388 */ /* 0x0001e80000000400 */
[----:B------:R1:W-:Y:S04]  /*1ebf0*/  STS.U16 [R20+0x10500], R6 ;  /* 0x0105000614007388 */ /* 0x0003e80000000400 */
[----:B------:R4:W-:Y:S04]  /*1ec00*/  STS.U16 [R20+0x10700], R7 ;  /* 0x0107000714007388 */ /* 0x0009e80000000400 */
[----:B0-----:R-:W2:Y:S04]  /*1ec10*/  LDL.LU R5, [R1+0x14b0] ;  /* 0x0014b00001057983 */ /* 0x001ea80000300800 */
[----:B-1----:R-:W2:Y:S04]  /*1ec20*/  LDL.LU R6, [R1+0x14ac] ;  /* 0x0014ac0001067983 */ /* 0x002ea80000300800 */
[----:B----4-:R-:W4:Y:S04]  /*1ec30*/  LDL.LU R7, [R1+0x14a8] ;  /* 0x0014a80001077983 */ /* 0x010f280000300800 */
[----:B------:R0:W-:Y:S04]  /*1ec40*/  STS.U16 [R20+0x10900], R8 ;  /* 0x0109000814007388 */ /* 0x0001e80000000400 */
[----:B------:R1:W-:Y:S04]  /*1ec50*/  STS.U16 [R20+0x10b00], R9 ;  /* 0x010b000914007388 */ /* 0x0003e80000000400 */
[----:B------:R5:W-:Y:S04]  /*1ec60*/  STS.U16 [R20+0x10d00], R10 ;  /* 0x010d000a14007388 */ /* 0x000be80000000400 */
[----:B0-----:R-:W2:Y:S04]  /*1ec70*/  LDL.LU R8, [R1+0x14a4] ;  /* 0x0014a40001087983 */ /* 0x001ea80000300800 */
[----:B-1----:R-:W2:Y:S04]  /*1ec80*/  LDL.LU R9, [R1+0x14a0] ;  /* 0x0014a00001097983 */ /* 0x002ea80000300800 */
[----:B-----5:R-:W5:Y:S04]  /*1ec90*/  LDL.LU R10, [R1+0x149c] ;  /* 0x00149c00010a7983 */ /* 0x020f680000300800 */
[----:B------:R0:W-:Y:S04]  /*1eca0*/  STS.U16 [R20+0x10f00], R11 ;  /* 0x010f000b14007388 */ /* 0x0001e80000000400 */
[----:B------:R1:W-:Y:S04]  /*1ecb0*/  STS.U16 [R20+0x11100], R12 ;  /* 0x0111000c14007388 */ /* 0x0003e80000000400 */
[----:B------:R1:W-:Y:S04]  /*1ecc0*/  STS.U16 [R20+0x11300], R13 ;  /* 0x0113000d14007388 */ /* 0x0003e80000000400 */
[----:B0-----:R-:W2:Y:S04]  /*1ecd0*/  LDL.LU R11, [R1+0x1498] ;  /* 0x00149800010b7983 */ /* 0x001ea80000300800 */
[----:B-1----:R-:W2:Y:S04]  /*1ece0*/  LDL.LU R12, [R1+0x1494] ;  /* 0x00149400010c7983 */ /* 0x002ea80000300800 */
[----:B------:R-:W2:Y:S04]  /*1ecf0*/  LDL.LU R13, [R1+0x1490] ;  /* 0x00149000010d7983 */ /* 0x000ea80000300800 */
        /* <DEDUP_REMOVED lines=20> */
[----:B0-----:R-:W2:Y:S04]  /*1ee40*/  LDL.LU R26, [R1+0x1468] ;  /* 0x00146800011a7983 */ /* 0x001ea80000300800 */
[----:B-1----:R-:W2:Y:S04]  /*1ee50*/  LDL.LU R27, [R1+0x1464] ;  /* 0x00146400011b7983 */ /* 0x002ea80000300800 */
[----:B--2---:R0:W-:Y:S04]  /*1ee60*/  STS.U16 [R20+0x12b00], R27 ;  /* 0x012b001b14007388 */ /* 0x0041e80000000400 */
[----:B0-----:R-:W2:Y:S04]  /*1ee70*/  LDL.LU R27, [R1+0x1460] ;  /* 0x00146000011b7983 */ /* 0x001ea80000300800 */
[----:B---3--:R-:W-:Y:S04]  /*1ee80*/  STS.U16 [R20+0x12d00], R19 ;  /* 0x012d001314007388 */ /* 0x008fe80000000400 */
[----:B------:R-:W-:Y:S04]  /*1ee90*/  STS.U16 [R20+0x12f00], R29 ;  /* 0x012f001d14007388 */ /* 0x000fe80000000400 */
[----:B------:R-:W-:Y:S04]  /*1eea0*/  STS.U16 [R20+0x13100], R17 ;  /* 0x0131001114007388 */ /* 0x000fe80000000400 */
[----:B------:R-:W-:Y:S04]  /*1eeb0*/  STS.U16 [R20+0x13300], R26 ;  /* 0x0133001a14007388 */ /* 0x000fe80000000400 */
[----:B------:R2:W-:Y:S02]  /*1eec0*/  STS.U16 [R20+0x13500], R24 ;  /* 0x0135001814007388 */ /* 0x0005e40000000400 */
[----:B--2---:R-:W-:-:S02]  /*1eed0*/  SHF.L.U32 R24, R27, 0x2, RZ ;  /* 0x000000021b187819 */ /* 0x004fc400000006ff */
[C---:B------:R-:W-:Y:S01]  /*1eee0*/  LOP3.LUT R26, R27.reuse, 0x60, RZ, 0xc0, !PT ;  /* 0x000000601b1a7812 */ /* 0x040fe200078ec0ff */
[----:B------:R-:W-:Y:S01]  /*1eef0*/  IMAD.SHL.U32 R27, R27, 0x2, RZ ;  /* 0x000000021b1b7824 */ /* 0x000fe200078e00ff */
[----:B------:R-:W-:Y:S02]  /*1ef00*/  LOP3.LUT R19, R24, 0xc, RZ, 0xc0, !PT ;  /* 0x0000000c18137812 */ /* 0x000fe400078ec0ff */
[----:B------:R-:W-:Y:S01]  /*1ef10*/  SHF.R.U32.HI R17, RZ, 0x1, R26 ;  /* 0x00000001ff117819 */ /* 0x000fe2000001161a */
[----:B------:R-:W2:Y:S01]  /*1ef20*/  LDL.LU R24, [R1+0x70] ;  /* 0x0000700001187983 */ /* 0x000ea20000300800 */
[----:B------:R-:W-:Y:S02]  /*1ef30*/  LEA R19, R25, R19, 0x4 ;  /* 0x0000001319137211 */ /* 0x000fe400078e20ff */
[----:B------:R-:W-:Y:S01]  /*1ef40*/  LOP3.LUT R17, R17, 0x30, R27, 0x78, !PT ;  /* 0x0000003011117812 */ /* 0x000fe200078e781b */
[----:B------:R-:W2:Y:S04]  /*1ef50*/  LDL.LU R25, [R1+0x74] ;  /* 0x0000740001197983 */ /* 0x000ea80000300800 */
[----:B------:R-:W3:Y:S04]  /*1ef60*/  LDL.LU R26, [R1+0x78] ;  /* 0x00007800011a7983 */ /* 0x000ee80000300800 */
[----:B------:R-:W3:Y:S01]  /*1ef70*/  LDL.LU R27, [R1+0x7c] ;  /* 0x00007c00011b7983 */ /* 0x000ee20000300800 */
[----:B------:R-:W-:-:S03]  /*1ef80*/  IADD3 R17, R17, R19, RZ ;  /* 0x0000001311117210 */ /* 0x000fc60007ffe0ff */
[----:B------:R-:W-:Y:S04]  /*1ef90*/  STS.U16 [R20+0x13700], R23 ;  /* 0x0137001714007388 */ /* 0x000fe80000000400 */
[----:B------:R-:W-:Y:S04]  /*1efa0*/  STS.U16 [R20+0x13900], R22 ;  /* 0x0139001614007388 */ /* 0x000fe80000000400 */
[----:B------:R-:W-:Y:S04]  /*1efb0*/  STS.U16 [R20+0x13b00], R21 ;  /* 0x013b001514007388 */ /* 0x000fe80000000400 */
[----:B------:R-:W-:Y:S04]  /*1efc0*/  STS.U16 [R20+0x13d00], R28 ;  /* 0x013d001c14007388 */ /* 0x000fe80000000400 */
[----:B------:R0:W-:Y:S04]  /*1efd0*/  STS.U16 [R20+0x13f00], R18 ;  /* 0x013f001214007388 */ /* 0x0001e80000000400 */
[----:B------:R-:W-:Y:S04]  /*1efe0*/  STS [R17+0x14000], R16 ;  /* 0x0140001011007388 */ /* 0x000fe80000000800 */
[----:B------:R-:W-:Y:S04]  /*1eff0*/  STS [R17+0x14200], R15 ;  /* 0x0142000f11007388 */ /* 0x000fe80000000800 */
[----:B0-----:R-:W0:Y:S04]  /*1f000*/  S2R R20, SR_TID.X ;  /* 0x0000000000147919 */ /* 0x001e280000002100 */
[----:B---3--:R-:W-:Y:S04]  /*1f010*/  STL.64 [R1+0x1440], R26 ;  /* 0x0014401a01007387 */ /* 0x008fe80000100a00 */
[----:B--2---:R1:W-:Y:S04]  /*1f020*/  STL.64 [R1+0x1438], R24 ;  /* 0x0014381801007387 */ /* 0x0043e80000100a00 */
[----:B-1----:R-:W2:Y:S04]  /*1f030*/  LDL.LU R24, [R1+0x80] ;  /* 0x0000800001187983 */ /* 0x002ea80000300800 */
[----:B------:R-:W2:Y:S04]  /*1f040*/  LDL.LU R25, [R1+0x84] ;  /* 0x0000840001197983 */ /* 0x000ea80000300800 */
[----:B------:R-:W3:Y:S04]  /*1f050*/  LDL.LU R26, [R1+0x88] ;  /* 0x00008800011a7983 */ /* 0x000ee80000300800 */
[----:B------:R-:W3:Y:S04]  /*1f060*/  LDL.LU R27, [R1+0x8c] ;  /* 0x00008c00011b7983 */ /* 0x000ee80000300800 */
[----:B------:R-:W-:Y:S04]  /*1f070*/  STS [R17+0x14400], R14 ;  /* 0x0144000e11007388 */ /* 0x000fe80000000800 */
[----:B------:R-:W-:Y:S04]  /*1f080*/  STS [R17+0x14600], R13 ;  /* 0x0146000d11007388 */ /* 0x000fe80000000800 */
[----:B------:R-:W-:Y:S04]  /*1f090*/  STS [R17+0x14800], R12 ;  /* 0x0148000c11007388 */ /* 0x000fe80000000800 */
[----:B------:R-:W-:Y:S04]  /*1f0a0*/  STS [R17+0x14a00], R11 ;  /* 0x014a000b11007388 */ /* 0x000fe80000000800 */
[----:B-----5:R-:W-:Y:S04]  /*1f0b0*/  STS [R17+0x14c00], R10 ;  /* 0x014c000a11007388 */ /* 0x020fe80000000800 */
[----:B------:R-:W-:Y:S04]  /*1f0c0*/  STS [R17+0x14e00], R9 ;  /* 0x014e000911007388 */ /* 0x000fe80000000800 */
[----:B------:R-:W-:Y:S04]  /*1f0d0*/  STS [R17+0x15000], R8 ;  /* 0x0150000811007388 */ /* 0x000fe80000000800 */
[----:B----4-:R-:W-:Y:S04]  /*1f0e0*/  STS [R17+0x15200], R7 ;  /* 0x0152000711007388 */ /* 0x010fe80000000800 */
[----:B------:R-:W-:Y:S04]  /*1f0f0*/  STS [R17+0x15400], R6 ;  /* 0x0154000611007388 */ /* 0x000fe80000000800 */
[----:B------:R-:W-:Y:S04]  /*1f100*/  STS [R17+0x15600], R5 ;  /* 0x0156000511007388 */ /* 0x000fe80000000800 */
[----:B------:R-:W-:Y:S04]  /*1f110*/  STS [R17+0x15800], R4 ;  /* 0x0158000411007388 */ /* 0x000fe80000000800 */
[----:B------:R-:W-:Y:S04]  /*1f120*/  STS [R17+0x15a00], R3 ;  /* 0x015a000311007388 */ /* 0x000fe80000000800 */
[----:B------:R1:W-:Y:S04]  /*1f130*/  STS [R17+0x15c00], R2 ;  /* 0x015c000211007388 */ /* 0x0003e80000000800 */
[----:B------:R4:W-:Y:S01]  /*1f140*/  STS [R17+0x15e00], R0 ;  /* 0x015e000011007388 */ /* 0x0009e20000000800 */
[C---:B0-----:R-:W-:Y:S01]  /*1f150*/  IMAD.SHL.U32 R21, R20.reuse, 0x2, RZ ;  /* 0x0000000214157824 */ /* 0x041fe200078e00ff */
[----:B------:R-:W-:-:S02]  /*1f160*/  LOP3.LUT R23, R20, 0x7, RZ, 0xc0, !PT ;  /* 0x0000000714177812 */ /* 0x000fc400078ec0ff */
[C---:B-1----:R-:W-:Y:S02]  /*1f170*/  SHF.L.U32 R2, R20.reuse, 0x3, RZ ;  /* 0x0000000314027819 */ /* 0x042fe400000006ff */
[----:B------:R-:W-:Y:S02]  /*1f180*/  LOP3.LUT R22, R20, 0x60, RZ, 0xc0, !PT ;  /* 0x0000006014167812 */ /* 0x000fe400078ec0ff */
[----:B------:R-:W-:Y:S02]  /*1f190*/  LOP3.LUT R2, R2, 0x30, RZ, 0xc0, !PT ;  /* 0x0000003002027812 */ /* 0x000fe400078ec0ff */
[----:B----4-:R-:W-:Y:S02]  /*1f1a0*/  LEA R0, R23, R22, 0x2 ;  /* 0x0000001617007211 */ /* 0x010fe400078e10ff */
[----:B------:R-:W-:-:S04]  /*1f1b0*/  LOP3.LUT R2, R2, 0x30, R21, 0x78, !PT ;  /* 0x0000003002027812 */ /* 0x000fc800078e7815 */
[----:B------:R-:W-:Y:S01]  /*1f1c0*/  LEA R0, R0, R2, 0x4 ;  /* 0x0000000200007211 */ /* 0x000fe200078e20ff */
[----:B------:R-:W-:Y:S06]  /*1f1d0*/  BAR.SYNC.DEFER_BLOCKING 0x0 ;  /* 0x0000000000007b1d */ /* 0x000fec0000010000 */
[----:B------:R-:W0:Y:S04]  /*1f1e0*/  LDSM.16.M88.4 R12, [R0+0x10800] ;  /* 0x01080000000c783b */ /* 0x000e280000000200 */
[----:B------:R-:W-:Y:S01]  /*1f1f0*/  LDSM.16.M88.4 R4, [R0+0x11000] ;  /* 0x011000000004783b */ /* 0x000fe20000000200 */
[----:B------:R-:W-:-:S02]  /*1f200*/  SHF.L.U32 R17, R20, 0x3, RZ ;  /* 0x0000000314117819 */ /* 0x000fc400000006ff */
[----:B------:R-:W-:Y:S02]  /*1f210*/  SHF.L.U32 R19, R20, 0x6, RZ ;  /* 0x0000000614137819 */ /* 0x000fe400000006ff */
[----:B------:R-:W-:-:S04]  /*1f220*/  LOP3.LUT R17, R17, 0x30, RZ, 0xc0, !PT ;  /* 0x0000003011117812 */ /* 0x000fc800078ec0ff */
[----:B------:R-:W-:-:S04]  /*1f230*/  LOP3.LUT R17, R17, 0x3c0, R19, 0xf8, !PT ;  /* 0x000003c011117812 */ /* 0x000fc800078ef813 */
[----:B------:R-:W-:Y:S02]  /*1f240*/  LOP3.LUT R17, R17, 0x10, R20, 0x78, !PT ;  /* 0x0000001011117812 */ /* 0x000fe400078e7814 */
[----:B------:R-:W-:Y:S04]  /*1f250*/  LDSM.16.M88.4 R20, [R0+0x11800] ;  /* 0x011800000014783b */ /* 0x000fe80000000200 */
[----:B------:R-:W-:Y:S04]  /*1f260*/  LDSM.16.M88.4 R8, [R17+0x14000] ;  /* 0x014000001108783b */ /* 0x000fe80000000200 */
[----:B---3--:R-:W-:Y:S04]  /*1f270*/  STL.64 [R1+0x1450], R26 ;  /* 0x0014501a01007387 */ /* 0x008fe80000100a00 */
[----:B--2---:R-:W-:Y:S04]  /*1f280*/  STL.64 [R1+0x1448], R24 ;  /* 0x0014481801007387 */ /* 0x004fe80000100a00 */
[----:B------:R-:W1:Y:S04]  /*1f290*/  LDSM.16.M88.4 R24, [R0+0x10000] ;  /* 0x010000000018783b */ /* 0x000e680000000200 */
[----:B0-----:R-:W-:Y:S04]  /*1f2a0*/  STL.64 [R1+0x50], R12 ;  /* 0x0000500c01007387 */ /* 0x001fe80000100a00 */
[----:B------:R-:W-:Y:S04]  /*1f2b0*/  STL.64 [R1+0x58], R14 ;  /* 0x0000580e01007387 */ /* 0x000fe80000100a00 */
[----:B------:R-:W-:Y:S04]  /*1f2c0*/  LDSM.16.M88.4 R12, [R0+0x12800] ;  /* 0x01280000000c783b */ /* 0x000fe80000000200 */
[----:B-1----:R-:W-:Y:S04]  /*1f2d0*/  STL.64 [R1+0x60], R24 ;  /* 0x0000601801007387 */ /* 0x002fe80000100a00 */
[----:B------:R-:W-:Y:S04]  /*1f2e0*/  STL.64 [R1+0x40], R4 ;  /* 0x0000400401007387 */ /* 0x000fe80000100a00 */
[----:B------:R-:W-:Y:S04]  /*1f2f0*/  STL.64 [R1+0x48], R6 ;  /* 0x0000480601007387 */ /* 0x000fe80000100a00 */
[----:B------:R-:W0:Y:S04]  /*1f300*/  LDSM.16.M88.4 R4, [R0+0x12000] ;  /* 0x012000000004783b */ /* 0x000e280000000200 */
[----:B------:R-:W-:Y:S04]  /*1f310*/  STL.64 [R1+0x68], R26 ;  /* 0x0000681a01007387 */ /* 0x000fe80000100a00 */
[----:B0-----:R-:W-:Y:S04]  /*1f320*/  STL.64 [R1+0x20], R4 ;  /* 0x0000200401007387 */ /* 0x001fe80000100a00 */
[----:B------:R-:W-:Y:S04]  /*1f330*/  STL.64 [R1+0x28], R6 ;  /* 0x0000280601007387 */ /* 0x000fe80000100a00 */
[----:B------:R-:W0:Y:S04]  /*1f340*/  LDSM.16.M88.4 R4, [R0+0x13000] ;  /* 0x013000000004783b */ /* 0x000e280000000200 */
[----:B------:R-:W-:Y:S04]  /*1f350*/  STL.64 [R1+0x30], R20 ;  /* 0x0000301401007387 */ /* 0x000fe80000100a00 */
[----:B------:R-:W-:Y:S04]  /*1f360*/  STL.64 [R1+0x10], R12 ;  /* 0x0000100c01007387 */ /* 0x000fe80000100a00 */
[----:B------:R-:W-:Y:S04]  /*1f370*/  STL.64 [R1+0x18], R14 ;  /* 0x0000180e01007387 */ /* 0x000fe80000100a00 */
[----:B------:R-:W-:Y:S04]  /*1f380*/  STL.64 [R1+0x38], R22 ;  /* 0x0000381601007387 */ /* 0x000fe80000100a00 */
[----:B------:R-:W-:Y:S04]  /*1f390*/  LDSM.16.M88.4 R12, [R17+0x14400] ;  /* 0x01440000110c783b */ /* 0x000fe80000000200 */
[----:B------:R-:W-:Y:S04]  /*1f3a0*/  LDSM.16.M88.4 R16, [R17+0x14800] ;  /* 0x014800001110783b */ /* 0x000fe80000000200 */
[----:B0-----:R-:W-:Y:S04]  /*1f3b0*/  STL.64 [R1], R4 ;  /* 0x0000000401007387 */ /* 0x001fe80000100a00 */
[----:B------:R-:W-:Y:S04]  /*1f3c0*/  STL.64 [R1+0x8], R6 ;  /* 0x0000080601007387 */ /* 0x000fe80000100a00 */
[----:B------:R0:W-:Y:S04]  /*1f3d0*/  STL.64 [R1+0x1430], R20 ;  /* 0x0014301401007387 */ /* 0x0001e80000100a00 */
[----:B------:R-:W1:Y:S04]  /*1f3e0*/  LDSM.16.M88.4 R4, [R0+0x13800] ;  /* 0x013800000004783b */ /* 0x000e680000000200 */
[----:B0-----:R-:W2:Y:S04]  /*1f3f0*/  LDL.64 R20, [R1+0x40] ;  /* 0x0000400001147983 */ /* 0x001ea80000100a00 */
[----:B--2---:R0:W-:Y:S04]  /*1f400*/  STL.64 [R1+0x1458], R20 ;  /* 0x0014581401007387 */ /* 0x0041e80000100a00 */
[----:B0-----:R-:W2:Y:S04]  /*1f410*/  LDL.LU R20, [R1+0x90] ;  /* 0x0000900001147983 */ /* 0x001ea80000300800 */
[----:B------:R-:W2:Y:S04]  /*1f420*/  LDL.LU R21, [R1+0x94] ;  /* 0x0000940001157983 */ /* 0x000ea80000300800 */
[----:B------:R-:W2:Y:S04]  /*1f430*/  LDL.LU R22, [R1+0x98] ;  /* 0x0000980001167983 */ /* 0x000ea80000300800 */
[----:B------:R-:W2:Y:S04]  /*1f440*/  LDL.LU R23, [R1+0x9c] ;  /* 0x00009c0001177983 */ /* 0x000ea80000300800 */
[----:B-1----:R-:W-:Y:S04]  /*1f450*/  STL [R1+0x13fc], R4 ;  /* 0x0013fc0401007387 */ /* 0x002fe80000100800 */
[----:B------:R0:W-:Y:S04]  /*1f460*/  STL [R1+0x13f8], R5 ;  /* 0x0013f80501007387 */ /* 0x0001e80000100800 */
[----:B------:R-:W-:Y:S04]  /*1f470*/  STL [R1+0x10e4], R6 ;  /* 0x0010e40601007387 */ /* 0x000fe80000100800 */
[----:B------:R-:W-:Y:S04]  /*1f480*/  STL [R1+0x10e0], R7 ;  /* 0x0010e00701007387 */ /* 0x000fe80000100800 */
[----:B0-----:R-:W3:Y:S04]  /*1f490*/  LDL.64 R4, [R1+0x50] ;  /* 0x0000500001047983 */ /* 0x001ee80000100a00 */
[----:B------:R-:W-:Y:S04]  /*1f4a0*/  STL.64 [R1+0x1408], R14 ;  /* 0x0014080e01007387 */ /* 0x000fe80000100a00 */
[----:B------:R0:W-:Y:S04]  /*1f4b0*/  STL.64 [R1+0x1400], R12 ;  /* 0x0014000c01007387 */ /* 0x0001e80000100a00 */
[----:B0-----:R-:W4:Y:S04]  /*1f4c0*/  LDL.LU R12, [R1+0xa0] ;  /* 0x0000a000010c7983 */ /* 0x001f280000300800 */
[----:B------:R-:W4:Y:S04]  /*1f4d0*/  LDL.LU R13, [R1+0xa4] ;  /* 0x0000a400010d7983 */ /* 0x000f280000300800 */
[----:B------:R-:W4:Y:S04]  /*1f4e0*/  LDL.LU R14, [R1+0xa8] ;  /* 0x0000a800010e7983 */ /* 0x000f280000300800 */
[----:B------:R-:W4:Y:S04]  /*1f4f0*/  LDL.LU R15, [R1+0xac] ;  /* 0x0000ac00010f7983 */ /* 0x000f280000300800 */
[----:B------:R-:W-:Y:S04]  /*1f500*/  STL.64 [R1+0x1368], R18 ;  /* 0x0013681201007387 */ /* 0x000fe80000100a00 */
[----:B------:R0:W-:Y:S04]  /*1f510*/  STL.64 [R1+0x1360], R16 ;  /* 0x0013601001007387 */ /* 0x0001e80000100a00 */
[----:B0-----:R-:W5:Y:S01]  /*1f520*/  LDL.64 R16, [R1+0x20] ;  /* 0x0000200001107983 */ /* 0x001f620000100a00 */
[C---:B--2---:R-:W-:Y:S03]  /*1f530*/  HMMA.16816.F32 R24, R8.reuse, R24, R20 ;  /* 0x000000180818723c */ /* 0x044fe60000001814 */
[----:B------:R-:W2:Y:S11]  /*1f540*/  LDL.LU.64 R20, [R1+0x1458] ;  /* 0x0014580001147983 */ /* 0x000eb60000300a00 */
[----:B------:R-:W-:Y:S09]  /*1f550*/  @!UPT UIADD3 URZ, URZ, URZ, URZ ;  /* 0x0000003f3f3ff290 */ /* 0x000ff2000fffe03f */
[----:B------:R-:W-:Y:S04]  /*1f560*/  STL.64 [R1+0x500], R24 ;  /* 0x0005001801007387 */ /* 0x000fe80000100a00 */
[----:B------:R0:W-:Y:S04]  /*1f570*/  STL.64 [R1+0x508], R26 ;  /* 0x0005081a01007387 */ /* 0x0001e80000100a00 */
[----:B0-----:R-:W3:Y:S04]  /*1f580*/  LDL.LU.64 R26, [R1+0x1450] ;  /* 0x00145000011a7983 */ /* 0x001ee80000300a00 */
[----:B------:R-:W3:Y:S02]  /*1f590*/  LDL.LU.64 R24, [R1+0x1448] ;  /* 0x0014480001187983 */ /* 0x000ee40000300a00 */
[----:B---3--:R-:W-:Y:S11]  /*1f5a0*/  HMMA.16816.F32 R24, R8, R4, R24 ;  /* 0x000000040818723c */ /* 0x008ff60000001818 */
[----:B------:R-:W-:Y:S11]  /*1f5b0*/  @!UPT UIADD3 URZ, URZ, URZ, URZ ;  /* 0x0000003f3f3ff290 */ /* 0x000ff6000fffe03f */
[----:B------:R-:W-:Y:S01]  /*1f5c0*/  @!UPT UIADD3 URZ, URZ, URZ, URZ ;  /* 0x0000003f3f3ff290 */ /* 0x000fe2000fffe03f */
[----:B------:R-:W-:Y:S04]  /*1f5d0*/  STL.64 [R1+0x4f0], R24 ;  /* 0x0004f01801007387 */ /* 0x000fe80000100a00 */
[----:B------:R0:W-:Y:S04]  /*1f5e0*/  STL.64 [R1+0x4f8], R26 ;  /* 0x0004f81a01007387 */ /* 0x0001e80000100a00 */
[----:B0-----:R-:W3:Y:S04]  /*1f5f0*/  LDL.LU.64 R26, [R1+0x1440] ;  /* 0x00144000011a7983 */ /* 0x001ee80000300a00 */
[----:B------:R-:W3:Y:S01]  /*1f600*/  LDL.LU.64 R24, [R1+0x1438] ;  /* 0x0014380001187983 */ /* 0x000ee20000300a00 */
[----:B------:R-:W-:Y:S01]  /*1f610*/  MOV R29, R4 ;  /* 0x00000004001d7202 */ /* 0x000fe20000000f00 */
[----:B------:R-:W-:Y:S01]  /*1f620*/  IMAD.MOV.U32 R28, RZ, RZ, R5 ;  /* 0x000000ffff1c7224 */ /* 0x000fe200078e0005 */
[----:B--2---:R-:W-:-:S02]  /*1f630*/  MOV R4, R20 ;  /* 0x0000001400047202 */ /* 0x004fc40000000f00 */
[----:B------:R-:W-:Y:S01]  /*1f640*/  MOV R5, R21 ;  /* 0x0000001500057202 */ /* 0x000fe20000000f00 */
[C---:B---3--:R-:W-:Y:S01]  /*1f650*/  HMMA.16816.F32 R24, R8.reuse, R20, R24 ;  /* 0x000000140818723c */ /* 0x048fe20000001818 */
[----:B------:R-:W2:Y:S11]  /*1f660*/  LDL.LU.64 R20, [R1+0x1430] ;  /* 0x0014300001147983 */ /* 0x000eb60000300a00 */
[----:B------:R-:W-:Y:S11]  /*1f670*/  @!UPT UIADD3 URZ, URZ, URZ, URZ ;  /* 0x0000003f3f3ff290 */ /* 0x000ff6000fffe03f */
[----:B------:R0:W-:Y:S01]  /*1f680*/  STL.64 [R1+0x4e0], R24 ;  /* 0x0004e01801007387 */ /* 0x0001e20000100a00 */
[----:B------:R-:W-:Y:S02]  /*1f690*/  MOV R6, R26 ;  /* 0x0000001a00067202 */ /* 0x000fe40000000f00 */
[----:B------:R-:W-:Y:S02]  /*1f6a0*/  MOV R7, R27 ;  /* 0x0000001b00077202 */ /* 0x000fe40000000f00 */
[----:B------:R-:W3:Y:S04]  /*1f6b0*/  LDL.LU.64 R26, [R1+0x1428] ;  /* 0x00142800011a7983 */ /* 0x000ee80000300a00 */
[----:B0-----:R-:W3:Y:S04]  /*1f6c0*/  LDL.LU.64 R24, [R1+0x1420] ;  /* 0x0014200001187983 */ /* 0x001ee80000300a00 */
[----:B------:R0:W-:Y:S04]  /*1f6d0*/  STL [R1+0x10ec], R7 ;  /* 0x0010ec0701007387 */ /* 0x0001e80000100800 */
[----:B0-----:R-:W4:Y:S04]  /*1f6e0*/  LDL R7, [R1+0x51c] ;  /* 0x00051c0001077983 */ /* 0x001f280000100800 */
[----:B------:R-:W-:Y:S01]  /*1f6f0*/  STL [R1+0x10e8], R6 ;  /* 0x0010e80601007387 */ /* 0x000fe20000100800 */
[----:B--2---:R-:W-:Y:S01]  /*1f700*/  IMAD.MOV.U32 R2, RZ, RZ, R20 ;  /* 0x000000ffff027224 */ /* 0x004fe200078e0014 */
[----:B------:R-:W-:Y:S01]  /*1f710*/  MOV R0, R21 ;  /* 0x0000001500007202 */ /* 0x000fe20000000f00 */
[----:B---3--:R-:W-:Y:S11]  /*1f720*/  HMMA.16816.F32 R24, R8, R20, R24 ;  /* 0x000000140818723c */ /* 0x008ff60000001818 */
[----:B------:R-:W-:Y:S11]  /*1f730*/  @!UPT UIADD3 URZ, URZ, URZ, URZ ;  /* 0x0000003f3f3ff290 */ /* 0x000ff6000fffe03f */
[----:B------:R-:W-:Y:S01]  /*1f740*/  @!UPT UIADD3 URZ, URZ, URZ, URZ ;  /* 0x0000003f3f3ff290 */ /* 0x000fe2000fffe03f */
[----:B------:R0:W-:Y:S04]  /*1f750*/  STL.64 [R1+0x4d0], R24 ;  /* 0x0004d01801007387 */ /* 0x0001e80000100a00 */
[----:B------:R-:W-:Y:S04]  /*1f760*/  STL.64 [R1+0x4d8], R26 ;  /* 0x0004d81a01007387 */ /* 0x000fe80000100a00 */
[----:B------:R-:W2:Y:S04]  /*1f770*/  LDL.LU.64 R22, [R1+0x1418] ;  /* 0x0014180001167983 */ /* 0x000ea80000300a00 */
[----:B------:R-:W2:Y:S04]  /*1f780*/  LDL.LU.64 R20, [R1+0x1410] ;  /* 0x0014100001147983 */ /* 0x000ea80000300a00 */
[----:B0-----:R-:W3:Y:S01]  /*1f790*/  LDL.64 R24, [R1+0x10] ;  /* 0x0000100001187983 */ /* 0x001ee20000100a00 */
[----:B-----5:R-:W-:-:S02]  /*1f7a0*/  MOV R6, R16 ;  /* 0x0000001000067202 */ /* 0x020fc40000000f00 */
[----:B------:R-:W-:Y:S01]  /*1f7b0*/  MOV R3, R17 ;  /* 0x0000001100037202 */ /* 0x000fe20000000f00 */
[C---:B--2---:R-:W-:Y:S11]  /*1f7c0*/  HMMA.16816.F32 R20, R8.reuse, R16, R20 ;  /* 0x000000100814723c */ /* 0x044ff60000001814 */
[----:B------:R-:W-:Y:S11]  /*1f7d0*/  @!UPT UIADD3 URZ, URZ, URZ, URZ ;  /* 0x0000003f3f3ff290 */ /* 0x000ff6000fffe03f */
[----:B------:R-:W-:Y:S01]  /*1f7e0*/  @!UPT UIADD3 URZ, URZ, URZ, URZ ;  /* 0x0000003f3f3ff290 */ /* 0x000fe2000fffe03f */
[----:B------:R-:W-:Y:S04]  /*1f7f0*/  STL.64 [R1+0x4c0], R20 ;  /* 0x0004c01401007387 */ /* 0x000fe80000100a00 */
[----:B------:R-:W-:Y:S04]  /*1f800*/  STL.64 [R1+0x4c8], R22 ;  /* 0x0004c81601007387 */ /* 0x000fe80000100a00 */
[----:B----4-:R-:W0:Y:S04]  /*1f810*/  LDSM.16.M88.4 R20, [R7+0x14c00] ;  /* 0x014c00000714783b */ /* 0x010e280000000200 */
[----:B------:R-:W2:Y:S04]  /*1f820*/  LDL.LU R16, [R1+0x2e0] ;  /* 0x0002e00001107983 */ /* 0x000ea80000300800 */
[----:B------:R-:W2:Y:S04]  /*1f830*/  LDL.LU R17, [R1+0x2e4] ;  /* 0x0002e40001117983 */ /* 0x000ea80000300800 */
[----:B------:R-:W2:Y:S04]  /*1f840*/  LDL.LU R18, [R1+0x2e8] ;  /* 0x0002e80001127983 */ /* 0x000ea80000300800 */
[----:B------:R-:W2:Y:S01]  /*1f850*/  LDL.LU R19, [R1+0x2ec] ;  /* 0x0002ec0001137983 */ /* 0x000ea20000300800 */
[----:B---3--:R-:W-:Y:S03]  /*1f860*/  HMMA.16816.F32 R12, R8, R24, R12 ;  /* 0x00000018080c723c */ /* 0x008fe6000000180c */
[----:B0-----:R-:W-:Y:S04]  /*1f870*/  STL.64 [R1+0x1300], R22 ;  /* 0x0013001601007387 */ /* 0x001fe80000100a00 */
[----:B------:R0:W-:Y:S02]  /*1f880*/  STL.64 [R1+0x12f8], R20 ;  /* 0x0012f81401007387 */ /* 0x0001e40000100a00 */
[----:B0-----:R-:W-:Y:S01]  /*1f890*/  MOV R20, R6 ;  /* 0x0000000600147202 */ /* 0x001fe20000000f00 */
[----:B------:R-:W-:Y:S01]  /*1f8a0*/  IMAD.MOV.U32 R21, RZ, RZ, R3 ;  /* 0x000000ffff157224 */ /* 0x000fe200078e0003 */
[----:B------:R-:W-:-:S02]  /*1f8b0*/  MOV R6, R24 ;  /* 0x0000001800067202 */ /* 0x000fc40000000f00 */
[----:B------:R-:W-:Y:S02]  /*1f8c0*/  MOV R3, R25 ;  /* 0x0000001900037202 */ /* 0x000fe40000000f00 */
[----:B------:R-:W0:Y:S04]  /*1f8d0*/  LDSM.16.M88.4 R24, [R7+0x15000] ;  /* 0x015000000718783b */ /* 0x000e280000000200 */
[----:B------:R1:W-:Y:S04]  /*1f8e0*/  STL.64 [R1+0x13b0], R20 ;  /* 0x0013b01401007387 */ /* 0x0003e80000100a00 */
[----:B-1----:R-:W3:Y:S04]  /*1f8f0*/  LDL.64 R20, [R1] ;  /* 0x0000000001147983 */ /* 0x002ee80000100a00 */
[----:B------:R-:W-:Y:S04]  /*1f900*/  STL.64 [R1+0x4b0], R12 ;  /* 0x0004b00c01007387 */ /* 0x000fe80000100a00 */
[----:B------:R1:W-:Y:S04]  /*1f910*/  STL.64 [R1+0x4b8], R14 ;  /* 0x0004b80e01007387 */ /* 0x0003e80000100a00 */
[----:B-1----:R-:W4:Y:S04]  /*1f920*/  LDL.LU.64 R14, [R1+0x1408] ;  /* 0x00140800010e7983 */ /* 0x002f280000300a00 */
[----:B------:R-:W4:Y:S04]  /*1f930*/  LDL.LU.64 R12, [R1+0x1400] ;  /* 0x00140000010c7983 */ /* 0x000f280000300a00 */
[----:B0-----:R-:W-:Y:S04]  /*1f940*/  STL.64 [R1+0x1288], R26 ;  /* 0x0012881a01007387 */ /* 0x001fe80000100a00 */
[----:B------:R0:W-:Y:S04]  /*1f950*/  STL.64 [R1+0x1280], R24 ;  /* 0x0012801801007387 */ /* 0x0001e80000100a00 */
[----:B0-----:R-:W5:Y:S04]  /*1f960*/  LDL.LU R24, [R1+0xb0] ;  /* 0x0000b00001187983 */ /* 0x001f680000300800 */
[----:B------:R-:W5:Y:S04]  /*1f970*/  LDL.LU R25, [R1+0xb4] ;  /* 0x0000b40001197983 */ /* 0x000f680000300800 */
[----:B------:R-:W2:Y:S04]  /*1f980*/  LDL.LU R26, [R1+0xb8] ;  /* 0x0000b800011a7983 */ /* 0x000ea80000300800 */
[----:B------:R-:W2:Y:S04]  /*1f990*/  LDL.LU R27, [R1+0xbc] ;  /* 0x0000bc00011b7983 */ /* 0x000ea80000300800 */
[----:B--2---:R-:W-:Y:S04]  /*1f9a0*/  STL.64 [R1+0x1310], R26 ;  /* 0x0013101a01007387 */ /* 0x004fe80000100a00 */
[----:B-----5:R0:W-:Y:S04]  /*1f9b0*/  STL.64 [R1+0x1308], R24 ;  /* 0x0013081801007387 */ /* 0x0201e80000100a00 */
[----:B0-----:R-:W2:Y:S04]  /*1f9c0*/  LDL.LU R24, [R1+0xc0] ;  /* 0x0000c00001187983 */ /* 0x001ea80000300800 */
[----:B------:R-:W2:Y:S04]  /*1f9d0*/  LDL.LU R25, [R1+0xc4] ;  /* 0x0000c40001197983 */ /* 0x000ea80000300800 */
[----:B------:R-:W5:Y:S04]  /*1f9e0*/  LDL.LU R26, [R1+0xc8] ;  /* 0x0000c800011a7983 */ /* 0x000f680000300800 */
[----:B------:R-:W5:Y:S04]  /*1f9f0*/  LDL.LU R27, [R1+0xcc] ;  /* 0x0000cc00011b7983 */ /* 0x000f680000300800 */
[----:B-----5:R-:W-:Y:S04]  /*1fa00*/  STL.64 [R1+0x1320], R26 ;  /* 0x0013201a01007387 */ /* 0x020fe80000100a00 */
[----:B--2---:R0:W-:Y:S02]  /*1fa10*/  STL.64 [R1+0x1318], R24 ;  /* 0x0013181801007387 */ /* 0x0041e40000100a00 */
[----:B0-----:R-:W-:-:S02]  /*1fa20*/  MOV R24, R4 ;  /* 0x0000000400187202 */ /* 0x001fc40000000f00 */
[----:B------:R-:W-:Y:S01]  /*1fa30*/  MOV R25, R5 ;  /* 0x0000000500197202 */ /* 0x000fe20000000f00 */
[----:B------:R-:W2:Y:S04]  /*1fa40*/  LDL.LU R4, [R1+0x13fc] ;  /* 0x0013fc0001047983 */ /* 0x000ea80000300800 */
[----:B------:R-:W2:Y:S04]  /*1fa50*/  LDL.LU R5, [R1+0x13f8] ;  /* 0x0013f80001057983 */ /* 0x000ea80000300800 */
[----:B------:R0:W-:Y:S04]  /*1fa60*/  STL.64 [R1+0x13c8], R24 ;  /* 0x0013c81801007387 */ /* 0x0001e80000100a00 */
[----:B0-----:R-:W3:Y:S04]  /*1fa70*/  LDL.LU R24, [R1+0x2f0] ;  /* 0x0002f00001187983 */ /* 0x001ee80000300800 */
[----:B------:R-:W3:Y:S04]  /*1fa80*/  LDL.LU R25, [R1+0x2f4] ;  /* 0x0002f40001197983 */ /* 0x000ee80000300800 */
[----:B------:R-:W3:Y:S04]  /*1fa90*/  LDL.LU R26, [R1+0x2f8] ;  /* 0x0002f800011a7983 */ /* 0x000ee80000300800 */
[----:B------:R-:W3:Y:S02]  /*1faa0*/  LDL.LU R27, [R1+0x2fc] ;  /* 0x0002fc00011b7983 */ /* 0x000ee40000300800 */
[C---:B---3--:R-:W-:Y:S08]  /*1fab0*/  HMMA.16816.F32 R24, R8.reuse, R20, R24 ;  /* 0x000000140818723c */ /* 0x048ff00000001818 */
[----:B--2---:R-:W-:Y:S11]  /*1fac0*/  HMMA.16816.F32 R8, R8, R4, R16 ;  /* 0x000000040808723c */ /* 0x004ff60000001810 */
[----:B------:R-:W-:Y:S04]  /*1fad0*/  @!UPT UIADD3 URZ, URZ, URZ, URZ ;  /* 0x0000003f3f3ff290 */ /* 0x000fe8000fffe03f */
[----:B------:R-:W-:Y:S04]  /*1fae0*/  STL.64 [R1+0x4a0], R24 ;  /* 0x0004a01801007387 */ /* 0x000fe80000100a00 */
[----:B------:R0:W-:Y:S04]  /*1faf0*/  STL.64 [R1+0x4a8], R26 ;  /* 0x0004a81a01007387 */ /* 0x0001e80000100a00 */
[----:B------:R-:W-:Y:S04]  /*1fb00*/  STL [R1+0x1378], R7 ;  /* 0x0013780701007387 */ /* 0x000fe80000100800 */
[----:B------:R-:W-:Y:S04]  /*1fb10*/  STL.64 [R1+0x1370], R4 ;  /* 0x0013700401007387 */ /* 0x000fe80000100a00 */
[----:B------:R-:W-:Y:S04]  /*1fb20*/  STL.64 [R1+0x490], R8 ;  /* 0x0004900801007387 */ /* 0x000fe80000100a00 */
[----:B------:R-:W-:Y:S01]  /*1fb30*/  STL.64 [R1+0x498], R10 ;  /* 0x0004980a01007387 */ /* 0x000fe20000100a00 */
[----:B0-----:R-:W-:-:S03]  /*1fb40*/  IMAD.MOV.U32 R27, RZ, RZ, R20 ;  /* 0x000000ffff1b7224 */ /* 0x001fc600078e0014 */
[----:B------:R-:W2:Y:S01]  /*1fb50*/  LDL.LU R16, [R1+0x100] ;  /* 0x0001000001107983 */ /* 0x000ea20000300800 */
[----:B------:R-:W-:-:S03]  /*1fb60*/  MOV R26, R21 ;  /* 0x00000015001a7202 */ /* 0x000fc60000000f00 */
[----:B------:R-:W2:Y:S04]  /*1fb70*/  LDL.LU R17, [R1+0x104] ;  /* 0x0001040001117983 */ /* 0x000ea80000300800 */
[----:B------:R-:W3:Y:S04]  /*1fb80*/  LDL.LU R18, [R1+0x108] ;  /* 0x0001080001127983 */ /* 0x000ee80000300800 */
[----:B------:R-:W3:Y:S04]  /*1fb90*/  LDL.LU R19, [R1+0x10c] ;  /* 0x00010c0001137983 */ /* 0x000ee80000300800 */
[----:B------:R-:W5:Y:S04]  /*1fba0*/  LDL.LU R20, [R1+0x2a0] ;  /* 0x0002a00001147983 */ /* 0x000f680000300800 */
[----:B------:R-:W5:Y:S04]  /*1fbb0*/  LDL.LU R21, [R1+0x2a4] ;  /* 0x0002a40001157983 */ /* 0x000f680000300800 */
[----:B------:R-:W2:Y:S04]  /*1fbc0*/  LDL.LU R22, [R1+0x2a8] ;  /* 0x0002a80001167983 */ /* 0x000ea80000300800 */
[----:B------:R-:W2:Y:S01]  /*1fbd0*/  LDL.LU R23, [R1+0x2ac] ;  /* 0x0002ac0001177983 */ /* 0x000ea20000300800 */
[----:B------:R-:W-:-:S02]  /*1fbe0*/  MOV R24, R29 ;  /* 0x0000001d00187202 */ /* 0x000fc40000000f00 */
[----:B------:R-:W-:-:S05]  /*1fbf0*/  MOV R25, R28 ;  /* 0x0000001c00197202 */ /* 0x000fca0000000f00 */
[----:B------:R-:W-:Y:S04]  /*1fc00*/  STL.64 [R1+0x13e0], R24 ;  /* 0x0013e01801007387 */ /* 0x000fe80000100a00 */
[----:B--2---:R-:W-:Y:S04]  /*1fc10*/  STL.64 [R1+0x13c0], R22 ;  /* 0x0013c01601007387 */ /* 0x004fe80000100a00 */
[----:B-----5:R0:W-:Y:S04]  /*1fc20*/  STL.64 [R1+0x13b8], R20 ;  /* 0x0013b81401007387 */ /* 0x0201e80000100a00 */
[----:B0-----:R-:W2:Y:S04]  /*1fc30*/  LDL.LU R20, [R1+0x2b0] ;  /* 0x0002b00001147983 */ /* 0x001ea80000300800 */
[----:B------:R-:W2:Y:S04]  /*1fc40*/  LDL.LU R21, [R1+0x2b4] ;  /* 0x0002b40001157983 */ /* 0x000ea80000300800 */
[----:B------:R-:W5:Y:S04]  /*1fc50*/  LDL.LU R22, [R1+0x2b8] ;  /* 0x0002b80001167983 */ /* 0x000f680000300800 */
[----:B------:R-:W5:Y:S04]  /*1fc60*/  LDL.LU R23, [R1+0x2bc] ;  /* 0x0002bc0001177983 */ /* 0x000f680000300800 */
[----:B------:R-:W2:Y:S04]  /*1fc70*/  LDL.64 R24, [R1+0x60] ;  /* 0x0000600001187983 */ /* 0x000ea80000100a00 */
[----:B-----5:R-:W-:Y:S04]  /*1fc80*/  STL.64 [R1+0x13d8], R22 ;  /* 0x0013d81601007387 */ /* 0x020fe80000100a00 */
[----:B--2---:R0:W-:Y:S04]  /*1fc90*/  STL.64 [R1+0x13d0], R20 ;  /* 0x0013d01401007387 */ /* 0x0041e80000100a00 */
[----:B0-----:R-:W2:Y:S04]  /*1fca0*/  LDL.LU R20, [R1+0x2c0] ;  /* 0x0002c00001147983 */ /* 0x001ea80000300800 */
[----:B------:R-:W2:Y:S04]  /*1fcb0*/  LDL.LU R21, [R1+0x2c4] ;  /* 0x0002c40001157983 */ /* 0x000ea80000300800 */
[----:B------:R-:W5:Y:S04]  /*1fcc0*/  LDL.LU R22, [R1+0x2c8] ;  /* 0x0002c80001167983 */ /* 0x000f680000300800 */
[----:B------:R-:W5:Y:S01]  /*1fcd0*/  LDL.LU R23, [R1+0x2cc] ;  /* 0x0002cc0001177983 */ /* 0x000f620000300800 */
[----:B------:R-:W-:Y:S01]  /*1fce0*/  MOV R4, R27 ;  /* 0x0000001b00047202 */ /* 0x000fe20000000f00 */
[----:B------:R-:W-:-:S02]  /*1fcf0*/  IMAD.MOV.U32 R5, RZ, RZ, R26 ;  /* 0x000000ffff057224 */ /* 0x000fc400078e001a */
[----:B-----5:R-:W-:Y:S04]  /*1fd00*/  STL.64 [R1+0x13f0], R22 ;  /* 0x0013f01601007387 */ /* 0x020fe80000100a00 */
[----:B--2---:R0:W-:Y:S04]  /*1fd10*/  STL.64 [R1+0x13e8], R20 ;  /* 0x0013e81401007387 */ /* 0x0041e80000100a00 */
[----:B0-----:R-:W4:Y:S04]  /*1fd20*/  LDL.LU R20, [R1+0x2d0] ;  /* 0x0002d00001147983 */ /* 0x001f280000300800 */
[----:B------:R-:W4:Y:S04]  /*1fd30*/  LDL.LU R21, [R1+0x2d4] ;  /* 0x0002d40001157983 */ /* 0x000f280000300800 */
[----:B------:R-:W4:Y:S04]  /*1fd40*/  LDL.LU R22, [R1+0x2d8] ;  /* 0x0002d80001167983 */ /* 0x000f280000300800 */
[----:B------:R-:W4:Y:S04]  /*1fd50*/  LDL.LU R23, [R1+0x2dc] ;  /* 0x0002dc0001177983 */ /* 0x000f280000300800 */
[----:B---3--:R-:W-:Y:S04]  /*1fd60*/  STL.64 [R1+0x1388], R18 ;  /* 0x0013881201007387 */ /* 0x008fe80000100a00 */
[----:B------:R-:W-:Y:S04]  /*1fd70*/  STL.64 [R1+0x1380], R16 ;  /* 0x0013801001007387 */ /* 0x000fe80000100a00 */
[----:B------:R0:W-:Y:S02]  /*1fd80*/  STL.64 [R1+0x1390], R4 ;  /* 0x0013900401007387 */ /* 0x0001e40000100a00 */
[----:B0-----:R-:W-:-:S02]  /*1fd90*/  MOV R4, R6 ;  /* 0x0000000600047202 */ /* 0x001fc40000000f00 */
[----:B------:R-:W-:-:S05]  /*1fda0*/  MOV R5, R3 ;  /* 0x0000000300057202 */ /* 0x000fca0000000f00 */
[----:B------:R0:W-:Y:S04]  /*1fdb0*/  STL.64 [R1+0x13a8], R4 ;  /* 0x0013a80401007387 */ /* 0x0001e80000100a00 */
[----:B------:R-:W2:Y:S04]  /*1fdc0*/  LDL.LU R16, [R1+0x230] ;  /* 0x0002300001107983 */ /* 0x000ea80000300800 */
[----:B------:R-:W2:Y:S04]  /*1fdd0*/  LDL.LU R17, [R1+0x234] ;  /* 0x0002340001117983 */ /* 0x000ea80000300800 */
[----:B------:R-:W3:Y:S04]  /*1fde0*/  LDL.LU R18, [R1+0x238] ;  /* 0x0002380001127983 */ /* 0x000ee80000300800 */
[----:B------:R-:W3:Y:S04]  /*1fdf0*/  LDL.LU R19, [R1+0x23c] ;  /* 0x00023c0001137983 */ /* 0x000ee80000300800 */
[----:B0-----:R-:W5:Y:S04]  /*1fe00*/  LDL.LU R4, [R1+0x290] ;  /* 0x0002900001047983 */ /* 0x001f680000300800 */
[----:B------:R-:W5:Y:S04]  /*1fe10*/  LDL.LU R5, [R1+0x294] ;  /* 0x0002940001057983 */ /* 0x000f680000300800 */
[----:B------:R-:W5:Y:S04]  /*1fe20*/  LDL.LU R6, [R1+0x298] ;  /* 0x0002980001067983 */ /* 0x000f680000300800 */
[----:B------:R-:W5:Y:S01]  /*1fe30*/  LDL.LU R7, [R1+0x29c] ;  /* 0x00029c0001077983 */ /* 0x000f620000300800 */
[----:B------:R-:W-:Y:S01]  /*1fe40*/  MOV R8, R2 ;  /* 0x0000000200087202 */ /* 0x000fe20000000f00 */
[----:B------:R-:W-:Y:S01]  /*1fe50*/  IMAD.MOV.U32 R2, RZ, RZ, R24 ;  /* 0x000000ffff027224 */ /* 0x000fe200078e0018 */
[----:B------:R-:W-:-:S02]  /*1fe60*/  MOV R9, R0 ;  /* 0x0000000000097202 */ /* 0x000fc40000000f00 */
[----:B------:R-:W-:Y:S01]  /*1fe70*/  MOV R0, R25 ;  /* 0x0000001900007202 */ /* 0x000fe20000000f00 */
[C---:B----4-:R-:W-:Y:S01]  /*1fe80*/  HMMA.16816.F32 R20, R12.reuse, R24, R20 ;  /* 0x000000180c14723c */ /* 0x050fe20000001814 */
[----:B---3--:R-:W-:Y:S04]  /*1fe90*/  STL.64 [R1+0x13a0], R18 ;  /* 0x0013a01201007387 */ /* 0x008fe80000100a00 */
[----:B--2---:R0:W-:Y:S04]  /*1fea0*/  STL.64 [R1+0x1398], R16 ;  /* 0x0013981001007387 */ /* 0x0041e80000100a00 */
[----:B0-----:R-:W2:Y:S04]  /*1feb0*/  LDL.LU R16, [R1+0x280] ;  /* 0x0002800001107983 */ /* 0x001ea80000300800 */
[----:B------:R-:W2:Y:S04]  /*1fec0*/  LDL.LU R17, [R1+0x284] ;  /* 0x0002840001117983 */ /* 0x000ea80000300800 */
[----:B------:R-:W2:Y:S04]  /*1fed0*/  LDL.LU R18, [R1+0x288] ;  /* 0x0002880001127983 */ /* 0x000ea80000300800 */
[----:B------:R-:W2:Y:S04]  /*1fee0*/  LDL.LU R19, [R1+0x28c] ;  /* 0x00028c0001137983 */ /* 0x000ea80000300800 */
[----:B------:R-:W-:Y:S04]  /*1fef0*/  STL.64 [R1+0x480], R20 ;  /* 0x0004801401007387 */ /* 0x000fe80000100a00 */
[----:B------:R0:W-:Y:S04]  /*1ff00*/  STL.64 [R1+0x488], R22 ;  /* 0x0004881601007387 */ /* 0x0001e80000100a00 */
[----:B0-----:R-:W3:Y:S04]  /*1ff10*/  LDL.LU.64 R22, [R1+0x13f0] ;  /* 0x0013f00001167983 */ /* 0x001ee80000300a00 */
[----:B------:R-:W3:Y:S04]  /*1ff20*/  LDL.LU.64 R20, [R1+0x13e8] ;  /* 0x0013e80001147983 */ /* 0x000ee80000300a00 */
[----:B------:R-:W3:Y:S02]  /*1ff30*/  LDL.LU.64 R24, [R1+0x13e0] ;  /* 0x0013e00001187983 */ /* 0x000ee40000300a00 */
[C---:B---3--:R-:W-:Y:S02]  /*1ff40*/  HMMA.16816.F32 R24, R12.reuse, R24, R20 ;  /* 0x000000180c18723c */ /* 0x048fe40000001814 */
[----:B------:R-:W3:Y:S04]  /*1ff50*/  LDL.LU.64 R22, [R1+0x13d8] ;  /* 0x0013d80001167983 */ /* 0x000ee80000300a00 */
[----:B------:R-:W3:Y:S11]  /*1ff60*/  LDL.LU.64 R20, [R1+0x13d0] ;  /* 0x0013d00001147983 */ /* 0x000ef60000300a00 */
[----:B------:R-:W-:Y:S06]  /*1ff70*/  @!UPT UIADD3 URZ, URZ, URZ, URZ ;  /* 0x0000003f3f3ff290 */ /* 0x000fec000fffe03f */
[----:B------:R0:W-:Y:S04]  /*1ff80*/  STL.64 [R1+0x470], R24 ;  /* 0x0004701801007387 */ /* 0x0001e80000100a00 */
[----:B------:R-:W-:Y:S04]  /*1ff90*/  STL.64 [R1+0x478], R26 ;  /* 0x0004781a01007387 */ /* 0x000fe80000100a00 */
[----:B0-----:R-:W3:Y:S02]  /*1ffa0*/  LDL.LU.64 R24, [R1+0x13c8] ;  /* 0x0013c80001187983 */ /* 0x001ee40000300a00 */
[C---:B---3--:R-:W-:Y:S11]  /*1ffb0*/  HMMA.16816.F32 R20, R12.reuse, R24, R20 ;  /* 0x000000180c14723c */ /* 0x048ff60000001814 */
[----:B------:R-:W-:Y:S11]  /*1ffc0*/  @!UPT UIADD3 URZ, URZ, URZ, URZ ;  /* 0x0000003f3f3ff290 */ /* 0x000ff6000fffe03f */
[----:B------:R-:W-:Y:S01]  /*1ffd0*/  @!UPT UIADD3 URZ, URZ, URZ, URZ ;  /* 0x0000003f3f3ff290 */ /* 0x000fe2000fffe03f */
[----:B------:R-:W-:Y:S04]  /*1ffe0*/  STL.64 [R1+0x460], R20 ;  /* 0x0004601401007387 */ /* 0x000fe80000100a00 */
[----:B------:R0:W-:Y:S04]  /*1fff0*/  STL.64 [R1+0x468], R22 ;  /* 0x0004681601007387 */ /* 0x0001e80000100a00 */
[----:B0-----:R-:W3:Y:S04]  /*20000*/  LDL.LU.64 R22, [R1+0x13c0] ;  /* 0x0013c00001167983 */ /* 0x001ee80000300a00 */
[----:B------:R-:W3:Y:S04]  /*20010*/  LDL.LU.64 R20, [R1+0x13b8] ;  /* 0x0013b80001147983 */ /* 0x000ee80000300a00 */
[----:B------:R0:W-:Y:S04]  /*20020*/  STL.64 [R1+0x1330], R24 ;  /* 0x0013301801007387 */ /* 0x0001e80000100a00 */
[----:B0-----:R-:W4:Y:S01]  /*20030*/  LDL.64 R24, [R1+0x50] ;  /* 0x0000500001187983 */ /* 0x001f220000100a00 */
[C---:B---3--:R-:W-:Y:S03]  /*20040*/  HMMA.16816.F32 R20, R12.reuse, R8, R20 ;  /* 0x000000080c14723c */ /* 0x048fe60000001814 */
[----:B----4-:R-:W-:Y:S11]  /*20050*/  STL.64 [R1+0x1348], R24 ;  /* 0x0013481801007387 */ /* 0x010ff60000100a00 */
[----:B------:R-:W-:Y:S09]  /*20060*/  @!UPT UIADD3 URZ, URZ, URZ, URZ ;  /* 0x0000003f3f3ff290 */ /* 0x000ff2000fffe03f */
[----:B------:R0:W-:Y:S04]  /*20070*/  STL.64 [R1+0x450], R20 ;  /* 0x0004501401007387 */ /* 0x0001e80000100a00 */
[----:B------:R-:W-:Y:S04]  /*20080*/  STL.64 [R1+0x458], R22 ;  /* 0x0004581601007387 */ /* 0x000fe80000100a00 */
[----:B0-----:R-:W5:Y:S04]  /*20090*/  LDL.LU.64 R20, [R1+0x13b0] ;  /* 0x0013b00001147983 */ /* 0x001f680000300a00 */
[----:B------:R0:W-:Y:S04]  /*200a0*/  STL.64 [R1+0x1328], R8 ;  /* 0x0013280801007387 */ /* 0x0001e80000100a00 */
[----:B0-----:R-:W3:Y:S04]  /*200b0*/  LDL.LU R8, [R1+0xd0] ;  /* 0x0000d00001087983 */ /* 0x001ee80000300800 */
[----:B------:R-:W3:Y:S04]  /*200c0*/  LDL.LU R9, [R1+0xd4] ;  /* 0x0000d40001097983 */ /* 0x000ee80000300800 */
[----:B------:R-:W4:Y:S04]  /*200d0*/  LDL.LU R10, [R1+0xd8] ;  /* 0x0000d800010a7983 */ /* 0x000f280000300800 */
[----:B------:R-:W4:Y:S04]  /*200e0*/  LDL.LU R11, [R1+0xdc] ;  /* 0x0000dc00010b7983 */ /* 0x000f280000300800 */
[----:B----4-:R-:W-:Y:S04]  /*200f0*/  STL.64 [R1+0x1340], R10 ;  /* 0x0013400a01007387 */ /* 0x010fe80000100a00 */
[----:B---3--:R0:W-:Y:S04]  /*20100*/  STL.64 [R1+0x1338], R8 ;  /* 0x0013380801007387 */ /* 0x0081e80000100a00 */
[----:B0-----:R-:W3:Y:S04]  /*20110*/  LDL.LU R8, [R1+0xe0] ;  /* 0x0000e00001087983 */ /* 0x001ee80000300800 */
[----:B------:R-:W3:Y:S04]  /*20120*/  LDL.LU R9, [R1+0xe4] ;  /* 0x0000e40001097983 */ /* 0x000ee80000300800 */
[----:B------:R-:W4:Y:S04]  /*20130*/  LDL.LU R10, [R1+0xe8] ;  /* 0x0000e800010a7983 */ /* 0x000f280000300800 */
[----:B------:R-:W4:Y:S01]  /*20140*/  LDL.LU R11, [R1+0xec] ;  /* 0x0000ec00010b7983 */ /* 0x000f220000300800 */
[C---:B-----5:R-:W-:Y:S03]  /*20150*/  HMMA.16816.F32 R4, R12.reuse, R20, R4 ;  /* 0x000000140c04723c */ /* 0x060fe60000001804 */
[----:B----4-:R-:W-:Y:S04]  /*20160*/  STL.64 [R1+0x1358], R10 ;  /* 0x0013580a01007387 */ /* 0x010fe80000100a00 */
[----:B---3--:R0:W-:Y:S04]  /*20170*/  STL.64 [R1+0x1350], R8 ;  /* 0x0013500801007387 */ /* 0x0081e80000100a00 */
[----:B0-----:R-:W3:Y:S04]  /*20180*/  LDL.LU R8, [R1+0xf0] ;  /* 0x0000f00001087983 */ /* 0x001ee80000300800 */
[----:B------:R-:W3:Y:S04]  /*20190*/  LDL.LU R9, [R1+0xf4] ;  /* 0x0000f40001097983 */ /* 0x000ee80000300800 */
[----:B------:R-:W3:Y:S04]  /*201a0*/  LDL.LU R10, [R1+0xf8] ;  /* 0x0000f800010a7983 */ /* 0x000ee80000300800 */
[----:B------:R-:W3:Y:S04]  /*201b0*/  LDL.LU R11, [R1+0xfc] ;  /* 0x0000fc00010b7983 */ /* 0x000ee80000300800 */
[----:B------:R0:W-:Y:S04]  /*201c0*/  STL.64 [R1+0x440], R4 ;  /* 0x0004400401007387 */ /* 0x0001e80000100a00 */
[----:B------:R2:W-:Y:S04]  /*201d0*/  STL.64 [R1+0x448], R6 ;  /* 0x0004480601007387 */ /* 0x0005e80000100a00 */
[----:B0-----:R-:W2:Y:S02]  /*201e0*/  LDL.LU.64 R4, [R1+0x13a8] ;  /* 0x0013a80001047983 */ /* 0x001ea40000300a00 */
[C---:B--2---:R-:W-:Y:S02]  /*201f0*/  HMMA.16816.F32 R4, R12.reuse, R4, R16 ;  /* 0x000000040c04723c */ /* 0x044fe40000001810 */
[----:B------:R-:W2:Y:S04]  /*20200*/  LDL.LU.64 R18, [R1+0x13a0] ;  /* 0x0013a00001127983 */ /* 0x000ea80000300a00 */
[----:B------:R-:W2:Y:S11]  /*20210*/  LDL.LU.64 R16, [R1+0x1398] ;  /* 0x0013980001107983 */ /* 0x000eb60000300a00 */
[----:B------:R-:W-:Y:S06]  /*20220*/  @!UPT UIADD3 URZ, URZ, URZ, URZ ;  /* 0x0000003f3f3ff290 */ /* 0x000fec000fffe03f */
[----:B------:R0:W-:Y:S04]  /*20230*/  STL.64 [R1+0x430], R4 ;  /* 0x0004300401007387 */ /* 0x0001e80000100a00 */
[----:B------:R2:W-:Y:S04]  /*20240*/  STL.64 [R1+0x438], R6 ;  /* 0x0004380601007387 */ /* 0x0005e80000100a00 */
[----:B0-----:R-:W2:Y:S02]  /*20250*/  LDL.LU.64 R4, [R1+0x1390] ;  /* 0x0013900001047983 */ /* 0x001ea40000300a00 */
[----:B--2---:R-:W-:Y:S02]  /*20260*/  HMMA.16816.F32 R4, R12, R4, R16 ;  /* 0x000000040c04723c */ /* 0x004fe40000001810 */
[----:B------:R-:W2:Y:S04]  /*20270*/  LDL.LU.64 R18, [R1+0x1388] ;  /* 0x0013880001127983 */ /* 0x000ea80000300a00 */
[----:B------:R-:W2:Y:S11]  /*20280*/  LDL.LU.64 R16, [R1+0x1380] ;  /* 0x0013800001107983 */ /* 0x000eb60000300a00 */
[----:B------:R-:W-:Y:S06]  /*20290*/  @!UPT UIADD3 URZ, URZ, URZ, URZ ;  /* 0x0000003f3f3ff290 */ /* 0x000fec000fffe03f */
[----:B------:R-:W-:Y:S04]  /*202a0*/  STL.64 [R1+0x420], R4 ;  /* 0x0004200401007387 */ /* 0x000fe80000100a00 */
[----:B------:R0:W-:Y:S04]  /*202b0*/  STL.64 [R1+0x428], R6 ;  /* 0x0004280601007387 */ /* 0x0001e80000100a00 */
[----:B0-----:R-:W4:Y:S04]  /*202c0*/  LDL.LU R7, [R1+0x1378] ;  /* 0x0013780001077983 */ /* 0x001f280000300800 */
[----:B------:R-:W2:Y:S01]  /*202d0*/  LDL.LU.64 R4, [R1+0x1370] ;  /* 0x0013700001047983 */ /* 0x000ea20000300a00 */
[----:B------:R-:W-:-:S02]  /*202e0*/  MOV R24, R2 ;  /* 0x0000000200187202 */ /* 0x000fc40000000f00 */
[----:B------:R-:W-:Y:S01]  /*202f0*/  MOV R25, R0 ;  /* 0x0000000000197202 */ /* 0x000fe20000000f00 */
[----:B--2---:R-:W-:Y:S01]  /*20300*/  HMMA.16816.F32 R12, R12, R4, R16 ;  /* 0x000000040c0c723c */ /* 0x004fe20000001810 */
[----:B------:R-:W3:Y:S04]  /*20310*/  LDL.LU.64 R18, [R1+0x1368] ;  /* 0x0013680001127983 */ /* 0x000ee80000300a00 */
[----:B------:R-:W3:Y:S11]  /*20320*/  LDL.LU.64 R16, [R1+0x1360] ;  /* 0x0013600001107983 */ /* 0x000ef60000300a00 */
[----:B------:R-:W-:Y:S07]  /*20330*/  @!UPT UIADD3 URZ, URZ, URZ, URZ ;  /* 0x0000003f3f3ff290 */ /* 0x000fee000fffe03f */
[----:B------:R0:W-:Y:S04]  /*20340*/  STL.64 [R1+0x410], R12 ;  /* 0x0004100c01007387 */ /* 0x0001e80000100a00 */
[----:B------:R-:W-:Y:S04]  /*20350*/  STL.64 [R1+0x418], R14 ;  /* 0x0004180e01007387 */ /* 0x000fe80000100a00 */
[----:B0-----:R-:W2:Y:S01]  /*20360*/  LDL.64 R12, [R1] ;  /* 0x00000000010c7983 */ /* 0x001ea20000100a00 */
[C---:B---3--:R-:W-:Y:S03]  /*20370*/  HMMA.16816.F32 R24, R16.reuse, R24, R8 ;  /* 0x000000181018723c */ /* 0x048fe60000001808 */
[----:B------:R-:W3:Y:S04]  /*20380*/  LDL.LU.64 R10, [R1+0x1358] ;  /* 0x00135800010a7983 */ /* 0x000ee80000300a00 */
[----:B------:R-:W3:Y:S11]  /*20390*/  LDL.LU.64 R8, [R1+0x1350] ;  /* 0x0013500001087983 */ /* 0x000ef60000300a00 */
[----:B------:R-:W-:Y:S05]  /*203a0*/  @!UPT UIADD3 URZ, URZ, URZ, URZ ;  /* 0x0000003f3f3ff290 */ /* 0x000fea000fffe03f */
[----:B------:R0:W-:Y:S04]  /*203b0*/  STL.64 [R1+0x400], R24 ;  /* 0x0004001801007387 */ /* 0x0001e80000100a00 */
[----:B------:R-:W-:Y:S04]  /*203c0*/  STL.64 [R1+0x408], R26 ;  /* 0x0004081a01007387 */ /* 0x000fe80000100a00 */
[----:B0-----:R-:W3:Y:S02]  /*203d0*/  LDL.LU.64 R24, [R1+0x1348] ;  /* 0x0013480001187983 */ /* 0x001ee40000300a00 */
[C---:B---3--:R-:W-:Y:S01]  /*203e0*/  HMMA.16816.F32 R8, R16.reuse, R24, R8 ;  /* 0x000000181008723c */ /* 0x048fe20000001808 */
[----:B------:R-:W-:Y:S01]  /*203f0*/  MOV R2, R24 ;  /* 0x0000001800027202 */ /* 0x000fe20000000f00 */
[----:B------:R-:W-:Y:S11]  /*20400*/  IMAD.MOV.U32 R0, RZ, RZ, R25 ;  /* 0x000000ffff007224 */ /* 0x000ff600078e0019 */
[----:B------:R-:W-:Y:S10]  /*20410*/  @!UPT UIADD3 URZ, URZ, URZ, URZ ;  /* 0x0000003f3f3ff290 */ /* 0x000ff4000fffe03f */
[----:B------:R-:W-:Y:S04]  /*20420*/  STL.64 [R1+0x3f0], R8 ;  /* 0x0003f00801007387 */ /* 0x000fe80000100a00 */
[----:B------:R0:W-:Y:S04]  /*20430*/  STL.64 [R1+0x3f8], R10 ;  /* 0x0003f80a01007387 */ /* 0x0001e80000100a00 */
[----:B0-----:R-:W3:Y:S04]  /*20440*/  LDL.LU.64 R10, [R1+0x1340] ;  /* 0x00134000010a7983 */ /* 0x001ee80000300a00 */
[----:B------:R-:W3:Y:S04]  /*20450*/  LDL.LU.64 R8, [R1+0x1338] ;  /* 0x0013380001087983 */ /* 0x000ee80000300a00 */
[----:B------:R-:W3:Y:S02]  /*20460*/  LDL.LU.64 R24, [R1+0x1330] ;  /* 0x0013300001187983 */ /* 0x000ee40000300a00 */
[C---:B---3--:R-:W-:Y:S02]  /*20470*/  HMMA.16816.F32 R24, R16.reuse, R24, R8 ;  /* 0x000000181018723c */ /* 0x048fe40000001808 */
[----:B------:R-:W3:Y:S11]  /*20480*/  LDL.LU.64 R8, [R1+0x1328] ;  /* 0x0013280001087983 */ /* 0x000ef60000300a00 */
[----:B------:R-:W-:Y:S10]  /*20490*/  @!UPT UIADD3 URZ, URZ, URZ, URZ ;  /* 0x0000003f3f3ff290 */ /* 0x000ff4000fffe03f */
[----:B------:R-:W-:Y:S04]  /*204a0*/  STL.64 [R1+0x3e0], R24 ;  /* 0x0003e01801007387 */ /* 0x000fe80000100a00 */
[----:B------:R0:W-:Y:S04]  /*204b0*/  STL.64 [R1+0x3e8], R26 ;  /* 0x0003e81a01007387 */ /* 0x0001e80000100a00 */
[----:B0-----:R-:W3:Y:S04]  /*204c0*/  LDL.LU.64 R26, [R1+0x1320] ;  /* 0x00132000011a7983 */ /* 0x001ee80000300a00 */
[----:B------:R-:W3:Y:S02]  /*204d0*/  LDL.LU.64 R24, [R1+0x1318] ;  /* 0x0013180001187983 */ /* 0x000ee40000300a00 */
[C---:B---3--:R-:W-:Y:S02]  /*204e0*/  HMMA.16816.F32 R8, R16.reuse, R8, R24 ;  /* 0x000000081008723c */ /* 0x048fe40000001818 */
[----:B------:R-:W3:Y:S04]  /*204f0*/  LDL.LU.64 R26, [R1+0x1310] ;  /* 0x00131000011a7983 */ /* 0x000ee80000300a00 */
[----:B------:R-:W3:Y:S11]  /*20500*/  LDL.LU.64 R24, [R1+0x1308] ;  /* 0x0013080001187983 */ /* 0x000ef60000300a00 */
[----:B------:R-:W-:Y:S06]  /*20510*/  @!UPT UIADD3 URZ, URZ, URZ, URZ ;  /* 0x0000003f3f3ff290 */ /* 0x000fec000fffe03f */
[----:B------:R-:W-:Y:S04]  /*20520*/  STL.64 [R1+0x3d0], R8 ;  /* 0x0003d00801007387 */ /* 0x000fe80000100a00 */
[----:B------:R3:W-:Y:S02]  /*20530*/  STL.64 [R1+0x3d8], R10 ;  /* 0x0003d80a01007387 */ /* 0x0007e40000100a00 */
[----:B---3--:R-:W-:Y:S02]  /*20540*/  HMMA.16816.F32 R8, R16, R20, R24 ;  /* 0x000000141008723c */ /* 0x008fe40000001818 */
[----:B------:R-:W3:Y:S11]  /*20550*/  LDL.LU R24, [R1+0x1b0] ;  /* 0x0001b00001187983 */ /* 0x000ef60000300800 */
[----:B------:R-:W-:Y:S10]  /*20560*/  @!UPT UIADD3 URZ, URZ, URZ, URZ ;  /* 0x0000003f3f3ff290 */ /* 0x000ff4000fffe03f */
[----:B------:R-:W-:Y:S04]  /*20570*/  STL.64 [R1+0x3c0], R8 ;  /* 0x0003c00801007387 */ /* 0x000fe80000100a00 */
[----:B------:R-:W-:Y:S04]  /*20580*/  STL.64 [R1+0x3c8], R10 ;  /* 0x0003c80a01007387 */ /* 0x000fe80000100a00 */
[----:B------:R-:W3:Y:S04]  /*20590*/  LDL.LU R25, [R1+0x1b4] ;  /* 0x0001b40001197983 */ /* 0x000ee80000300800 */
[----:B------:R-:W5:Y:S04]  /*205a0*/  LDL.LU R26, [R1+0x1b8] ;  /* 0x0001b800011a7983 */ /* 0x000f680000300800 */
[----:B------:R-:W5:Y:S04]  /*205b0*/  LDL.LU R27, [R1+0x1bc] ;  /* 0x0001bc00011b7983 */ /* 0x000f680000300800 */
[----:B------:R-:W2:Y:S04]  /*205c0*/  LDL.LU R20, [R1+0x210] ;  /* 0x0002100001147983 */ /* 0x000ea80000300800 */
[----:B------:R-:W2:Y:S04]  /*205d0*/  LDL.LU R21, [R1+0x214] ;  /* 0x0002140001157983 */ /* 0x000ea80000300800 */
[----:B------:R-:W2:Y:S04]  /*205e0*/  LDL.LU R22, [R1+0x218] ;  /* 0x0002180001167983 */ /* 0x000ea80000300800 */
[----:B------:R-:W2:Y:S04]  /*205f0*/  LDL.LU R23, [R1+0x21c] ;  /* 0x00021c0001177983 */ /* 0x000ea80000300800 */
[----:B----4-:R-:W0:Y:S04]  /*20600*/  LDSM.16.M88.4 R8, [R7+0x15400] ;  /* 0x015400000708783b */ /* 0x010e280000000200 */
[----:B-----5:R-:W-:Y:S04]  /*20610*/  STL.64 [R1+0x12b0], R26 ;  /* 0x0012b01a01007387 */ /* 0x020fe80000100a00 */
[----:B---3--:R1:W-:Y:S04]  /*20620*/  STL.64 [R1+0x12a8], R24 ;  /* 0x0012a81801007387 */ /* 0x0083e80000100a00 */
[----:B-1----:R-:W3:Y:S04]  /*20630*/  LDL.64 R24, [R1+0x30] ;  /* 0x0000300001187983 */ /* 0x002ee80000100a00 */
[----:B---3--:R1:W-:Y:S04]  /*20640*/  STL.64 [R1+0x12c0], R24 ;  /* 0x0012c01801007387 */ /* 0x0083e80000100a00 */
[----:B-1----:R-:W3:Y:S04]  /*20650*/  LDL.64 R24, [R1+0x40] ;  /* 0x0000400001187983 */ /* 0x002ee80000100a00 */
[----:B---3--:R1:W-:Y:S02]  /*20660*/  STL.64 [R1+0x12c8], R24 ;  /* 0x0012c81801007387 */ /* 0x0083e40000100a00 */
[----:B-1----:R-:W-:-:S02]  /*20670*/  MOV R24, R2 ;  /* 0x0000000200187202 */ /* 0x002fc40000000f00 */
[----:B------:R-:W-:-:S05]  /*20680*/  MOV R25, R0 ;  /* 0x0000000000197202 */ /* 0x000fca0000000f00 */
[----:B------:R1:W-:Y:S04]  /*20690*/  STL.64 [R1+0x12e0], R24 ;  /* 0x0012e01801007387 */ /* 0x0003e80000100a00 */
[----:B-1----:R-:W3:Y:S04]  /*206a0*/  LDL.LU R24, [R1+0x220] ;  /* 0x0002200001187983 */ /* 0x002ee80000300800 */
[----:B------:R-:W3:Y:S04]  /*206b0*/  LDL.LU R25, [R1+0x224] ;  /* 0x0002240001197983 */ /* 0x000ee80000300800 */
[----:B------:R-:W3:Y:S04]  /*206c0*/  LDL.LU R26, [R1+0x228] ;  /* 0x00022800011a7983 */ /* 0x000ee80000300800 */
[----:B------:R-:W3:Y:S04]  /*206d0*/  LDL.LU R27, [R1+0x22c] ;  /* 0x00022c00011b7983 */ /* 0x000ee80000300800 */
[----:B0-----:R-:W-:Y:S04]  /*206e0*/  STL.64 [R1+0x1208], R10 ;  /* 0x0012080a01007387 */ /* 0x001fe80000100a00 */
[----:B------:R0:W-:Y:S04]  /*206f0*/  STL.64 [R1+0x1200], R8 ;  /* 0x0012000801007387 */ /* 0x0001e80000100a00 */
[----:B0-----:R-:W3:Y:S02]  /*20700*/  LDL.64 R8, [R1+0x10] ;  /* 0x0000100001087983 */ /* 0x001ee40000100a00 */
[C---:B---3--:R-:W-:Y:S11]  /*20710*/  HMMA.16816.F32 R24, R16.reuse, R8, R24 ;  /* 0x000000081018723c */ /* 0x048ff60000001818 */
[----:B------:R-:W-:Y:S11]  /*20720*/  @!UPT UIADD3 URZ, URZ, URZ, URZ ;  /* 0x0000003f3f3ff290 */ /* 0x000ff6000fffe03f */
[----:B------:R-:W-:Y:S01]  /*20730*/  @!UPT UIADD3 URZ, URZ, URZ, URZ ;  /* 0x0000003f3f3ff290 */ /* 0x000fe2000fffe03f */
[----:B------:R0:W-:Y:S04]  /*20740*/  STL.64 [R1+0x3a0], R24 ;  /* 0x0003a01801007387 */ /* 0x0001e80000100a00 */
[----:B------:R-:W-:Y:S04]  /*20750*/  STL.64 [R1+0x3a8], R26 ;  /* 0x0003a81a01007387 */ /* 0x000fe80000100a00 */
[----:B0-----:R-:W3:Y:S04]  /*20760*/  LDL.64 R24, [R1+0x60] ;  /* 0x0000600001187983 */ /* 0x001ee80000100a00 */
[----:B------:R0:W-:Y:S04]  /*20770*/  STL.64 [R1+0x12b8], R8 ;  /* 0x0012b80801007387 */ /* 0x0001e80000100a00 */
[----:B0-----:R-:W4:Y:S04]  /*20780*/  LDL.LU R8, [R1+0x1c0] ;  /* 0x0001c00001087983 */ /* 0x001f280000300800 */
[----:B------:R-:W4:Y:S04]  /*20790*/  LDL.LU R9, [R1+0x1c4] ;  /* 0x0001c40001097983 */ /* 0x000f280000300800 */
[----:B------:R-:W5:Y:S04]  /*207a0*/  LDL.LU R10, [R1+0x1c8] ;  /* 0x0001c800010a7983 */ /* 0x000f680000300800 */
[----:B------:R-:W5:Y:S01]  /*207b0*/  LDL.LU R11, [R1+0x1cc] ;  /* 0x0001cc00010b7983 */ /* 0x000f620000300800 */
[C---:B--2---:R-:W-:Y:S03]  /*207c0*/  HMMA.16816.F32 R20, R16.reuse, R12, R20 ;  /* 0x0000000c1014723c */ /* 0x044fe60000001814 */
[----:B-----5:R-:W-:Y:S04]  /*207d0*/  STL.64 [R1+0x12d8], R10 ;  /* 0x0012d80a01007387 */ /* 0x020fe80000100a00 */
[----:B----4-:R0:W-:Y:S04]  /*207e0*/  STL.64 [R1+0x12d0], R8 ;  /* 0x0012d00801007387 */ /* 0x0101e80000100a00 */
[----:B0-----:R-:W2:Y:S04]  /*207f0*/  LDL.LU R8, [R1+0x1e0] ;  /* 0x0001e00001087983 */ /* 0x001ea80000300800 */
[----:B------:R-:W2:Y:S04]  /*20800*/  LDL.LU R9, [R1+0x1e4] ;  /* 0x0001e40001097983 */ /* 0x000ea80000300800 */
[----:B------:R-:W4:Y:S04]  /*20810*/  LDL.LU R10, [R1+0x1e8] ;  /* 0x0001e800010a7983 */ /* 0x000f280000300800 */
[----:B------:R-:W4:Y:S04]  /*20820*/  LDL.LU R11, [R1+0x1ec] ;  /* 0x0001ec00010b7983 */ /* 0x000f280000300800 */
[----:B----4-:R-:W-:Y:S04]  /*20830*/  STL.64 [R1+0x12f0], R10 ;  /* 0x0012f00a01007387 */ /* 0x010fe80000100a00 */
[----:B--2---:R0:W-:Y:S04]  /*20840*/  STL.64 [R1+0x12e8], R8 ;  /* 0x0012e80801007387 */ /* 0x0041e80000100a00 */
[----:B0-----:R-:W3:Y:S04]  /*20850*/  LDL.LU R8, [R1+0x1f0] ;  /* 0x0001f00001087983 */ /* 0x001ee80000300800 */
[----:B------:R-:W3:Y:S04]  /*20860*/  LDL.LU R9, [R1+0x1f4] ;  /* 0x0001f40001097983 */ /* 0x000ee80000300800 */
[----:B------:R-:W3:Y:S04]  /*20870*/  LDL.LU R10, [R1+0x1f8] ;  /* 0x0001f800010a7983 */ /* 0x000ee80000300800 */
[----:B------:R-:W3:Y:S04]  /*20880*/  LDL.LU R11, [R1+0x1fc] ;  /* 0x0001fc00010b7983 */ /* 0x000ee80000300800 */
[----:B------:R-:W-:Y:S04]  /*20890*/  STL.64 [R1+0x390], R20 ;  /* 0x0003901401007387 */ /* 0x000fe80000100a00 */
[----:B------:R0:W-:Y:S04]  /*208a0*/  STL.64 [R1+0x398], R22 ;  /* 0x0003981601007387 */ /* 0x0001e80000100a00 */
[----:B0-----:R-:W3:Y:S04]  /*208b0*/  LDL.LU.64 R22, [R1+0x1300] ;  /* 0x0013000001167983 */ /* 0x001ee80000300a00 */
[----:B------:R-:W3:Y:S04]  /*208c0*/  LDL.LU.64 R20, [R1+0x12f8] ;  /* 0x0012f80001147983 */ /* 0x000ee80000300a00 */
[----:B------:R0:W-:Y:S04]  /*208d0*/  STL.64 [R1+0x12a0], R12 ;  /* 0x0012a00c01007387 */ /* 0x0001e80000100a00 */
[----:B0-----:R-:W2:Y:S04]  /*208e0*/  LDL.LU R12, [R1+0x200] ;  /* 0x00020000010c7983 */ /* 0x001ea80000300800 */
[----:B------:R-:W2:Y:S04]  /*208f0*/  LDL.LU R13, [R1+0x204] ;  /* 0x00020400010d7983 */ /* 0x000ea80000300800 */
[----:B------:R-:W2:Y:S04]  /*20900*/  LDL.LU R14, [R1+0x208] ;  /* 0x00020800010e7983 */ /* 0x000ea80000300800 */
[----:B------:R-:W2:Y:S04]  /*20910*/  LDL.LU R15, [R1+0x20c] ;  /* 0x00020c00010f7983 */ /* 0x000ea80000300800 */
[----:B------:R-:W-:Y:S04]  /*20920*/  STL [R1+0x1298], R7 ;  /* 0x0012980701007387 */ /* 0x000fe80000100800 */
[----:B------:R0:W-:Y:S01]  /*20930*/  STL.64 [R1+0x1290], R4 ;  /* 0x0012900401007387 */ /* 0x0001e20000100a00 */
[----:B--2---:R-:W-:Y:S11]  /*20940*/  HMMA.16816.F32 R12, R16, R4, R12 ;  /* 0x00000004100c723c */ /* 0x004ff6000000180c */
[----:B------:R-:W-:Y:S11]  /*20950*/  @!UPT UIADD3 URZ, URZ, URZ, URZ ;  /* 0x0000003f3f3ff290 */ /* 0x000ff6000fffe03f */
[----:B------:R-:W-:Y:S01]  /*20960*/  @!UPT UIADD3 URZ, URZ, URZ, URZ ;  /* 0x0000003f3f3ff290 */ /* 0x000fe2000fffe03f */
[----:B------:R1:W-:Y:S04]  /*20970*/  STL.64 [R1+0x380], R12 ;  /* 0x0003800c01007387 */ /* 0x0003e80000100a00 */
[----:B------:R2:W-:Y:S04]  /*20980*/  STL.64 [R1+0x388], R14 ;  /* 0x0003880e01007387 */ /* 0x0005e80000100a00 */
[----:B0-----:R-:W4:Y:S04]  /*20990*/  LDL.LU R4, [R1+0x1d0] ;  /* 0x0001d00001047983 */ /* 0x001f280000300800 */
[----:B------:R-:W4:Y:S04]  /*209a0*/  LDL.LU R5, [R1+0x1d4] ;  /* 0x0001d40001057983 */ /* 0x000f280000300800 */
[----:B------:R-:W4:Y:S04]  /*209b0*/  LDL.LU R6, [R1+0x1d8] ;  /* 0x0001d80001067983 */ /* 0x000f280000300800 */
[----:B------:R-:W4:Y:S04]  /*209c0*/  LDL.LU R7, [R1+0x1dc] ;  /* 0x0001dc0001077983 */ /* 0x000f280000300800 */
[----:B------:R-:W5:Y:S04]  /*209d0*/  LDL.LU R16, [R1+0x110] ;  /* 0x0001100001107983 */ /* 0x000f680000300800 */
[----:B------:R-:W5:Y:S04]  /*209e0*/  LDL.LU R17, [R1+0x114] ;  /* 0x0001140001117983 */ /* 0x000f680000300800 */
[----:B------:R-:W4:Y:S04]  /*209f0*/  LDL.LU R18, [R1+0x118] ;  /* 0x0001180001127983 */ /* 0x000f280000300800 */
[----:B------:R-:W4:Y:S01]  /*20a00*/  LDL.LU R19, [R1+0x11c] ;  /* 0x00011c0001137983 */ /* 0x000f220000300800 */
[----:B---3--:R-:W-:Y:S03]  /*20a10*/  HMMA.16816.F32 R8, R20, R24, R8 ;  /* 0x000000181408723c */ /* 0x008fe60000001808 */
[----:B-1----:R-:W3:Y:S04]  /*20a20*/  LDL.LU R12, [R1+0x1a0] ;  /* 0x0001a000010c7983 */ /* 0x002ee80000300800 */
[----:B------:R-:W3:Y:S04]  /*20a30*/  LDL.LU R13, [R1+0x1a4] ;  /* 0x0001a400010d7983 */ /* 0x000ee80000300800 */
[----:B--2---:R-:W3:Y:S04]  /*20a40*/  LDL.LU R14, [R1+0x1a8] ;  /* 0x0001a800010e7983 */ /* 0x004ee80000300800 */
[----:B------:R-:W3:Y:S01]  /*20a50*/  LDL.LU R15, [R1+0x1ac] ;  /* 0x0001ac00010f7983 */ /* 0x000ee20000300800 */
[----:B------:R-:W-:-:S02]  /*20a60*/  MOV R2, R24 ;  /* 0x0000001800027202 */ /* 0x000fc40000000f00 */
[----:B------:R-:W-:Y:S01]  /*20a70*/  MOV R0, R25 ;  /* 0x0000001900007202 */ /* 0x000fe20000000f00 */
[----:B----4-:R-:W-:Y:S04]  /*20a80*/  STL.64 [R1+0x1218], R18 ;  /* 0x0012181201007387 */ /* 0x010fe80000100a00 */
[----:B-----5:R0:W-:Y:S04]  /*20a90*/  STL.64 [R1+0x1210], R16 ;  /* 0x0012101001007387 */ /* 0x0201e80000100a00 */
[----:B0-----:R-:W2:Y:S04]  /*20aa0*/  LDL.64 R16, [R1+0x20] ;  /* 0x0000200001107983 */ /* 0x001ea80000100a00 */
[----:B------:R-:W-:Y:S04]  /*20ab0*/  STL.64 [R1+0x370], R8 ;  /* 0x0003700801007387 */ /* 0x000fe80000100a00 */
[----:B------:R0:W-:Y:S04]  /*20ac0*/  STL.64 [R1+0x378], R10 ;  /* 0x0003780a01007387 */ /* 0x0001e80000100a00 */
[----:B0-----:R-:W4:Y:S04]  /*20ad0*/  LDL.LU.64 R10, [R1+0x12f0] ;  /* 0x0012f000010a7983 */ /* 0x001f280000300a00 */
[----:B------:R-:W4:Y:S04]  /*20ae0*/  LDL.LU.64 R8, [R1+0x12e8] ;  /* 0x0012e80001087983 */ /* 0x000f280000300a00 */
[----:B------:R-:W4:Y:S02]  /*20af0*/  LDL.LU.64 R24, [R1+0x12e0] ;  /* 0x0012e00001187983 */ /* 0x000f240000300a00 */
[C---:B----4-:R-:W-:Y:S02]  /*20b00*/  HMMA.16816.F32 R24, R20.reuse, R24, R8 ;  /* 0x000000181418723c */ /* 0x050fe40000001808 */
[----:B------:R-:W4:Y:S04]  /*20b10*/  LDL.LU.64 R10, [R1+0x12d8] ;  /* 0x0012d800010a7983 */ /* 0x000f280000300a00 */
[----:B------:R-:W4:Y:S11]  /*20b20*/  LDL.LU.64 R8, [R1+0x12d0] ;  /* 0x0012d00001087983 */ /* 0x000f360000300a00 */
[----:B------:R-:W-:Y:S06]  /*20b30*/  @!UPT UIADD3 URZ, URZ, URZ, URZ ;  /* 0x0000003f3f3ff290 */ /* 0x000fec000fffe03f */
[----:B------:R0:W-:Y:S04]  /*20b40*/  STL.64 [R1+0x360], R24 ;  /* 0x0003601801007387 */ /* 0x0001e80000100a00 */
[----:B------:R-:W-:Y:S04]  /*20b50*/  STL.64 [R1+0x368], R26 ;  /* 0x0003681a01007387 */ /* 0x000fe80000100a00 */
[----:B0-----:R-:W5:Y:S02]  /*20b60*/  LDL.LU.64 R24, [R1+0x12c8] ;  /* 0x0012c80001187983 */ /* 0x001f640000300a00 */
[----:B-----5:R-:W-:Y:S01]  /*20b70*/  HMMA.16816.F32 R4, R20, R24, R4 ;  /* 0x000000181404723c */ /* 0x020fe20000001804 */
[----:B------:R-:W-:Y:S11]  /*20b80*/  MOV R3, R25 ;  /* 0x0000001900037202 */ /* 0x000ff60000000f00 */
[----:B------:R-:W-:Y:S11]  /*20b90*/  @!UPT UIADD3 URZ, URZ, URZ, URZ ;  /* 0x0000003f3f3ff290 */ /* 0x000ff6000fffe03f */
[----:B------:R0:W-:Y:S04]  /*20ba0*/  STL.64 [R1+0x350], R4 ;  /* 0x0003500401007387 */ /* 0x0001e80000100a00 */
[----:B------:R1:W-:Y:S01]  /*20bb0*/  STL.64 [R1+0x358], R6 ;  /* 0x0003580601007387 */ /* 0x0003e20000100a00 */
[----:B0-----:R-:W-:-:S03]  /*20bc0*/  IMAD.MOV.U32 R4, RZ, RZ, R24 ;  /* 0x000000ffff047224 */ /* 0x001fc600078e0018 */
[----:B------:R-:W4:Y:S02]  /*20bd0*/  LDL.LU.64 R24, [R1+0x12c0] ;  /* 0x0012c00001187983 */ /* 0x000f240000300a00 */
[C---:B----4-:R-:W-:Y:S01]  /*20be0*/  HMMA.16816.F32 R8, R20.reuse, R24, R8 ;  /* 0x000000181408723c */ /* 0x050fe20000001808 */
[----:B-1----:R-:W-:Y:S02]  /*20bf0*/  MOV R6, R24 ;  /* 0x0000001800067202 */ /* 0x002fe40000000f00 */
[----:B------:R-:W-:Y:S11]  /*20c00*/  MOV R5, R25 ;  /* 0x0000001900057202 */ /* 0x000ff60000000f00 */
[----:B------:R-:W-:Y:S09]  /*20c10*/  @!UPT UIADD3 URZ, URZ, URZ, URZ ;  /* 0x0000003f3f3ff290 */ /* 0x000ff2000fffe03f */
[----:B------:R0:W-:Y:S04]  /*20c20*/  STL.64 [R1+0x2f0], R8 ;  /* 0x0002f00801007387 */ /* 0x0001e80000100a00 */
[----:B------:R-:W-:Y:S04]  /*20c30*/  STL.64 [R1+0x2f8], R10 ;  /* 0x0002f80a01007387 */ /* 0x000fe80000100a00 */
[----:B0-----:R-:W3:Y:S04]  /*20c40*/  LDL.LU.64 R8, [R1+0x12b8] ;  /* 0x0012b80001087983 */ /* 0x001ee80000300a00 */
[----:B------:R-:W4:Y:S04]  /*20c50*/  LDL.LU.64 R26, [R1+0x12b0] ;  /* 0x0012b000011a7983 */ /* 0x000f280000300a00 */
[----:B------:R-:W4:Y:S04]  /*20c60*/  LDL.LU.64 R24, [R1+0x12a8] ;  /* 0x0012a80001187983 */ /* 0x000f280000300a00 */
[----:B--2---:R0:W-:Y:S01]  /*20c70*/  STL.64 [R1+0x1228], R16 ;  /* 0x0012281001007387 */ /* 0x0041e20000100a00 */
[----:B----4-:R-:W-:Y:S07]  /*20c80*/  HMMA.16816.F32 R24, R20, R16, R24 ;  /* 0x000000101418723c */ /* 0x010fee0000001818 */
[----:B0-----:R-:W-:Y:S01]  /*20c90*/  MOV R16, R6 ;  /* 0x0000000600107202 */ /* 0x001fe20000000f00 */
[----:B------:R-:W-:Y:S11]  /*20ca0*/  IMAD.MOV.U32 R17, RZ, RZ, R5 ;  /* 0x000000ffff117224 */ /* 0x000ff600078e0005 */
[----:B------:R-:W-:Y:S04]  /*20cb0*/  @!UPT UIADD3 URZ, URZ, URZ, URZ ;  /* 0x0000003f3f3ff290 */ /* 0x000fe8000fffe03f */
[----:B------:R0:W-:Y:S04]  /*20cc0*/  STL.64 [R1+0x2e0], R24 ;  /* 0x0002e01801007387 */ /* 0x0001e80000100a00 */
[----:B------:R1:W-:Y:S04]  /*20cd0*/  STL.64 [R1+0x2e8], R26 ;  /* 0x0002e81a01007387 */ /* 0x0003e80000100a00 */
[----:B------:R2:W-:Y:S04]  /*20ce0*/  STL.64 [R1+0x1240], R16 ;  /* 0x0012401001007387 */ /* 0x0005e80000100a00 */
[----:B0-----:R-:W4:Y:S04]  /*20cf0*/  LDL.LU R24, [R1+0x180] ;  /* 0x0001800001187983 */ /* 0x001f280000300800 */
[----:B------:R-:W4:Y:S04]  /*20d00*/  LDL.LU R25, [R1+0x184] ;  /* 0x0001840001197983 */ /* 0x000f280000300800 */
[----:B-1----:R-:W4:Y:S01]  /*20d10*/  LDL.LU R26, [R1+0x188] ;  /* 0x00018800011a7983 */ /* 0x002f220000300800 */
[----:B--2---:R-:W-:-:S02]  /*20d20*/  MOV R16, R4 ;  /* 0x0000000400107202 */ /* 0x004fc40000000f00 */
[----:B------:R-:W-:Y:S01]  /*20d30*/  MOV R17, R3 ;  /* 0x0000000300117202 */ /* 0x000fe20000000f00 */
[----:B------:R-:W4:Y:S04]  /*20d40*/  LDL.LU R27, [R1+0x18c] ;  /* 0x00018c00011b7983 */ /* 0x000f280000300800 */
[----:B------:R-:W2:Y:S04]  /*20d50*/  LDL.LU R4, [R1+0x190] ;  /* 0x0001900001047983 */ /* 0x000ea80000300800 */
[----:B------:R-:W2:Y:S04]  /*20d60*/  LDL.LU R5, [R1+0x194] ;  /* 0x0001940001057983 */ /* 0x000ea80000300800 */
[----:B------:R-:W2:Y:S04]  /*20d70*/  LDL.LU R6, [R1+0x198] ;  /* 0x0001980001067983 */ /* 0x000ea80000300800 */
[----:B------:R-:W2:Y:S04]  /*20d80*/  LDL.LU R7, [R1+0x19c] ;  /* 0x00019c0001077983 */ /* 0x000ea80000300800 */
[----:B------:R0:W-:Y:S04]  /*20d90*/  STL.64 [R1+0x1258], R16 ;  /* 0x0012581001007387 */ /* 0x0001e80000100a00 */
[----:B0-----:R-:W5:Y:S04]  /*20da0*/  LDL.LU R16, [R1+0x160] ;  /* 0x0001600001107983 */ /* 0x001f680000300800 */
[----:B------:R-:W5:Y:S04]  /*20db0*/  LDL.LU R17, [R1+0x164] ;  /* 0x0001640001117983 */ /* 0x000f680000300800 */
[----:B------:R-:W2:Y:S04]  /*20dc0*/  LDL.LU R18, [R1+0x168] ;  /* 0x0001680001127983 */ /* 0x000ea80000300800 */
[----:B------:R-:W2:Y:S01]  /*20dd0*/  LDL.LU R19, [R1+0x16c] ;  /* 0x00016c0001137983 */ /* 0x000ea20000300800 */
[C---:B---3--:R-:W-:Y:S03]  /*20de0*/  HMMA.16816.F32 R12, R20.reuse, R8, R12 ;  /* 0x00000008140c723c */ /* 0x048fe6000000180c */
[----:B--2---:R-:W-:Y:S04]  /*20df0*/  STL.64 [R1+0x1268], R18 ;  /* 0x0012681201007387 */ /* 0x004fe80000100a00 */
[----:B-----5:R-:W-:Y:S11]  /*20e00*/  STL.64 [R1+0x1260], R16 ;  /* 0x0012601001007387 */ /* 0x020ff60000100a00 */
[----:B------:R-:W-:Y:S05]  /*20e10*/  @!UPT UIADD3 URZ, URZ, URZ, URZ ;  /* 0x0000003f3f3ff290 */ /* 0x000fea000fffe03f */
[----:B------:R0:W-:Y:S04]  /*20e20*/  STL.64 [R1+0x2d0], R12 ;  /* 0x0002d00c01007387 */ /* 0x0001e80000100a00 */
[----:B------:R-:W-:Y:S04]  /*20e30*/  STL.64 [R1+0x2d8], R14 ;  /* 0x0002d80e01007387 */ /* 0x000fe80000100a00 */
[----:B0-----:R-:W2:Y:S04]  /*20e40*/  LDL.LU.64 R12, [R1+0x12a0] ;  /* 0x0012a000010c7983 */ /* 0x001ea80000300a00 */
[----:B------:R0:W-:Y:S04]  /*20e50*/  STL.64 [R1+0x1220], R8 ;  /* 0x0012200801007387 */ /* 0x0001e80000100a00 */
[----:B0-----:R-:W3:Y:S04]  /*20e60*/  LDL.LU R8, [R1+0x130] ;  /* 0x0001300001087983 */ /* 0x001ee80000300800 */
[----:B------:R-:W3:Y:S04]  /*20e70*/  LDL.LU R9, [R1+0x134] ;  /* 0x0001340001097983 */ /* 0x000ee80000300800 */
[----:B------:R-:W5:Y:S04]  /*20e80*/  LDL.LU R10, [R1+0x138] ;  /* 0x00013800010a7983 */ /* 0x000f680000300800 */
[----:B------:R-:W5:Y:S04]  /*20e90*/  LDL.LU R11, [R1+0x13c] ;  /* 0x00013c00010b7983 */ /* 0x000f680000300800 */
[----:B-----5:R-:W-:Y:S04]  /*20ea0*/  STL.64 [R1+0x1238], R10 ;  /* 0x0012380a01007387 */ /* 0x020fe80000100a00 */
[----:B---3--:R0:W-:Y:S04]  /*20eb0*/  STL.64 [R1+0x1230], R8 ;  /* 0x0012300801007387 */ /* 0x0081e80000100a00 */
[----:B0-----:R-:W3:Y:S04]  /*20ec0*/  LDL.LU R8, [R1+0x140] ;  /* 0x0001400001087983 */ /* 0x001ee80000300800 */
[----:B------:R-:W3:Y:S04]  /*20ed0*/  LDL.LU R9, [R1+0x144] ;  /* 0x0001440001097983 */ /* 0x000ee80000300800 */
[----:B------:R-:W5:Y:S04]  /*20ee0*/  LDL.LU R10, [R1+0x148] ;  /* 0x00014800010a7983 */ /* 0x000f680000300800 */
[----:B------:R-:W5:Y:S01]  /*20ef0*/  LDL.LU R11, [R1+0x14c] ;  /* 0x00014c00010b7983 */ /* 0x000f620000300800 */
[----:B--2---:R-:W-:Y:S03]  /*20f00*/  HMMA.16816.F32 R4, R20, R12, R4 ;  /* 0x0000000c1404723c */ /* 0x004fe60000001804 */
[----:B-----5:R-:W-:Y:S04]  /*20f10*/  STL.64 [R1+0x1250], R10 ;  /* 0x0012500a01007387 */ /* 0x020fe80000100a00 */
[----:B---3--:R0:W-:Y:S04]  /*20f20*/  STL.64 [R1+0x1248], R8 ;  /* 0x0012480801007387 */ /* 0x0081e80000100a00 */
[----:B0-----:R-:W2:Y:S04]  /*20f30*/  LDL.LU R8, [R1+0x150] ;  /* 0x0001500001087983 */ /* 0x001ea80000300800 */
[----:B------:R-:W2:Y:S04]  /*20f40*/  LDL.LU R9, [R1+0x154] ;  /* 0x0001540001097983 */ /* 0x000ea80000300800 */
[----:B------:R-:W3:Y:S04]  /*20f50*/  LDL.LU R10, [R1+0x158] ;  /* 0x00015800010a7983 */ /* 0x000ee80000300800 */
[----:B------:R-:W3:Y:S04]  /*20f60*/  LDL.LU R11, [R1+0x15c] ;  /* 0x00015c00010b7983 */ /* 0x000ee80000300800 */
        /* <DEDUP_REMOVED lines=8> */
[----:B0-----:R-:W3:Y:S04]  /*20ff0*/  LDL.LU R7, [R1+0x1298] ;  /* 0x0012980001077983 */ /* 0x001ee80000300800 */
[----:B------:R-:W4:Y:S01]  /*21000*/  LDL.LU.64 R4, [R1+0x1290] ;  /* 0x0012900001047983 */ /* 0x000f220000300a00 */
[----:B------:R-:W-:-:S02]  /*21010*/  MOV R16, R2 ;  /* 0x0000000200107202 */ /* 0x000fc40000000f00 */
[----:B------:R-:W-:Y:S01]  /*21020*/  MOV R17, R0 ;  /* 0x0000000000117202 */ /* 0x000fe20000000f00 */
[----:B----4-:R-:W-:Y:S01]  /*21030*/  HMMA.16816.F32 R20, R20, R4, R24 ;  /* 0x000000041414723c */ /* 0x010fe20000001818 */
[----:B------:R-:W2:Y:S04]  /*21040*/  LDL.LU.64 R26, [R1+0x1288] ;  /* 0x00128800011a7983 */ /* 0x000ea80000300a00 */
[----:B------:R-:W2:Y:S11]  /*21050*/  LDL.LU.64 R24, [R1+0x1280] ;  /* 0x0012800001187983 */ /* 0x000eb60000300a00 */
[----:B------:R-:W-:Y:S07]  /*21060*/  @!UPT UIADD3 URZ, URZ, URZ, URZ ;  /* 0x0000003f3f3ff290 */ /* 0x000fee000fffe03f */
[----:B------:R0:W-:Y:S04]  /*21070*/  STL.64 [R1+0x2b0], R20 ;  /* 0x0002b01401007387 */ /* 0x0001e80000100a00 */
[----:B------:R-:W-:Y:S04]  /*21080*/  STL.64 [R1+0x2b8], R22 ;  /* 0x0002b81601007387 */ /* 0x000fe80000100a00 */
[----:B0-----:R-:W4:Y:S01]  /*21090*/  LDL.64 R20, [R1+0x50] ;  /* 0x0000500001147983 */ /* 0x001f220000100a00 */
[C---:B--2---:R-:W-:Y:S03]  /*210a0*/  HMMA.16816.F32 R16, R24.reuse, R16, R8 ;  /* 0x000000101810723c */ /* 0x044fe60000001808 */
[----:B------:R-:W2:Y:S04]  /*210b0*/  LDL.LU.64 R10, [R1+0x1278] ;  /* 0x00127800010a7983 */ /* 0x000ea80000300a00 */
[----:B------:R-:W2:Y:S11]  /*210c0*/  LDL.LU.64 R8, [R1+0x1270] ;  /* 0x0012700001087983 */ /* 0x000eb60000300a00 */
[----:B------:R-:W-:Y:S05]  /*210d0*/  @!UPT UIADD3 URZ, URZ, URZ, URZ ;  /* 0x0000003f3f3ff290 */ /* 0x000fea000fffe03f */
[----:B------:R-:W-:Y:S04]  /*210e0*/  STL.64 [R1+0x2a0], R16 ;  /* 0x0002a01001007387 */ /* 0x000fe80000100a00 */
[----:B------:R0:W-:Y:S04]  /*210f0*/  STL.64 [R1+0x2a8], R18 ;  /* 0x0002a81201007387 */ /* 0x0001e80000100a00 */
[----:B0-----:R-:W4:Y:S04]  /*21100*/  LDL.LU.64 R18, [R1+0x1268] ;  /* 0x0012680001127983 */ /* 0x001f280000300a00 */
[----:B------:R-:W4:Y:S02]  /*21110*/  LDL.LU.64 R16, [R1+0x1260] ;  /* 0x0012600001107983 */ /* 0x000f240000300a00 */
[C---:B----4-:R-:W-:Y:S11]  /*21120*/  HMMA.16816.F32 R16, R24.reuse, R20, R16 ;  /* 0x000000141810723c */ /* 0x050ff60000001810 */
[----:B------:R-:W-:Y:S11]  /*21130*/  @!UPT UIADD3 URZ, URZ, URZ, URZ ;  /* 0x0000003f3f3ff290 */ /* 0x000ff6000fffe03f */
[----:B------:R-:W-:Y:S01]  /*21140*/  @!UPT UIADD3 URZ, URZ, URZ, URZ ;  /* 0x0000003f3f3ff290 */ /* 0x000fe2000fffe03f */
[----:B------:R0:W-:Y:S04]  /*21150*/  STL.64 [R1+0x290], R16 ;  /* 0x0002901001007387 */ /* 0x0001e80000100a00 */
[----:B------:R-:W-:Y:S04]  /*21160*/  STL.64 [R1+0x298], R18 ;  /* 0x0002981201007387 */ /* 0x000fe80000100a00 */
[----:B0-----:R-:W2:Y:S04]  /*21170*/  LDL.LU.64 R16, [R1+0x1258] ;  /* 0x0012580001107983 */ /* 0x001ea80000300a00 */
[----:B------:R0:W-:Y:S04]  /*21180*/  STL.64 [R1+0x11f8], R20 ;  /* 0x0011f81401007387 */ /* 0x0001e80000100a00 */
[----:B0-----:R-:W4:Y:S04]  /*21190*/  LDL.LU R20, [R1+0x120] ;  /* 0x0001200001147983 */ /* 0x001f280000300800 */
[----:B------:R-:W4:Y:S04]  /*211a0*/  LDL.LU R21, [R1+0x124] ;  /* 0x0001240001157983 */ /* 0x000f280000300800 */
[----:B------:R-:W4:Y:S04]  /*211b0*/  LDL.LU R22, [R1+0x128] ;  /* 0x0001280001167983 */ /* 0x000f280000300800 */
[----:B------:R-:W4:Y:S01]  /*211c0*/  LDL.LU R23, [R1+0x12c] ;  /* 0x00012c0001177983 */ /* 0x000f220000300800 */
[C---:B--2---:R-:W-:Y:S03]  /*211d0*/  HMMA.16816.F32 R16, R24.reuse, R16, R8 ;  /* 0x000000101810723c */ /* 0x044fe60000001808 */
[----:B------:R-:W2:Y:S04]  /*211e0*/  LDL.LU.64 R10, [R1+0x1250] ;  /* 0x00125000010a7983 */ /* 0x000ea80000300a00 */
[----:B------:R-:W2:Y:S11]  /*211f0*/  LDL.LU.64 R8, [R1+0x1248] ;  /* 0x0012480001087983 */ /* 0x000eb60000300a00 */
[----:B------:R-:W-:Y:S05]  /*21200*/  @!UPT UIADD3 URZ, URZ, URZ, URZ ;  /* 0x0000003f3f3ff290 */ /* 0x000fea000fffe03f */
        /* <DEDUP_REMOVED lines=8> */
[----:B------:R-:W-:Y:S04]  /*21290*/  STL.64 [R1+0x238], R18 ;  /* 0x0002381201007387 */ /* 0x000fe80000100a00 */
[----:B0-----:R-:W2:Y:S02]  /*212a0*/  LDL.LU.64 R16, [R1+0x1228] ;  /* 0x0012280001107983 */ /* 0x001ea40000300a00 */
[----:B--2---:R-:W-:Y:S11]  /*212b0*/  HMMA.16816.F32 R8, R24, R16, R8 ;  /* 0x000000101808723c */ /* 0x004ff60000001808 */
[----:B------:R-:W-:Y:S11]  /*212c0*/  @!UPT UIADD3 URZ, URZ, URZ, URZ ;  /* 0x0000003f3f3ff290 */ /* 0x000ff6000fffe03f */
[----:B------:R-:W-:Y:S01]  /*212d0*/  @!UPT UIADD3 URZ, URZ, URZ, URZ ;  /* 0x0000003f3f3ff290 */ /* 0x000fe2000fffe03f */
[----:B------:R0:W-:Y:S04]  /*212e0*/  STL.64 [R1+0x220], R8 ;  /* 0x0002200801007387 */ /* 0x0001e80000100a00 */
[----:B------:R1:W-:Y:S04]  /*212f0*/  STL.64 [R1+0x228], R10 ;  /* 0x0002280a01007387 */ /* 0x0003e80000100a00 */
[----:B0-----:R-:W4:Y:S01]  /*21300*/  LDL.LU.64 R8, [R1+0x1220] ;  /* 0x0012200001087983 */ /* 0x001f220000300a00 */
[----:B------:R-:W-:Y:S01]  /*21310*/  IMAD.MOV.U32 R2, RZ, RZ, R16 ;  /* 0x000000ffff027224 */ /* 0x000fe200078e0010 */
[----:B------:R-:W-:-:S02]  /*21320*/  MOV R0, R17 ;  /* 0x0000001100007202 */ /* 0x000fc40000000f00 */
[----:B------:R-:W2:Y:S04]  /*21330*/  LDL.LU.64 R18, [R1+0x1218] ;  /* 0x0012180001127983 */ /* 0x000ea80000300a00 */
[----:B------:R-:W2:Y:S01]  /*21340*/  LDL.LU.64 R16, [R1+0x1210] ;  /* 0x0012100001107983 */ /* 0x000ea20000300a00 */
[----:B------:R-:W-:Y:S01]  /*21350*/  MOV R28, R12 ;  /* 0x0000000c001c7202 */ /* 0x000fe20000000f00 */
[C---:B----4-:R-:W-:Y:S08]  /*21360*/  HMMA.16816.F32 R20, R24.reuse, R8, R20 ;  /* 0x000000081814723c */ /* 0x050ff00000001814 */
[----:B--2---:R-:W-:Y:S11]  /*21370*/  HMMA.16816.F32 R16, R24, R12, R16 ;  /* 0x0000000c1810723c */ /* 0x004ff60000001810 */
[----:B------:R-:W-:Y:S04]  /*21380*/  @!UPT UIADD3 URZ, URZ, URZ, URZ ;  /* 0x0000003f3f3ff290 */ /* 0x000fe8000fffe03f */
[----:B------:R-:W-:Y:S04]  /*21390*/  STL.64 [R1+0x210], R20 ;  /* 0x0002101401007387 */ /* 0x000fe80000100a00 */
[----:B------:R0:W-:Y:S01]  /*213a0*/  STL.64 [R1+0x218], R22 ;  /* 0x0002181601007387 */ /* 0x0001e20000100a00 */
[----:B------:R-:W-:-:S03]  /*213b0*/  MOV R6, R9 ;  /* 0x0000000900067202 */ /* 0x000fc60000000f00 */
[----:B-1----:R-:W2:Y:S01]  /*213c0*/  LDL.LU.64 R10, [R1+0x1208] ;  /* 0x00120800010a7983 */ /* 0x002ea20000300a00 */
[----:B0-----:R-:W-:-:S03]  /*213d0*/  IMAD.MOV.U32 R23, RZ, RZ, R13 ;  /* 0x000000ffff177224 */ /* 0x001fc600078e000d */
[----:B---3--:R-:W0:Y:S01]  /*213e0*/  LDSM.16.M88.4 R12, [R7+0x15800] ;  /* 0x01580000070c783b */ /* 0x008e220000000200 */
[----:B------:R-:W-:-:S03]  /*213f0*/  MOV R22, R8 ;  /* 0x0000000800167202 */ /* 0x000fc60000000f00 */
[----:B------:R-:W2:Y:S04]  /*21400*/  LDL.LU.64 R8, [R1+0x1200] ;  /* 0x0012000001087983 */ /* 0x000ea80000300a00 */
[----:B------:R-:W-:Y:S04]  /*21410*/  STL.64 [R1+0x200], R16 ;  /* 0x0002001001007387 */ /* 0x000fe80000100a00 */
[----:B------:R-:W-:Y:S04]  /*21420*/  STL.64 [R1+0x208], R18 ;  /* 0x0002081201007387 */ /* 0x000fe80000100a00 */
[----:B------:R-:W3:Y:S04]  /*21430*/  LDL.LU R3, [R1+0x7f0] ;  /* 0x0007f00001037983 */ /* 0x000ee80000300800 */
[----:B------:R-:W3:Y:S04]  /*21440*/  LDL R29, [R1+0x6fc] ;  /* 0x0006fc00011d7983 */ /* 0x000ee80000100800 */
[----:B0-----:R-:W-:Y:S04]  /*21450*/  STL.64 [R1+0x1178], R14 ;  /* 0x0011780e01007387 */ /* 0x001fe80000100a00 */
[----:B------:R0:W-:Y:S04]  /*21460*/  STL.64 [R1+0x1170], R12 ;  /* 0x0011700c01007387 */ /* 0x0001e80000100a00 */
[----:B0-----:R-:W4:Y:S01]  /*21470*/  LDL.LU R12, [R1+0x340] ;  /* 0x00034000010c7983 */ /* 0x001f220000300800 */
[----:B------:R-:W4:Y:S02]  /*21480*/  LDL.LU R13, [R1+0x344] ;  /* 0x00034400010d7983 */ /* 0x000f240000300800 */
[----:B------:R-:W5:Y:S02]  /*21490*/  LDL.LU R14, [R1+0x348] ;  /* 0x00034800010e7983 */ /* 0x000f640000300800 */
[----:B------:R-:W5:Y:S01]  /*214a0*/  LDL.LU R15, [R1+0x34c] ;  /* 0x00034c00010f7983 */ /* 0x000f620000300800 */
[----:B------:R-:W2:Y:S01]  /*214b0*/  LDL.LU R16, [R1+0x260] ;  /* 0x0002600001107983 */ /* 0x000ea20000300800 */
[----:B------:R-:W2:Y:S02]  /*214c0*/  LDL.LU R17, [R1+0x264] ;  /* 0x0002640001117983 */ /* 0x000ea40000300800 */
[----:B------:R-:W2:Y:S02]  /*214d0*/  LDL.LU R18, [R1+0x268] ;  /* 0x0002680001127983 */ /* 0x000ea40000300800 */
[----:B------:R-:W2:Y:S01]  /*214e0*/  LDL.LU R19, [R1+0x26c] ;  /* 0x00026c0001137983 */ /* 0x000ea20000300800 */
[----:B------:R-:W2:Y:S04]  /*214f0*/  LDL.64 R20, [R1+0x60] ;  /* 0x0000600001147983 */ /* 0x000ea80000100a00 */
[----:B-----5:R-:W-:Y:S01]  /*21500*/  STL.64 [R1+0x1188], R14 ;  /* 0x0011880e01007387 */ /* 0x020fe20000100a00 */
[----:B----4-:R0:W-:Y:S02]  /*21510*/  STL.64 [R1+0x1180], R12 ;  /* 0x0011800c01007387 */ /* 0x0101e40000100a00 */
[----:B0-----:R-:W-:-:S02]  /*21520*/  MOV R12, R28 ;  /* 0x0000001c000c7202 */ /* 0x001fc40000000f00 */
[----:B------:R-:W-:-:S05]  /*21530*/  MOV R13, R23 ;  /* 0x00000017000d7202 */ /* 0x000fca0000000f00 */
[----:B------:R0:W-:Y:S02]  /*21540*/  STL.64 [R1+0x1198], R12 ;  /* 0x0011980c01007387 */ /* 0x0001e40000100a00 */
[----:B0-----:R-:W-:Y:S02]  /*21550*/  MOV R12, R22 ;  /* 0x00000016000c7202 */ /* 0x001fe40000000f00 */
[----:B------:R-:W-:-:S05]  /*21560*/  MOV R13, R6 ;  /* 0x00000006000d7202 */ /* 0x000fca0000000f00 */
[----:B------:R0:W-:Y:S04]  /*21570*/  STL.64 [R1+0x11b0], R12 ;  /* 0x0011b00c01007387 */ /* 0x0001e80000100a00 */
[----:B0-----:R-:W4:Y:S01]  /*21580*/  LDL.LU R12, [R1+0x270] ;  /* 0x00027000010c7983 */ /* 0x001f220000300800 */
[----:B------:R-:W4:Y:S02]  /*21590*/  LDL.LU R13, [R1+0x274] ;  /* 0x00027400010d7983 */ /* 0x000f240000300800 */
[----:B------:R-:W4:Y:S02]  /*215a0*/  LDL.LU R14, [R1+0x278] ;  /* 0x00027800010e7983 */ /* 0x000f240000300800 */
[----:B------:R-:W4:Y:S01]  /*215b0*/  LDL.LU R15, [R1+0x27c] ;  /* 0x00027c00010f7983 */ /* 0x000f220000300800 */
[----:B------:R-:W-:Y:S01]  /*215c0*/  STL [R1+0x1148], R7 ;  /* 0x0011480701007387 */ /* 0x000fe20000100800 */
[----:B------:R-:W-:Y:S01]  /*215d0*/  STL.64 [R1+0x11e0], R4 ;  /* 0x0011e00401007387 */ /* 0x000fe20000100a00 */
[----:B----4-:R-:W-:Y:S07]  /*215e0*/  HMMA.16816.F32 R24, R24, R4, R12 ;  /* 0x000000041818723c */ /* 0x010fee000000180c */
[----:B------:R-:W-:Y:S01]  /*215f0*/  IMAD.MOV.U32 R12, RZ, RZ, R2 ;  /* 0x000000ffff0c7224 */ /* 0x000fe200078e0002 */
[----:B------:R-:W-:Y:S11]  /*21600*/  MOV R13, R0 ;  /* 0x00000000000d7202 */ /* 0x000ff60000000f00 */
[----:B------:R-:W-:Y:S04]  /*21610*/  @!UPT UIADD3 URZ, URZ, URZ, URZ ;  /* 0x0000003f3f3ff290 */ /* 0x000fe8000fffe03f */
[----:B------:R-:W-:Y:S01]  /*21620*/  STL.64 [R1+0x1f0], R24 ;  /* 0x0001f01801007387 */ /* 0x000fe20000100a00 */
[----:B------:R0:W-:Y:S02]  /*21630*/  STL.64 [R1+0x1f8], R26 ;  /* 0x0001f81a01007387 */ /* 0x0001e40000100a00 */
[----:B------:R-:W-:Y:S01]  /*21640*/  STL.64 [R1+0x11c8], R12 ;  /* 0x0011c80c01007387 */ /* 0x000fe20000100a00 */
[----:B0-----:R-:W4:Y:S04]  /*21650*/  LDL.LU R26, [R1+0x514] ;  /* 0x00051400011a7983 */ /* 0x001f280000300800 */
[----:B----4-:R0:W-:Y:S01]  /*21660*/  STL [R1+0x11f0], R26 ;  /* 0x0011f01a01007387 */ /* 0x0101e20000100800 */
[----:B------:R-:W4:Y:S02]  /*21670*/  LDL.LU R24, [R1+0x250] ;  /* 0x0002500001187983 */ /* 0x000f240000300800 */
[----:B------:R-:W4:Y:S01]  /*21680*/  LDL.LU R25, [R1+0x254] ;  /* 0x0002540001197983 */ /* 0x000f220000300800 */
[----:B0-----:R-:W4:Y:S01]  /*21690*/  LDL.LU R26, [R1+0x258] ;  /* 0x00025800011a7983 */ /* 0x001f220000300800 */
[----:B------:R-:W4:Y:S02]  /*216a0*/  LDL.LU R27, [R1+0x25c] ;  /* 0x00025c00011b7983 */ /* 0x000f240000300800 */
[----:B------:R-:W5:Y:S01]  /*216b0*/  LDL R28, [R1+0x6f8] ;  /* 0x0006f800011c7983 */ /* 0x000f620000100800 */
[----:B--2---:R-:W-:Y:S01]  /*216c0*/  HMMA.16816.F32 R16, R8, R20, R16 ;  /* 0x000000140810723c */ /* 0x004fe20000001810 */
[----:B-----5:R-:W-:Y:S01]  /*216d0*/  STL [R1+0x114c], R28 ;  /* 0x00114c1c01007387 */ /* 0x020fe20000100800 */
[----:B------:R-:W2:Y:S02]  /*216e0*/  LDL.64 R12, [R1+0x30] ;  /* 0x00003000010c7983 */ /* 0x000ea40000100a00 */
[----:B------:R-:W5:Y:S01]  /*216f0*/  LDL.64 R4, [R1+0x40] ;  /* 0x0000400001047983 */ /* 0x000f620000100a00 */
[----:B--2---:R0:W-:Y:S04]  /*21700*/  STL.64 [R1+0x11e8], R12 ;  /* 0x0011e80c01007387 */ /* 0x0041e80000100a00 */
[----:B0-----:R-:W5:Y:S01]  /*21710*/  LDL.LU R12, [R1+0x240] ;  /* 0x00024000010c7983 */ /* 0x001f620000300800 */
[----:B------:R-:W5:Y:S02]  /*21720*/  LDL.LU R13, [R1+0x244] ;  /* 0x00024400010d7983 */ /* 0x000f640000300800 */
[----:B------:R-:W5:Y:S02]  /*21730*/  LDL.LU R14, [R1+0x248] ;  /* 0x00024800010e7983 */ /* 0x000f640000300800 */
[----:B------:R-:W5:Y:S09]  /*21740*/  LDL.LU R15, [R1+0x24c] ;  /* 0x00024c00010f7983 */ /* 0x000f720000300800 */
[----:B------:R0:W-:Y:S01]  /*21750*/  STL.64 [R1+0x1e0], R16 ;  /* 0x0001e01001007387 */ /* 0x0001e20000100a00 */
[----:B------:R-:W-:Y:S01]  /*21760*/  STL.64 [R1+0x1e8], R18 ;  /* 0x0001e81201007387 */ /* 0x000fe20000100a00 */
[----:B0-----:R-:W-:-:S02]  /*21770*/  MOV R17, R20 ;  /* 0x0000001400117202 */ /* 0x001fc40000000f00 */
[----:B------:R-:W-:Y:S02]  /*21780*/  MOV R16, R21 ;  /* 0x0000001500107202 */ /* 0x000fe40000000f00 */
[----:B------:R-:W4:Y:S02]  /*21790*/  LDL.LU.64 R20, [R1+0x11f8] ;  /* 0x0011f80001147983 */ /* 0x000f240000300a00 */
[C---:B----4-:R-:W-:Y:S01]  /*217a0*/  HMMA.16816.F32 R24, R8.reuse, R20, R24 ;  /* 0x000000140818723c */ /* 0x050fe20000001818 */
[----:B------:R-:W-:Y:S11]  /*217b0*/  IMAD.MOV.U32 R23, RZ, RZ, R21 ;  /* 0x000000ffff177224 */ /* 0x000ff600078e0015 */
[----:B------:R-:W-:Y:S11]  /*217c0*/  @!UPT UIADD3 URZ, URZ, URZ, URZ ;  /* 0x0000003f3f3ff290 */ /* 0x000ff6000fffe03f */
[----:B------:R0:W-:Y:S01]  /*217d0*/  STL.64 [R1+0x1d0], R24 ;  /* 0x0001d01801007387 */ /* 0x0001e20000100a00 */
[----:B------:R1:W-:Y:S01]  /*217e0*/  STL.64 [R1+0x1d8], R26 ;  /* 0x0001d81a01007387 */ /* 0x0003e20000100a00 */
[----:B0-----:R-:W-:Y:S02]  /*217f0*/  MOV R24, R20 ;  /* 0x0000001400187202 */ /* 0x001fe40000000f00 */
[----:B-1----:R-:W2:Y:S01]  /*21800*/  LDL.LU R26, [R1+0x11f0] ;  /* 0x0011f000011a7983 */ /* 0x002ea20000300800 */
[----:B------:R0:W-:Y:S02]  /*21810*/  STL [R1+0x1190], R23 ;  /* 0x0011901701007387 */ /* 0x0001e40000100800 */
[----:B------:R-:W4:Y:S02]  /*21820*/  LDL.LU R20, [R1+0x330] ;  /* 0x0003300001147983 */ /* 0x000f240000300800 */
[----:B------:R-:W4:Y:S01]  /*21830*/  LDL.LU R21, [R1+0x334] ;  /* 0x0003340001157983 */ /* 0x000f220000300800 */
[----:B------:R-:W2:Y:S04]  /*21840*/  LDL.LU R22, [R1+0x338] ;  /* 0x0003380001167983 */ /* 0x000ea80000300800 */
[----:B0-----:R-:W2:Y:S04]  /*21850*/  LDL.LU R23, [R1+0x33c] ;  /* 0x00033c0001177983 */ /* 0x001ea80000300800 */
[----:B--2---:R-:W-:Y:S01]  /*21860*/  STL.64 [R1+0x11a8], R22 ;  /* 0x0011a81601007387 */ /* 0x004fe20000100a00 */
[----:B----4-:R0:W-:Y:S03]  /*21870*/  STL.64 [R1+0x11a0], R20 ;  /* 0x0011a01401007387 */ /* 0x0101e60000100a00 */
[----:B0-----:R-:W2:Y:S01]  /*21880*/  LDL.LU R20, [R1+0x320] ;  /* 0x0003200001147983 */ /* 0x001ea20000300800 */
[----:B------:R-:W2:Y:S02]  /*21890*/  LDL.LU R21, [R1+0x324] ;  /* 0x0003240001157983 */ /* 0x000ea40000300800 */
[----:B------:R-:W4:Y:S02]  /*218a0*/  LDL.LU R22, [R1+0x328] ;  /* 0x0003280001167983 */ /* 0x000f240000300800 */
[----:B------:R-:W4:Y:S01]  /*218b0*/  LDL.LU R23, [R1+0x32c] ;  /* 0x00032c0001177983 */ /* 0x000f220000300800 */
[----:B-----5:R-:W-:Y:S01]  /*218c0*/  HMMA.16816.F32 R12, R8, R4, R12 ;  /* 0x00000004080c723c */ /* 0x020fe2000000180c */
[----:B----4-:R-:W-:Y:S01]  /*218d0*/  STL.64 [R1+0x11c0], R22 ;  /* 0x0011c01601007387 */ /* 0x010fe20000100a00 */
[----:B--2---:R0:W-:Y:S03]  /*218e0*/  STL.64 [R1+0x11b8], R20 ;  /* 0x0011b81401007387 */ /* 0x0041e60000100a00 */
[----:B0-----:R-:W2:Y:S01]  /*218f0*/  LDL.LU R20, [R1+0x310] ;  /* 0x0003100001147983 */ /* 0x001ea20000300800 */
[----:B------:R-:W2:Y:S02]  /*21900*/  LDL.LU R21, [R1+0x314] ;  /* 0x0003140001157983 */ /* 0x000ea40000300800 */
[----:B------:R-:W4:Y:S02]  /*21910*/  LDL.LU R22, [R1+0x318] ;  /* 0x0003180001167983 */ /* 0x000f240000300800 */
[----:B------:R-:W4:Y:S02]  /*21920*/  LDL.LU R23, [R1+0x31c] ;  /* 0x00031c0001177983 */ /* 0x000f240000300800 */
[----:B----4-:R-:W-:Y:S01]  /*21930*/  STL.64 [R1+0x11d8], R22 ;  /* 0x0011d81601007387 */ /* 0x010fe20000100a00 */
[----:B--2---:R0:W-:Y:S03]  /*21940*/  STL.64 [R1+0x11d0], R20 ;  /* 0x0011d01401007387 */ /* 0x0041e60000100a00 */
[----:B0-----:R-:W2:Y:S01]  /*21950*/  LDL.LU R20, [R1+0x300] ;  /* 0x0003000001147983 */ /* 0x001ea20000300800 */
[----:B------:R-:W2:Y:S02]  /*21960*/  LDL.LU R21, [R1+0x304] ;  /* 0x0003040001157983 */ /* 0x000ea40000300800 */
[----:B------:R-:W2:Y:S02]  /*21970*/  LDL.LU R22, [R1+0x308] ;  /* 0x0003080001167983 */ /* 0x000ea40000300800 */
[----:B------:R-:W2:Y:S02]  /*21980*/  LDL.LU R23, [R1+0x30c] ;  /* 0x00030c0001177983 */ /* 0x000ea40000300800 */
[----:B------:R0:W-:Y:S01]  /*21990*/  STL.64 [R1+0x1c0], R12 ;  /* 0x0001c00c01007387 */ /* 0x0001e20000100a00 */
[----:B------:R-:W-:Y:S03]  /*219a0*/  STL.64 [R1+0x1c8], R14 ;  /* 0x0001c80e01007387 */ /* 0x000fe60000100a00 */
[----:B0-----:R-:W2:Y:S01]  /*219b0*/  LDL.LU.64 R12, [R1+0x11e8] ;  /* 0x0011e800010c7983 */ /* 0x001ea20000300a00 */
[----:B------:R-:W-:-:S02]  /*219c0*/  MOV R28, R5 ;  /* 0x00000005001c7202 */ /* 0x000fc40000000f00 */
[----:B------:R-:W4:Y:S02]  /*219d0*/  LDL.LU.64 R4, [R1+0x11e0] ;  /* 0x0011e00001047983 */ /* 0x000f240000300a00 */
[----:B------:R-:W5:Y:S01]  /*219e0*/  LDL.LU R25, [R1+0x5f0] ;  /* 0x0005f00001197983 */ /* 0x000f620000300800 */
[----:B------:R-:W4:Y:S01]  /*219f0*/  LDL.LU R19, [R1+0x5f4] ;  /* 0x0005f40001137983 */ /* 0x000f220000300800 */
[----:B------:R-:W4:Y:S02]  /*21a00*/  LDL.LU R18, [R1+0x5f8] ;  /* 0x0005f80001127983 */ /* 0x000f240000300800 */
[----:B---3--:R-:W-:Y:S02]  /*21a10*/  FADD R0, -R29, R3 ;  /* 0x000000031d007221 */ /* 0x008fe40000000100 */
[----:B------:R-:W3:Y:S01]  /*21a20*/  LDL.LU R6, [R1+0x5fc] ;  /* 0x0005fc0001067983 */ /* 0x000ee20000300800 */
[----:B------:R-:W3:Y:S01]  /*21a30*/  LDL R29, [R1+0x6f4] ;  /* 0x0006f400011d7983 */ /* 0x000ee20000100800 */
[----:B--2---:R-:W-:Y:S01]  /*21a40*/  HMMA.16816.F32 R20, R8, R12, R20 ;  /* 0x0000000c0814723c */ /* 0x004fe20000001814 */
[----:B------:R-:W-:Y:S11]  /*21a50*/  MOV R7, R13 ;  /* 0x0000000d00077202 */ /* 0x000ff60000000f00 */
[----:B------:R-:W-:Y:S11]  /*21a60*/  @!UPT UIADD3 URZ, URZ, URZ, URZ ;  /* 0x0000003f3f3ff290 */ /* 0x000ff6000fffe03f */
[----:B------:R-:W-:Y:S01]  /*21a70*/  STL.64 [R1+0x1b0], R20 ;  /* 0x0001b01401007387 */ /* 0x000fe20000100a00 */
[----:B------:R0:W-:Y:S03]  /*21a80*/  STL.64 [R1+0x1b8], R22 ;  /* 0x0001b81601007387 */ /* 0x0001e60000100a00 */
[----:B0-----:R-:W2:Y:S01]  /*21a90*/  LDL.LU.64 R22, [R1+0x11d8] ;  /* 0x0011d80001167983 */ /* 0x001ea20000300a00 */
[----:B------:R-:W2:Y:S02]  /*21aa0*/  LDL.LU.64 R20, [R1+0x11d0] ;  /* 0x0011d00001147983 */ /* 0x000ea40000300a00 */
[----:B------:R-:W2:Y:S02]  /*21ab0*/  LDL.LU.64 R12, [R1+0x11c8] ;  /* 0x0011c800010c7983 */ /* 0x000ea40000300a00 */
[----:B------:R-:W-:-:S04]  /*21ac0*/  FMUL R0, R0, 1.4426950216293334961 ;  /* 0x3fb8aa3b00007820 */ /* 0x000fc80000400000 */
[----:B------:R0:W3:Y:S02]  /*21ad0*/  MUFU.EX2 R3, R0 ;  /* 0x0000000000037308 */ /* 0x0000e40000000800 */
[----:B0-----:R-:W3:Y:S01]  /*21ae0*/  LDL.LU R0, [R1+0x7f4] ;  /* 0x0007f40001007983 */ /* 0x001ee20000300800 */
[C---:B--2---:R-:W-:Y:S03]  /*21af0*/  HMMA.16816.F32 R12, R8.reuse, R12, R20 ;  /* 0x0000000c080c723c */ /* 0x044fe60000001814 */
[----:B------:R-:W2:Y:S01]  /*21b00*/  LDL.LU.64 R22, [R1+0x11c0] ;  /* 0x0011c00001167983 */ /* 0x000ea20000300a00 */
[----:B------:R-:W2:Y:S11]  /*21b10*/  LDL.LU.64 R20, [R1+0x11b8] ;  /* 0x0011b80001147983 */ /* 0x000eb60000300a00 */
[----:B------:R-:W-:Y:S08]  /*21b20*/  @!UPT UIADD3 URZ, URZ, URZ, URZ ;  /* 0x0000003f3f3ff290 */ /* 0x000ff0000fffe03f */
[----:B------:R0:W-:Y:S01]  /*21b30*/  STL.64 [R1+0x1a0], R12 ;  /* 0x0001a00c01007387 */ /* 0x0001e20000100a00 */
[----:B------:R2:W-:Y:S03]  /*21b40*/  STL.64 [R1+0x1a8], R14 ;  /* 0x0001a80e01007387 */ /* 0x0005e60000100a00 */
[----:B0-----:R-:W2:Y:S01]  /*21b50*/  LDL.LU.64 R12, [R1+0x11b0] ;  /* 0x0011b000010c7983 */ /* 0x001ea20000300a00 */
[----:B------:R-:W3:Y:S01]  /*21b60*/  LDL.LU R2, [R1+0x7f8] ;  /* 0x0007f80001027983 */ /* 0x000ee20000300800 */
[C---:B--2---:R-:W-:Y:S02]  /*21b70*/  HMMA.16816.F32 R12, R8.reuse, R12, R20 ;  /* 0x0000000c080c723c */ /* 0x044fe40000001814 */
[----:B------:R-:W2:Y:S01]  /*21b80*/  LDL.LU.64 R22, [R1+0x11a8] ;  /* 0x0011a80001167983 */ /* 0x000ea20000300a00 */
[----:B------:R-:W2:Y:S11]  /*21b90*/  LDL.LU.64 R20, [R1+0x11a0] ;  /* 0x0011a00001147983 */ /* 0x000eb60000300a00 */
[----:B------:R-:W-:Y:S09]  /*21ba0*/  @!UPT UIADD3 URZ, URZ, URZ, URZ ;  /* 0x0000003f3f3ff290 */ /* 0x000ff2000fffe03f */
[----:B------:R0:W-:Y:S01]  /*21bb0*/  STL.64 [R1+0x190], R12 ;  /* 0x0001900c01007387 */ /* 0x0001e20000100a00 */
[----:B------:R2:W-:Y:S03]  /*21bc0*/  STL.64 [R1+0x198], R14 ;  /* 0x0001980e01007387 */ /* 0x0005e60000100a00 */
[----:B0-----:R-:W2:Y:S02]  /*21bd0*/  LDL.LU.64 R12, [R1+0x1198] ;  /* 0x00119800010c7983 */ /* 0x001ea40000300a00 */
[C---:B--2---:R-:W-:Y:S02]  /*21be0*/  HMMA.16816.F32 R12, R8.reuse, R12, R20 ;  /* 0x0000000c080c723c */ /* 0x044fe40000001814 */
[----:B------:R-:W2:Y:S11]  /*21bf0*/  LDL.LU R23, [R1+0x1190] ;  /* 0x0011900001177983 */ /* 0x000eb60000300800 */
[----:B------:R-:W-:Y:S10]  /*21c00*/  @!UPT UIADD3 URZ, URZ, URZ, URZ ;  /* 0x0000003f3f3ff290 */ /* 0x000ff4000fffe03f */
[----:B------:R-:W-:Y:S01]  /*21c10*/  STL.64 [R1+0x180], R12 ;  /* 0x0001800c01007387 */ /* 0x000fe20000100a00 */
[----:B------:R0:W-:Y:S03]  /*21c20*/  STL.64 [R1+0x188], R14 ;  /* 0x0001880e01007387 */ /* 0x0001e60000100a00 */
[----:B0-----:R-:W4:Y:S01]  /*21c30*/  LDL.LU.64 R14, [R1+0x1188] ;  /* 0x00118800010e7983 */ /* 0x001f220000300a00 */
[----:B------:R-:W4:Y:S02]  /*21c40*/  LDL.LU.64 R12, [R1+0x1180] ;  /* 0x00118000010c7983 */ /* 0x000f240000300a00 */
[----:B------:R-:W2:Y:S02]  /*21c50*/  LDL.LU R20, [R1+0x600] ;  /* 0x0006000001147983 */ /* 0x000ea40000300800 */
[----:B------:R-:W2:Y:S01]  /*21c60*/  LDL.LU R21, [R1+0x604] ;  /* 0x0006040001157983 */ /* 0x000ea20000300800 */
[----:B------:R-:W2:Y:S01]  /*21c70*/  LDL.LU R22, [R1+0x608] ;  /* 0x0006080001167983 */ /* 0x000ea20000300800 */
[----:B----4-:R-:W-:Y:S03]  /*21c80*/  HMMA.16816.F32 R8, R8, R4, R12 ;  /* 0x000000040808723c */ /* 0x010fe6000000180c */
[----:B------:R-:W4:Y:S01]  /*21c90*/  LDL.LU.64 R14, [R1+0x1178] ;  /* 0x00117800010e7983 */ /* 0x000f220000300a00 */
[----:B------:R-:W4:Y:S11]  /*21ca0*/  LDL.LU.64 R12, [R1+0x1170] ;  /* 0x00117000010c7983 */ /* 0x000f360000300a00 */
[----:B------:R-:W-:Y:S08]  /*21cb0*/  @!UPT UIADD3 URZ, URZ, URZ, URZ ;  /* 0x0000003f3f3ff290 */ /* 0x000ff0000fffe03f */
[----:B------:R-:W-:Y:S01]  /*21cc0*/  STL.64 [R1+0x170], R8 ;  /* 0x0001700801007387 */ /* 0x000fe20000100a00 */
[----:B------:R3:W-:Y:S02]  /*21cd0*/  STL.64 [R1+0x178], R10 ;  /* 0x0001780a01007387 */ /* 0x0007e40000100a00 */
[C---:B---3--:R-:W-:Y:S02]  /*21ce0*/  FMUL R11, R3.reuse, R6 ;  /* 0x00000006030b7220 */ /* 0x048fe40000400000 */
[----:B------:R-:W3:Y:S01]  /*21cf0*/  LDL.LU R6, [R1+0x60c] ;  /* 0x00060c0001067983 */ /* 0x000ee20000300800 */
[C---:B-----5:R-:W-:Y:S02]  /*21d00*/  FMUL R8, R26.reuse, R25 ;  /* 0x000000191a087220 */ /* 0x060fe40000400000 */
[----:B------:R-:W-:Y:S02]  /*21d10*/  FMUL R9, R26, R19 ;  /* 0x000000131a097220 */ /* 0x000fe40000400000 */
[----:B------:R-:W-:Y:S01]  /*21d20*/  FMUL R10, R3, R18 ;  /* 0x00000012030a7220 */ /* 0x000fe20000400000 */
[----:B---3--:R-:W-:Y:S01]  /*21d30*/  STL.64 [R1+0x1168], R6 ;  /* 0x0011680601007387 */ /* 0x008fe20000100a00 */
[----:B------:R0:W-:Y:S02]  /*21d40*/  STL.64 [R1+0x1160], R4 ;  /* 0x0011600401007387 */ /* 0x0001e40000100a00 */
[----:B0-----:R-:W-:-:S02]  /*21d50*/  MOV R4, R17 ;  /* 0x0000001100047202 */ /* 0x001fc40000000f00 */
[----:B------:R-:W-:Y:S02]  /*21d60*/  MOV R5, R16 ;  /* 0x0000001000057202 */ /* 0x000fe40000000f00 */
[----:B------:R-:W3:Y:S01]  /*21d70*/  LDL.LU R16, [R1+0x610] ;  /* 0x0006100001107983 */ /* 0x000ee20000300800 */
[----:B------:R-:W5:Y:S02]  /*21d80*/  LDL.LU R17, [R1+0x614] ;  /* 0x0006140001117983 */ /* 0x000f640000300800 */
[----:B------:R-:W3:Y:S02]  /*21d90*/  LDL.LU R18, [R1+0x618] ;  /* 0x0006180001127983 */ /* 0x000ee40000300800 */
[----:B------:R-:W3:Y:S01]  /*21da0*/  LDL.LU R19, [R1+0x61c] ;  /* 0x00061c0001137983 */ /* 0x000ee20000300800 */
[----:B------:R-:W3:Y:S01]  /*21db0*/  LDL.LU.64 R6, [R1+0x1168] ;  /* 0x0011680001067983 */ /* 0x000ee20000300a00 */
[----:B----4-:R-:W-:Y:S01]  /*21dc0*/  HMMA.16816.F32 R8, R12, R4, R8 ;  /* 0x000000040c08723c */ /* 0x010fe20000001808 */
[----:B------:R-:W4:Y:S11]  /*21dd0*/  LDL.LU.64 R4, [R1+0x1160] ;  /* 0x0011600001047983 */ /* 0x000f360000300a00 */
[----:B------:R-:W-:Y:S11]  /*21de0*/  @!UPT UIADD3 URZ, URZ, URZ, URZ ;  /* 0x0000003f3f3ff290 */ /* 0x000ff6000fffe03f */
[----:B------:R0:W-:Y:S01]  /*21df0*/  STL.64 [R1+0x160], R8 ;  /* 0x0001600801007387 */ /* 0x0001e20000100a00 */
[----:B------:R1:W-:Y:S03]  /*21e00*/  STL.64 [R1+0x168], R10 ;  /* 0x0001680a01007387 */ /* 0x0003e60000100a00 */
[----:B0-----:R-:W3:Y:S01]  /*21e10*/  LDL.LU R8, [R1+0x620] ;  /* 0x0006200001087983 */ /* 0x001ee20000300800 */
[----:B------:R-:W3:Y:S02]  /*21e20*/  LDL.LU R9, [R1+0x624] ;  /* 0x0006240001097983 */ /* 0x000ee40000300800 */
[----:B-1----:R-:W3:Y:S02]  /*21e30*/  LDL.LU R10, [R1+0x628] ;  /* 0x00062800010a7983 */ /* 0x002ee40000300800 */
[----:B------:R-:W3:Y:S02]  /*21e40*/  LDL.LU R11, [R1+0x62c] ;  /* 0x00062c00010b7983 */ /* 0x000ee40000300800 */
[----:B--2---:R-:W-:-:S02]  /*21e50*/  FMUL R20, R26, R20 ;  /* 0x000000141a147220 */ /* 0x004fc40000400000 */
[----:B------:R-:W-:Y:S02]  /*21e60*/  FMUL R21, R26, R21 ;  /* 0x000000151a157220 */ /* 0x000fe40000400000 */
[----:B------:R-:W-:Y:S01]  /*21e70*/  FMUL R22, R3, R22 ;  /* 0x0000001603167220 */ /* 0x000fe20000400000 */
[----:B---3--:R-:W-:Y:S01]  /*21e80*/  STL.64 [R1+0x1158], R10 ;  /* 0x0011580a01007387 */ /* 0x008fe20000100a00 */
[----:B------:R0:W-:Y:S02]  /*21e90*/  STL.64 [R1+0x1150], R8 ;  /* 0x0011500801007387 */ /* 0x0001e40000100a00 */
[----:B------:R-:W2:Y:S02]  /*21ea0*/  LDL.LU R27, [R1+0x630] ;  /* 0x00063000011b7983 */ /* 0x000ea40000300800 */
[----:B------:R-:W3:Y:S01]  /*21eb0*/  LDL.LU R25, [R1+0x634] ;  /* 0x0006340001197983 */ /* 0x000ee20000300800 */
[----:B0-----:R-:W-:Y:S01]  /*21ec0*/  MOV R9, R23 ;  /* 0x0000001700097202 */ /* 0x001fe20000000f00 */
[----:B------:R-:W-:-:S02]  /*21ed0*/  IMAD.MOV.U32 R8, RZ, RZ, R24 ;  /* 0x000000ffff087224 */ /* 0x000fc400078e0018 */
[C---:B------:R-:W-:Y:S01]  /*21ee0*/  FMUL R23, R3.reuse, R6 ;  /* 0x0000000603177220 */ /* 0x040fe20000400000 */
[----:B------:R-:W2:Y:S01]  /*21ef0*/  LDL.LU R24, [R1+0x638] ;  /* 0x0006380001187983 */ /* 0x000ea20000300800 */
[----:B------:R-:W2:Y:S02]  /*21f00*/  LDL.LU R6, [R1+0x63c] ;  /* 0x00063c0001067983 */ /* 0x000ea40000300800 */
[----:B------:R-:W2:Y:S03]  /*21f10*/  LDL.LU.64 R10, [R1+0x1158] ;  /* 0x00115800010a7983 */ /* 0x000ea60000300a00 */
[C---:B------:R-:W-:Y:S01]  /*21f20*/  HMMA.16816.F32 R20, R12.reuse, R8, R20 ;  /* 0x000000080c14723c */ /* 0x040fe20000001814 */
[----:B------:R-:W2:Y:S11]  /*21f30*/  LDL.LU.64 R8, [R1+0x1150] ;  /* 0x0011500001087983 */ /* 0x000eb60000300a00 */
[----:B------:R-:W-:Y:S11]  /*21f40*/  @!UPT UIADD3 URZ, URZ, URZ, URZ ;  /* 0x0000003f3f3ff290 */ /* 0x000ff6000fffe03f */
[----:B------:R0:W-:Y:S01]  /*21f50*/  STL.64 [R1+0x150], R20 ;  /* 0x0001501401007387 */ /* 0x0001e20000100a00 */
[----:B------:R1:W-:Y:S03]  /*21f60*/  STL.64 [R1+0x158], R22 ;  /* 0x0001581601007387 */ /* 0x0003e60000100a00 */
[----:B0-----:R-:W1:Y:S01]  /*21f70*/  LDL R20, [R1+0x40] ;  /* 0x0000400001147983 */ /* 0x001e620000100800 */
[C---:B------:R-:W-:Y:S02]  /*21f80*/  FMUL R16, R26.reuse, R16 ;  /* 0x000000101a107220 */ /* 0x040fe40000400000 */
[C---:B-----5:R-:W-:Y:S02]  /*21f90*/  FMUL R17, R26.reuse, R17 ;  /* 0x000000111a117220 */ /* 0x060fe40000400000 */
[C---:B------:R-:W-:Y:S01]  /*21fa0*/  FMUL R18, R3.reuse, R18 ;  /* 0x0000001203127220 */ /* 0x040fe20000400000 */
[----:B------:R-:W-:Y:S01]  /*21fb0*/  MOV R21, R28 ;  /* 0x0000001c00157202 */ /* 0x000fe20000000f00 */
[C---:B------:R-:W-:Y:S01]  /*21fc0*/  FMUL R19, R3.reuse, R19 ;  /* 0x0000001303137220 */ /* 0x040fe20000400000 */
[----:B------:R-:W5:Y:S06]  /*21fd0*/  LDL.LU R28, [R1+0x114c] ;  /* 0x00114c00011c7983 */ /* 0x000f6c0000300800 */
[----:B-1----:R-:W-:Y:S01]  /*21fe0*/  HMMA.16816.F32 R20, R12, R20, R16 ;  /* 0x000000140c14723c */ /* 0x002fe20000001810 */
[----:B------:R-:W3:Y:S06]  /*21ff0*/  LDL R16, [R1+0x30] ;  /* 0x0000300001107983 */ /* 0x000eec0000100800 */
[----:B------:R-:W-:Y:S11]  /*22000*/  MOV R17, R7 ;  /* 0x0000000700117202 */ /* 0x000ff60000000f00 */
[----:B------:R-:W-:Y:S05]  /*22010*/  @!UPT UIADD3 URZ, URZ, URZ, URZ ;  /* 0x0000003f3f3ff290 */ /* 0x000fea000fffe03f */
[----:B------:R-:W-:Y:S01]  /*22020*/  STL.64 [R1+0x140], R20 ;  /* 0x0001401401007387 */ /* 0x000fe20000100a00 */
[----:B------:R0:W-:Y:S02]  /*22030*/  STL.64 [R1+0x148], R22 ;  /* 0x0001481601007387 */ /* 0x0001e40000100a00 */
[----:B------:R-:W4:Y:S02]  /*22040*/  LDL.LU R7, [R1+0x1148] ;  /* 0x0011480001077983 */ /* 0x000f240000300800 */
[C---:B--2---:R-:W-:Y:S02]  /*22050*/  FMUL R8, R26.reuse, R8 ;  /* 0x000000081a087220 */ /* 0x044fe40000400000 */
[----:B------:R-:W-:Y:S02]  /*22060*/  FMUL R9, R26, R9 ;  /* 0x000000091a097220 */ /* 0x000fe40000400000 */
[C---:B------:R-:W-:Y:S02]  /*22070*/  FMUL R10, R3.reuse, R10 ;  /* 0x0000000a030a7220 */ /* 0x040fe40000400000 */
[C---:B------:R-:W-:Y:S01]  /*22080*/  FMUL R11, R3.reuse, R11 ;  /* 0x0000000b030b7220 */ /* 0x040fe20000400000 */
[----:B-----5:R-:W-:Y:S01]  /*22090*/  STL [R1+0xd58], R28 ;  /* 0x000d581c01007387 */ /* 0x020fe20000100800 */
[----:B0-----:R-:W-:-:S02]  /*220a0*/  FMUL R22, R3, R24 ;  /* 0x0000001803167220 */ /* 0x001fc40000400000 */
[----:B------:R-:W-:Y:S02]  /*220b0*/  FADD R24, -R29, R2 ;  /* 0x000000021d187221 */ /* 0x000fe40000000100 */
[----:B------:R-:W-:Y:S01]  /*220c0*/  FMUL R23, R3, R6 ;  /* 0x0000000603177220 */ /* 0x000fe20000400000 */
[----:B---3--:R-:W-:Y:S01]  /*220d0*/  HMMA.16816.F32 R8, R12, R16, R8 ;  /* 0x000000100c08723c */ /* 0x008fe20000001808 */
[----:B------:R-:W2:Y:S11]  /*220e0*/  LDL.LU R16, [R1+0x640] ;  /* 0x0006400001107983 */ /* 0x000eb60000300800 */
[----:B------:R-:W-:Y:S11]  /*220f0*/  @!UPT UIADD3 URZ, URZ, URZ, URZ ;  /* 0x0000003f3f3ff290 */ /* 0x000ff6000fffe03f */
[----:B------:R-:W-:Y:S01]  /*22100*/  STL.64 [R1+0x130], R8 ;  /* 0x0001300801007387 */ /* 0x000fe20000100a00 */
[----:B------:R-:W-:Y:S02]  /*22110*/  STL.64 [R1+0x138], R10 ;  /* 0x0001380a01007387 */ /* 0x000fe40000100a00 */
[----:B------:R-:W3:Y:S02]  /*22120*/  LDL.LU R17, [R1+0x644] ;  /* 0x0006440001117983 */ /* 0x000ee40000300800 */
[----:B------:R-:W5:Y:S01]  /*22130*/  LDL.LU R18, [R1+0x648] ;  /* 0x0006480001127983 */ /* 0x000f620000300800 */
[----:B------:R-:W2:Y:S01]  /*22140*/  LDL.LU R2, [R1+0x64c] ;  /* 0x00064c0001027983 */ /* 0x000ea20000300800 */
[----:B------:R-:W-:Y:S03]  /*22150*/  STL [R1+0xd5c], R29 ;  /* 0x000d5c1d01007387 */ /* 0x000fe60000100800 */
[----:B----4-:R0:W1:Y:S04]  /*22160*/  LDSM.16.M88.4 R8, [R7+0x15c00] ;  /* 0x015c00000708783b */ /* 0x0100680000000200 */
[----:B0-----:R-:W4:Y:S01]  /*22170*/  LDL.LU R7, [R1+0x674] ;  /* 0x0006740001077983 */ /* 0x001f220000300800 */
[----:B------:R-:W4:Y:S02]  /*22180*/  LDL.LU R6, [R1+0x678] ;  /* 0x0006780001067983 */ /* 0x000f240000300800 */
[----:B------:R-:W-:-:S02]  /*22190*/  FMUL R20, R26, R27 ;  /* 0x0000001b1a147220 */ /* 0x000fc40000400000 */
[----:B------:R-:W-:Y:S01]  /*221a0*/  FMUL R21, R26, R25 ;  /* 0x000000191a157220 */ /* 0x000fe20000400000 */
[----:B----4-:R-:W-:Y:S01]  /*221b0*/  STL.64 [R1+0x1140], R6 ;  /* 0x0011400601007387 */ /* 0x010fe20000100a00 */
[----:B------:R0:W-:Y:S03]  /*221c0*/  STL.64 [R1+0x1138], R4 ;  /* 0x0011380401007387 */ /* 0x0001e60000100a00 */
[----:B0-----:R-:W4:Y:S01]  /*221d0*/  LDL.64 R4, [R1+0x20] ;  /* 0x0000200001047983 */ /* 0x001f220000100a00 */
[----:B------:R-:W-:Y:S02]  /*221e0*/  FADD R0, -R28, R0 ;  /* 0x000000001c007221 */ /* 0x000fe40000000100 */
[----:B------:R-:W2:Y:S02]  /*221f0*/  LDL.LU R29, [R1+0x67c] ;  /* 0x00067c00011d7983 */ /* 0x000ea40000300800 */
[----:B------:R-:W2:Y:S01]  /*22200*/  LDL.LU R28, [R1+0x660] ;  /* 0x00066000011c7983 */ /* 0x000ea20000300800 */
[----:B------:R-:W2:Y:S01]  /*22210*/  LDL.LU R25, [R1+0x664] ;  /* 0x0006640001197983 */ /* 0x000ea20000300800 */
[----:B-1----:R0:W-:Y:S03]  /*22220*/  STL.64 [R1+0x1120], R10 ;  /* 0x0011200a01007387 */ /* 0x0021e60000100a00 */
[----:B0-----:R-:W2:Y:S01]  /*22230*/  LDL.LU R11, [R1+0x670] ;  /* 0x00067000010b7983 */ /* 0x001ea20000300800 */
[----:B------:R0:W-:Y:S03]  /*22240*/  STL.64 [R1+0x1118], R8 ;  /* 0x0011180801007387 */ /* 0x0001e60000100a00 */
[----:B0-----:R-:W5:Y:S01]  /*22250*/  LDL.LU.64 R8, [R1] ;  /* 0x0000000001087983 */ /* 0x001f620000300a00 */
[----:B------:R-:W5:Y:S01]  /*22260*/  LDL.LU.64 R6, [R1+0x1140] ;  /* 0x0011400001067983 */ /* 0x000f620000300a00 */
[----:B----4-:R-:W-:Y:S01]  /*22270*/  HMMA.16816.F32 R20, R12, R4, R20 ;  /* 0x000000040c14723c */ /* 0x010fe20000001814 */
[----:B------:R-:W-:Y:S11]  /*22280*/  MOV R27, R5 ;  /* 0x00000005001b7202 */ /* 0x000ff60000000f00 */
[----:B------:R-:W-:Y:S11]  /*22290*/  @!UPT UIADD3 URZ, URZ, URZ, URZ ;  /* 0x0000003f3f3ff290 */ /* 0x000ff6000fffe03f */
[----:B------:R-:W-:Y:S01]  /*222a0*/  STL.64 [R1+0x120], R20 ;  /* 0x0001201401007387 */ /* 0x000fe20000100a00 */
[----:B------:R-:W-:Y:S02]  /*222b0*/  STL.64 [R1+0x128], R22 ;  /* 0x0001281601007387 */ /* 0x000fe40000100a00 */
[----:B------:R-:W4:Y:S02]  /*222c0*/  LDL.LU.64 R4, [R1+0x1138] ;  /* 0x0011380001047983 */ /* 0x000f240000300a00 */
[----:B------:R-:W4:Y:S02]  /*222d0*/  LDL.LU R10, [R1+0x668] ;  /* 0x00066800010a7983 */ /* 0x000f240000300800 */
[C---:B--2---:R-:W-:Y:S02]  /*222e0*/  FMUL R16, R26.reuse, R16 ;  /* 0x000000101a107220 */ /* 0x044fe40000400000 */
[----:B---3--:R-:W-:Y:S02]  /*222f0*/  FMUL R17, R26, R17 ;  /* 0x000000111a117220 */ /* 0x008fe40000400000 */
[----:B-----5:R-:W-:-:S02]  /*22300*/  FMUL R18, R3, R18 ;  /* 0x0000001203127220 */ /* 0x020fc40000400000 */
[C---:B------:R-:W-:Y:S01]  /*22310*/  FMUL R19, R3.reuse, R2 ;  /* 0x0000000203137220 */ /* 0x040fe20000400000 */
[----:B----4-:R-:W-:Y:S01]  /*22320*/  STL [R1+0x1130], R10 ;  /* 0x0011300a01007387 */ /* 0x010fe20000100800 */
[----:B------:R0:W-:Y:S03]  /*22330*/  STL.64 [R1+0x1128], R8 ;  /* 0x0011280801007387 */ /* 0x0001e60000100a00 */
[----:B0-----:R-:W2:Y:S01]  /*22340*/  LDL.LU.64 R8, [R1+0x10] ;  /* 0x0000100001087983 */ /* 0x001ea20000300a00 */
[----:B------:R-:W-:Y:S02]  /*22350*/  FMUL R21, R26, R7 ;  /* 0x000000071a157220 */ /* 0x000fe40000400000 */
[----:B------:R-:W-:Y:S02]  /*22360*/  FMUL R22, R3, R6 ;  /* 0x0000000603167220 */ /* 0x000fe40000400000 */
[----:B------:R-:W-:-:S02]  /*22370*/  FMUL R0, R0, 1.4426950216293334961 ;  /* 0x3fb8aa3b00007820 */ /* 0x000fc40000400000 */
[----:B------:R-:W-:Y:S02]  /*22380*/  FMUL R23, R3, R29 ;  /* 0x0000001d03177220 */ /* 0x000fe40000400000 */
[----:B------:R0:W-:Y:S02]  /*22390*/  MUFU.EX2 R2, R0 ;  /* 0x0000000000027308 */ /* 0x0001e40000000800 */
[----:B0-----:R-:W-:Y:S01]  /*223a0*/  FMUL R0, R24, 1.4426950216293334961 ;  /* 0x3fb8aa3b18007820 */ /* 0x001fe20000400000 */
[----:B--2---:R-:W-:Y:S01]  /*223b0*/  HMMA.16816.F32 R16, R12, R8, R16 ;  /* 0x000000080c10723c */ /* 0x004fe20000001810 */
[----:B------:R-:W-:Y:S01]  /*223c0*/  IMAD.MOV.U32 R7, RZ, RZ, R8 ;  /* 0x000000ffff077224 */ /* 0x000fe200078e0008 */
[----:B------:R-:W-:Y:S11]  /*223d0*/  MOV R6, R9 ;  /* 0x0000000900067202 */ /* 0x000ff60000000f00 */
[----:B------:R-:W-:Y:S10]  /*223e0*/  @!UPT UIADD3 URZ, URZ, URZ, URZ ;  /* 0x0000003f3f3ff290 */ /* 0x000ff4000fffe03f */
[----:B------:R-:W-:Y:S01]  /*223f0*/  STL.64 [R1+0x110], R16 ;  /* 0x0001101001007387 */ /* 0x000fe20000100a00 */
[----:B------:R0:W-:Y:S02]  /*22400*/  STL.64 [R1+0x118], R18 ;  /* 0x0001181201007387 */ /* 0x0001e40000100a00 */
[----:B------:R-:W2:Y:S02]  /*22410*/  LDL.LU R10, [R1+0x1130] ;  /* 0x00113000010a7983 */ /* 0x000ea40000300800 */
[----:B------:R-:W3:Y:S01]  /*22420*/  LDL.LU.64 R8, [R1+0x1128] ;  /* 0x0011280001087983 */ /* 0x000ee20000300a00 */
[----:B0-----:R-:W4:Y:S01]  /*22430*/  LDL.LU R19, [R1+0x66c] ;  /* 0x00066c0001137983 */ /* 0x001f220000300800 */
[C---:B------:R-:W-:Y:S02]  /*22440*/  FMUL R16, R26.reuse, R28 ;  /* 0x0000001c1a107220 */ /* 0x040fe40000400000 */
[----:B------:R-:W5:Y:S02]  /*22450*/  LDL.LU R29, [R1+0x654] ;  /* 0x00065400011d7983 */ /* 0x000f640000300800 */
[----:B------:R-:W5:Y:S01]  /*22460*/  LDL.LU R28, [R1+0x658] ;  /* 0x00065800011c7983 */ /* 0x000f620000300800 */
[----:B------:R-:W5:Y:S01]  /*22470*/  LDL.LU R24, [R1+0x65c] ;  /* 0x00065c0001187983 */ /* 0x000f620000300800 */
[----:B------:R-:W-:-:S02]  /*22480*/  FMUL R20, R26, R11 ;  /* 0x0000000b1a147220 */ /* 0x000fc40000400000 */
[----:B------:R-:W-:Y:S01]  /*22490*/  FMUL R17, R26, R25 ;  /* 0x000000191a117220 */ /* 0x000fe20000400000 */
[----:B------:R-:W5:Y:S04]  /*224a0*/  MUFU.EX2 R0, R0 ;  /* 0x0000000000007308 */ /* 0x000f680000000800 */
[----:B---3--:R-:W-:Y:S01]  /*224b0*/  HMMA.16816.F32 R20, R12, R8, R20 ;  /* 0x000000080c14723c */ /* 0x008fe20000001814 */
[C---:B--2---:R-:W-:Y:S02]  /*224c0*/  FMUL R18, R3.reuse, R10 ;  /* 0x0000000a03127220 */ /* 0x044fe40000400000 */
[----:B----4-:R-:W-:-:S07]  /*224d0*/  FMUL R19, R3, R19 ;  /* 0x0000001303137220 */ /* 0x010fce0000400000 */
[----:B------:R-:W-:Y:S01]  /*224e0*/  HMMA.16816.F32 R12, R12, R4, R16 ;  /* 0x000000040c0c723c */ /* 0x000fe20000001810 */
[----:B------:R-:W-:Y:S02]  /*224f0*/  MOV R26, R8 ;  /* 0x00000008001a7202 */ /* 0x000fe40000000f00 */
[----:B------:R-:W-:-:S10]  /*22500*/  MOV R25, R9 ;  /* 0x0000000900197202 */ /* 0x000fd40000000f00 */
[----:B------:R-:W-:Y:S01]  /*22510*/  STL.64 [R1+0x100], R20 ;  /* 0x0001001401007387 */ /* 0x000fe20000100a00 */
[----:B------:R0:W-:Y:S02]  /*22520*/  STL.64 [R1+0x108], R22 ;  /* 0x0001081601007387 */ /* 0x0001e40000100a00 */
[----:B------:R-:W2:Y:S02]  /*22530*/  LDL.LU.64 R10, [R1+0x1120] ;  /* 0x00112000010a7983 */ /* 0x000ea40000300a00 */
[----:B------:R-:W2:Y:S01]  /*22540*/  LDL.LU.64 R8, [R1+0x1118] ;  /* 0x0011180001087983 */ /* 0x000ea20000300a00 */
[----:B0-----:R-:W3:Y:S01]  /*22550*/  LDL.LU R23, [R1+0x650] ;  /* 0x0006500001177983 */ /* 0x001ee20000300800 */
[----:B------:R-:W2:Y:S02]  /*22560*/  LDL.LU R20, [R1+0x60] ;  /* 0x0000600001147983 */ /* 0x000ea40000300800 */
[----:B------:R-:W2:Y:S02]  /*22570*/  LDL.LU R21, [R1+0x64] ;  /* 0x0000640001157983 */ /* 0x000ea40000300800 */
[----:B------:R-:W-:Y:S01]  /*22580*/  STL [R1+0x1104], R26 ;  /* 0x0011041a01007387 */ /* 0x000fe20000100800 */
[----:B------:R-:W-:Y:S01]  /*22590*/  STL [R1+0x1100], R25 ;  /* 0x0011001901007387 */ /* 0x000fe20000100800 */
[----:B------:R-:W-:Y:S02]  /*225a0*/  STL [R1+0xd60], R3 ;  /* 0x000d600301007387 */ /* 0x000fe40000100800 */
[----:B------:R-:W-:Y:S02]  /*225b0*/  STL.64 [R1+0x10f8], R6 ;  /* 0x0010f80601007387 */ /* 0x000fe40000100a00 */
[----:B------:R-:W-:Y:S01]  /*225c0*/  STL.64 [R1+0x10f0], R4 ;  /* 0x0010f00401007387 */ /* 0x000fe20000100a00 */
[----:B------:R-:W-:Y:S01]  /*225d0*/  STL.64 [R1+0xf0], R12 ;  /* 0x0000f00c01007387 */ /* 0x000fe20000100a00 */
[----:B------:R5:W-:Y:S02]  /*225e0*/  STL.64 [R1+0xf8], R14 ;  /* 0x0000f80e01007387 */ /* 0x000be40000100a00 */
[----:B-----5:R-:W-:-:S02]  /*225f0*/  FMUL R15, R0, R24 ;  /* 0x00000018000f7220 */ /* 0x020fc40000400000 */
[----:B------:R-:W4:Y:S01]  /*22600*/  LDL.LU R24, [R1+0x40] ;  /* 0x0000400001187983 */ /* 0x000f220000300800 */
[----:B------:R-:W4:Y:S02]  /*22610*/  LDL.LU R25, [R1+0x44] ;  /* 0x0000440001197983 */ /* 0x000f240000300800 */
[----:B------:R-:W5:Y:S02]  /*22620*/  LDL.LU R7, [R1+0x680] ;  /* 0x0006800001077983 */ /* 0x000f640000300800 */
[----:B------:R-:W2:Y:S01]  /*22630*/  LDL.LU R6, [R1+0x684] ;  /* 0x0006840001067983 */ /* 0x000ea20000300800 */
[----:B------:R-:W2:Y:S01]  /*22640*/  LDL.LU R5, [R1+0x688] ;  /* 0x0006880001057983 */ /* 0x000ea20000300800 */
[----:B------:R-:W2:Y:S02]  /*22650*/  LDL.LU R4, [R1+0x68c] ;  /* 0x00068c0001047983 */ /* 0x000ea40000300800 */
[----:B------:R-:W-:Y:S02]  /*22660*/  STL [R1+0x1110], R27 ;  /* 0x0011101b01007387 */ /* 0x000fe40000100800 */
[----:B------:R-:W-:-:S02]  /*22670*/  FMUL R13, R2, R29 ;  /* 0x0000001d020d7220 */ /* 0x000fc40000400000 */
[----:B------:R-:W-:Y:S01]  /*22680*/  FMUL R14, R0, R28 ;  /* 0x0000001c000e7220 */ /* 0x000fe20000400000 */
[----:B----4-:R0:W-:Y:S04]  /*22690*/  STL.64 [R1+0x1108], R24 ;  /* 0x0011081801007387 */ /* 0x0101e80000100a00 */
[----:B0-----:R-:W4:Y:S01]  /*226a0*/  LDL.LU R24, [R1+0x50] ;  /* 0x0000500001187983 */ /* 0x001f220000300800 */
[----:B------:R-:W4:Y:S02]  /*226b0*/  LDL.LU R25, [R1+0x54] ;  /* 0x0000540001197983 */ /* 0x000f240000300800 */
[----:B---3--:R-:W-:-:S07]  /*226c0*/  FMUL R12, R2, R23 ;  /* 0x00000017020c7220 */ /* 0x008fce0000400000 */
[----:B--2---:R-:W-:Y:S11]  /*226d0*/  HMMA.16816.F32 R12, R8, R20, R12 ;  /* 0x00000014080c723c */ /* 0x004ff6000000180c */
[----:B------:R-:W-:Y:S11]  /*226e0*/  @!UPT UIADD3 URZ, URZ, URZ, URZ ;  /* 0x0000003f3f3ff290 */ /* 0x000ff6000fffe03f */
[----:B------:R-:W-:Y:S02]  /*226f0*/  @!UPT UIADD3 URZ, URZ, URZ, URZ ;  /* 0x0000003f3f3ff290 */ /* 0x000fe4000fffe03f */
[----:B------:R-:W-:Y:S01]  /*22700*/  MOV R3, R13 ;  /* 0x0000000d00037202 */ /* 0x000fe20000000f00 */
[----:B------:R-:W-:Y:S01]  /*22710*/  IMAD.MOV.U32 R29, RZ, RZ, R14 ;  /* 0x000000ffff1d7224 */ /* 0x000fe200078e000e */
[----:B------:R5:W-:Y:S01]  /*22720*/  STL [R1+0xe0], R12 ;  /* 0x0000e00c01007387 */ /* 0x000be20000100800 */
[----:B------:R-:W-:Y:S01]  /*22730*/  MOV R28, R15 ;  /* 0x0000000f001c7202 */ /* 0x000fe20000000f00 */
[----:B------:R-:W2:Y:S02]  /*22740*/  LDL.LU R20, [R1+0x30] ;  /* 0x0000300001147983 */ /* 0x000ea40000300800 */
[----:B------:R-:W2:Y:S01]  /*22750*/  LDL.LU R21, [R1+0x34] ;  /* 0x0000340001157983 */ /* 0x000ea20000300800 */
[----:B------:R0:W-:Y:S01]  /*22760*/  STL [R1+0xd6c], R3 ;  /* 0x000d6c0301007387 */ /* 0x0001e20000100800 */
[----:B------:R1:W-:Y:S02]  /*22770*/  STL [R1+0xd68], R29 ;  /* 0x000d681d01007387 */ /* 0x0003e40000100800 */
[----:B------:R3:W-:Y:S02]  /*22780*/  STL [R1+0xd64], R28 ;  /* 0x000d641c01007387 */ /* 0x0007e40000100800 */
[----:B------:R-:W2:Y:S01]  /*22790*/  LDL.LU R17, [R1+0x690] ;  /* 0x0006900001117983 */ /* 0x000ea20000300800 */
[----:B------:R-:W2:Y:S01]  /*227a0*/  LDL.LU R16, [R1+0x694] ;  /* 0x0006940001107983 */ /* 0x000ea20000300800 */
[----:B------:R-:W-:-:S02]  /*227b0*/  FMUL R13, R2, R6 ;  /* 0x00000006020d7220 */ /* 0x000fc40000400000 */
[----:B-----5:R-:W-:Y:S02]  /*227c0*/  FMUL R12, R2, R7 ;  /* 0x00000007020c7220 */ /* 0x020fe40000400000 */
[C---:B------:R-:W-:Y:S02]  /*227d0*/  FMUL R14, R0.reuse, R5 ;  /* 0x00000005000e7220 */ /* 0x040fe40000400000 */
[----:B------:R-:W-:Y:S01]  /*227e0*/  FMUL R15, R0, R4 ;  /* 0x00000004000f7220 */ /* 0x000fe20000400000 */
[----:B------:R-:W5:Y:S01]  /*227f0*/  LDL.LU R7, [R1+0x698] ;  /* 0x0006980001077983 */ /* 0x000f620000300800 */
[----:B------:R-:W5:Y:S02]  /*22800*/  LDL.LU R6, [R1+0x69c] ;  /* 0x00069c0001067983 */ /* 0x000f640000300800 */
[----:B------:R-:W5:Y:S03]  /*22810*/  LDL.LU R27, [R1+0x1110] ;  /* 0x00111000011b7983 */ /* 0x000f660000300800 */
[----:B----4-:R-:W-:Y:S01]  /*22820*/  HMMA.16816.F32 R12, R8, R24, R12 ;  /* 0x00000018080c723c */ /* 0x010fe2000000180c */
[----:B------:R-:W4:Y:S11]  /*22830*/  LDL.LU.64 R24, [R1+0x1108] ;  /* 0x0011080001187983 */ /* 0x000f360000300a00 */
[----:B------:R-:W-:Y:S11]  /*22840*/  @!UPT UIADD3 URZ, URZ, URZ, URZ ;  /* 0x0000003f3f3ff290 */ /* 0x000ff6000fffe03f */
[----:B------:R2:W-:Y:S01]  /*22850*/  STL [R1+0xdc], R15 ;  /* 0x0000dc0f01007387 */ /* 0x0005e20000100800 */
[----:B------:R-:W4:Y:S02]  /*22860*/  LDL.LU R4, [R1+0x20] ;  /* 0x0000200001047983 */ /* 0x000f240000300800 */
[----:B------:R-:W4:Y:S02]  /*22870*/  LDL.LU R23, [R1+0x6a0] ;  /* 0x0006a00001177983 */ /* 0x000f240000300800 */
[----:B------:R-:W4:Y:S01]  /*22880*/  LDL.LU R22, [R1+0x6a4] ;  /* 0x0006a40001167983 */ /* 0x000f220000300800 */
[----:B------:R-:W4:Y:S01]  /*22890*/  LDL.LU R19, [R1+0x6a8] ;  /* 0x0006a80001137983 */ /* 0x000f220000300800 */
[----:B------:R-:W4:Y:S01]  /*228a0*/  LDL.LU R18, [R1+0x6ac] ;  /* 0x0006ac0001127983 */ /* 0x000f220000300800 */
[----:B0-----:R-:W-:Y:S02]  /*228b0*/  MOV R3, R12 ;  /* 0x0000000c00037202 */ /* 0x001fe40000000f00 */
[----:B-1----:R-:W-:-:S02]  /*228c0*/  MOV R29, R13 ;  /* 0x0000000d001d7202 */ /* 0x002fc40000000f00 */
[----:B---3--:R-:W-:Y:S01]  /*228d0*/  MOV R28, R14 ;  /* 0x0000000e001c7202 */ /* 0x008fe20000000f00 */
[C---:B--2---:R-:W-:Y:S02]  /*228e0*/  FMUL R12, R2.reuse, R17 ;  /* 0x00000011020c7220 */ /* 0x044fe40000400000 */
[----:B------:R-:W-:Y:S02]  /*228f0*/  FMUL R13, R2, R16 ;  /* 0x00000010020d7220 */ /* 0x000fe40000400000 */
[C---:B-----5:R-:W-:Y:S02]  /*22900*/  FMUL R14, R0.reuse, R7 ;  /* 0x00000007000e7220 */ /* 0x060fe40000400000 */
[----:B------:R-:W-:Y:S01]  /*22910*/  FMUL R15, R0, R6 ;  /* 0x00000006000f7220 */ /* 0x000fe20000400000 */
[----:B------:R-:W-:Y:S01]  /*22920*/  STL [R1+0xd78], R3 ;  /* 0x000d780301007387 */ /* 0x000fe20000100800 */
[----:B------:R0:W-:Y:S02]  /*22930*/  STL [R1+0xd74], R29 ;  /* 0x000d741d01007387 */ /* 0x0001e40000100800 */
[----:B------:R1:W-:Y:S02]  /*22940*/  STL [R1+0xd70], R28 ;  /* 0x000d701c01007387 */ /* 0x0003e40000100800 */
[----:B------:R-:W2:Y:S01]  /*22950*/  LDL.LU R26, [R1+0x1104] ;  /* 0x00110400011a7983 */ /* 0x000ea20000300800 */
[----:B----4-:R-:W-:Y:S01]  /*22960*/  HMMA.16816.F32 R12, R8, R24, R12 ;  /* 0x00000018080c723c */ /* 0x010fe2000000180c */
[----:B------:R-:W3:Y:S11]  /*22970*/  LDL.LU R25, [R1+0x1100] ;  /* 0x0011000001197983 */ /* 0x000ef60000300800 */
[----:B------:R-:W-:Y:S11]  /*22980*/  @!UPT UIADD3 URZ, URZ, URZ, URZ ;  /* 0x0000003f3f3ff290 */ /* 0x000ff6000fffe03f */
[----:B------:R4:W-:Y:S01]  /*22990*/  STL.64 [R1+0xc8], R14 ;  /* 0x0000c80e01007387 */ /* 0x0009e20000100a00 */
[----:B------:R-:W5:Y:S02]  /*229a0*/  LDL.LU R16, [R1+0x6b0] ;  /* 0x0006b00001107983 */ /* 0x000f640000300800 */
[----:B------:R-:W2:Y:S02]  /*229b0*/  LDL.LU R17, [R1+0x6b4] ;  /* 0x0006b40001117983 */ /* 0x000ea40000300800 */
[----:B------:R-:W2:Y:S01]  /*229c0*/  LDL.LU R7, [R1+0x6b8] ;  /* 0x0006b80001077983 */ /* 0x000ea20000300800 */
[----:B------:R-:W3:Y:S01]  /*229d0*/  LDL.LU R6, [R1+0x6bc] ;  /* 0x0006bc0001067983 */ /* 0x000ee20000300800 */
[----:B------:R-:W5:Y:S01]  /*229e0*/  LDL R24, [R1+0xa74] ;  /* 0x000a740001187983 */ /* 0x000f620000100800 */
[----:B0-----:R-:W-:Y:S02]  /*229f0*/  MOV R29, R12 ;  /* 0x0000000c001d7202 */ /* 0x001fe40000000f00 */
[----:B-1----:R-:W-:Y:S01]  /*22a00*/  MOV R28, R13 ;  /* 0x0000000d001c7202 */ /* 0x002fe20000000f00 */
[----:B------:R-:W-:-:S02]  /*22a10*/  FMUL R12, R2, R23 ;  /* 0x00000017020c7220 */ /* 0x000fc40000400000 */
[----:B------:R-:W-:Y:S02]  /*22a20*/  FMUL R13, R2, R22 ;  /* 0x00000016020d7220 */ /* 0x000fe40000400000 */
[C---:B----4-:R-:W-:Y:S02]  /*22a30*/  FMUL R14, R0.reuse, R19 ;  /* 0x00000013000e7220 */ /* 0x050fe40000400000 */
[----:B------:R-:W-:-:S07]  /*22a40*/  FMUL R15, R0, R18 ;  /* 0x00000012000f7220 */ /* 0x000fce0000400000 */
[----:B------:R-:W-:Y:S01]  /*22a50*/  HMMA.16816.F32 R20, R8, R20, R12 ;  /* 0x000000140814723c */ /* 0x000fe2000000180c */
[----:B------:R-:W-:Y:S01]  /*22a60*/  STL [R1+0xd80], R29 ;  /* 0x000d801d01007387 */ /* 0x000fe20000100800 */
[----:B------:R0:W-:Y:S11]  /*22a70*/  STL [R1+0xd7c], R28 ;  /* 0x000d7c1c01007387 */ /* 0x0001f60000100800 */
[----:B------:R-:W-:Y:S10]  /*22a80*/  @!UPT UIADD3 URZ, URZ, URZ, URZ ;  /* 0x0000003f3f3ff290 */ /* 0x000ff4000fffe03f */
[----:B------:R1:W-:Y:S01]  /*22a90*/  STL [R1+0xb4], R21 ;  /* 0x0000b41501007387 */ /* 0x0003e20000100800 */
[----:B0-----:R-:W-:Y:S01]  /*22aa0*/  MOV R28, R20 ;  /* 0x00000014001c7202 */ /* 0x001fe20000000f00 */
[----:B------:R0:W-:Y:S01]  /*22ab0*/  STL [R1+0xb8], R22 ;  /* 0x0000b81601007387 */ /* 0x0001e20000100800 */
[----:B------:R-:W-:Y:S01]  /*22ac0*/  MOV R3, R23 ;  /* 0x0000001700037202 */ /* 0x000fe20000000f00 */
[----:B------:R-:W4:Y:S04]  /*22ad0*/  LDL.LU R20, [R1+0x6c0] ;  /* 0x0006c00001147983 */ /* 0x000f280000300800 */
[----:B-1----:R-:W4:Y:S01]  /*22ae0*/  LDL.LU R21, [R1+0x6c4] ;  /* 0x0006c40001157983 */ /* 0x002f220000300800 */
[----:B0-----:R-:W4:Y:S02]  /*22af0*/  LDL.LU R22, [R1+0x6c8] ;  /* 0x0006c80001167983 */ /* 0x001f240000300800 */
[----:B------:R-:W4:Y:S02]  /*22b00*/  LDL.LU R23, [R1+0x6cc] ;  /* 0x0006cc0001177983 */ /* 0x000f240000300800 */
[----:B------:R-:W-:Y:S01]  /*22b10*/  STL [R1+0xd98], R28 ;  /* 0x000d981c01007387 */ /* 0x000fe20000100800 */
[----:B------:R0:W-:Y:S01]  /*22b20*/  STL [R1+0xd84], R3 ;  /* 0x000d840301007387 */ /* 0x0001e20000100800 */
[----:B------:R-:W-:-:S02]  /*22b30*/  IMAD.MOV.U32 R5, RZ, RZ, R27 ;  /* 0x000000ffff057224 */ /* 0x000fc400078e001b */
[C---:B--2---:R-:W-:Y:S02]  /*22b40*/  FMUL R18, R0.reuse, R7 ;  /* 0x0000000700127220 */ /* 0x044fe40000400000 */
[----:B---3--:R-:W-:Y:S02]  /*22b50*/  FMUL R19, R0, R6 ;  /* 0x0000000600137220 */ /* 0x008fe40000400000 */
[C---:B-----5:R-:W-:Y:S01]  /*22b60*/  FMUL R16, R2.reuse, R16 ;  /* 0x0000001002107220 */ /* 0x060fe20000400000 */
[----:B------:R-:W2:Y:S01]  /*22b70*/  LDL.LU.64 R6, [R1+0x10f8] ;  /* 0x0010f80001067983 */ /* 0x000ea20000300a00 */
[----:B------:R-:W-:-:S03]  /*22b80*/  FMUL R17, R2, R17 ;  /* 0x0000001102117220 */ /* 0x000fc60000400000 */
[----:B------:R-:W-:Y:S04]  /*22b90*/  LDSM.16.M88.4 R12, [R24+0x14000] ;  /* 0x01400000180c783b */ /* 0x000fe80000000200 */
[----:B------:R-:W-:Y:S01]  /*22ba0*/  HMMA.16816.F32 R16, R8, R4, R16 ;  /* 0x000000040810723c */ /* 0x000fe20000001810 */
[----:B------:R-:W3:Y:S11]  /*22bb0*/  LDL.LU.64 R4, [R1+0x10f0] ;  /* 0x0010f00001047983 */ /* 0x000ef60000300a00 */
[----:B------:R-:W-:Y:S11]  /*22bc0*/  @!UPT UIADD3 URZ, URZ, URZ, URZ ;  /* 0x0000003f3f3ff290 */ /* 0x000ff6000fffe03f */
[----:B------:R-:W-:Y:S01]  /*22bd0*/  STL.64 [R1+0xa0], R16 ;  /* 0x0000a01001007387 */ /* 0x000fe20000100a00 */
[----:B0-----:R-:W-:Y:S01]  /*22be0*/  IMAD.MOV.U32 R3, RZ, RZ, R18 ;  /* 0x000000ffff037224 */ /* 0x001fe200078e0012 */
[----:B------:R-:W-:Y:S02]  /*22bf0*/  MOV R29, R19 ;  /* 0x00000013001d7202 */ /* 0x000fe40000000f00 */
[----:B------:R-:W0:Y:S04]  /*22c00*/  LDSM.16.M88.4 R16, [R24+0x14400] ;  /* 0x014400001810783b */ /* 0x000e280000000200 */
[----:B------:R-:W-:Y:S01]  /*22c10*/  STL [R1+0xda0], R29 ;  /* 0x000da01d01007387 */ /* 0x000fe20000100800 */
[----:B------:R-:W-:Y:S03]  /*22c20*/  STL [R1+0xd9c], R3 ;  /* 0x000d9c0301007387 */ /* 0x000fe60000100800 */
[----:B0-----:R0:W-:Y:S01]  /*22c30*/  STL.64 [R1+0x1080], R18 ;  /* 0x0010801201007387 */ /* 0x0011e20000100a00 */
[----:B------:R1:W-:Y:S02]  /*22c40*/  STL.64 [R1+0x1078], R16 ;  /* 0x0010781001007387 */ /* 0x0003e40000100a00 */
[----:B----4-:R-:W-:-:S02]  /*22c50*/  FMUL R20, R2, R20 ;  /* 0x0000001402147220 */ /* 0x010fc40000400000 */
[----:B------:R-:W-:Y:S02]  /*22c60*/  FMUL R21, R2, R21 ;  /* 0x0000001502157220 */ /* 0x000fe40000400000 */
[C---:B------:R-:W-:Y:S02]  /*22c70*/  FMUL R22, R0.reuse, R22 ;  /* 0x0000001600167220 */ /* 0x040fe40000400000 */
[----:B------:R-:W-:Y:S01]  /*22c80*/  FMUL R23, R0, R23 ;  /* 0x0000001700177220 */ /* 0x000fe20000400000 */
[----:B0-----:R-:W4:Y:S01]  /*22c90*/  LDL.LU R19, [R1+0x6e8] ;  /* 0x0006e80001137983 */ /* 0x001f220000300800 */
[----:B-1----:R-:W-:Y:S02]  /*22ca0*/  MOV R16, R26 ;  /* 0x0000001a00107202 */ /* 0x002fe40000000f00 */
[----:B------:R-:W-:Y:S01]  /*22cb0*/  MOV R17, R25 ;  /* 0x0000001900117202 */ /* 0x000fe20000000f00 */
[----:B------:R-:W5:Y:S01]  /*22cc0*/  LDL.LU R18, [R1+0x6ec] ;  /* 0x0006ec0001127983 */ /* 0x000f620000300800 */
[----:B------:R-:W0:Y:S04]  /*22cd0*/  LDSM.16.M88.4 R24, [R24+0x14800] ;  /* 0x014800001818783b */ /* 0x000e280000000200 */
[----:B0-----:R-:W-:Y:S01]  /*22ce0*/  STL.64 [R1+0x1008], R26 ;  /* 0x0010081a01007387 */ /* 0x001fe20000100a00 */
[----:B------:R2:W-:Y:S02]  /*22cf0*/  STL.64 [R1+0x1000], R24 ;  /* 0x0010001801007387 */ /* 0x0005e40000100a00 */
[----:B--2---:R-:W-:Y:S01]  /*22d00*/  MOV R24, R7 ;  /* 0x0000000700187202 */ /* 0x004fe20000000f00 */
[----:B------:R-:W-:Y:S01]  /*22d10*/  IMAD.MOV.U32 R25, RZ, RZ, R6 ;  /* 0x000000ffff197224 */ /* 0x000fe200078e0006 */
[----:B------:R-:W2:Y:S01]  /*22d20*/  LDL.LU R7, [R1+0x10ec] ;  /* 0x0010ec0001077983 */ /* 0x000ea20000300800 */
[----:B------:R-:W2:Y:S05]  /*22d30*/  LDL.LU R6, [R1+0x10e8] ;  /* 0x0010e80001067983 */ /* 0x000eaa0000300800 */
[----:B------:R-:W-:Y:S11]  /*22d40*/  HMMA.16816.F32 R20, R8, R24, R20 ;  /* 0x000000180814723c */ /* 0x000ff60000001814 */
[----:B------:R-:W-:Y:S11]  /*22d50*/  @!UPT UIADD3 URZ, URZ, URZ, URZ ;  /* 0x0000003f3f3ff290 */ /* 0x000ff6000fffe03f */
[----:B------:R-:W-:Y:S01]  /*22d60*/  @!UPT UIADD3 URZ, URZ, URZ, URZ ;  /* 0x0000003f3f3ff290 */ /* 0x000fe2000fffe03f */
[----:B------:R0:W-:Y:S01]  /*22d70*/  STL [R1+0x90], R20 ;  /* 0x0000901401007387 */ /* 0x0001e20000100800 */
[----:B------:R-:W-:Y:S02]  /*22d80*/  MOV R3, R22 ;  /* 0x0000001600037202 */ /* 0x000fe40000000f00 */
[----:B------:R-:W-:Y:S01]  /*22d90*/  MOV R28, R23 ;  /* 0x00000017001c7202 */ /* 0x000fe20000000f00 */
[----:B------:R-:W0:Y:S01]  /*22da0*/  LDL.LU R22, [R1+0x6e0] ;  /* 0x0006e00001167983 */ /* 0x000e220000300800 */
[----:B------:R-:W2:Y:S01]  /*22db0*/  LDL.LU R23, [R1+0x6e4] ;  /* 0x0006e40001177983 */ /* 0x000ea20000300800 */
[----:B------:R-:W-:Y:S01]  /*22dc0*/  MOV R29, R21 ;  /* 0x00000015001d7202 */ /* 0x000fe20000000f00 */
[----:B------:R-:W3:Y:S02]  /*22dd0*/  LDL.LU R27, [R1+0x6d0] ;  /* 0x0006d000011b7983 */ /* 0x000ee40000300800 */
[----:B------:R-:W3:Y:S01]  /*22de0*/  LDL.LU R26, [R1+0x6d4] ;  /* 0x0006d400011a7983 */ /* 0x000ee20000300800 */
[----:B------:R-:W3:Y:S01]  /*22df0*/  LDL.LU R25, [R1+0x6d8] ;  /* 0x0006d80001197983 */ /* 0x000ee20000300800 */
[----:B------:R-:W3:Y:S02]  /*22e00*/  LDL.LU R24, [R1+0x6dc] ;  /* 0x0006dc0001187983 */ /* 0x000ee40000300800 */
[----:B------:R1:W-:Y:S02]  /*22e10*/  STL [R1+0xe68], R28 ;  /* 0x000e681c01007387 */ /* 0x0003e40000100800 */
[----:B------:R-:W-:Y:S01]  /*22e20*/  STL [R1+0xe64], R3 ;  /* 0x000e640301007387 */ /* 0x000fe20000100800 */
[----:B------:R-:W-:Y:S01]  /*22e30*/  STL [R1+0xe60], R29 ;  /* 0x000e601d01007387 */ /* 0x000fe20000100800 */
[----:B0-----:R-:W-:-:S02]  /*22e40*/  FMUL R20, R2, R22 ;  /* 0x0000001602147220 */ /* 0x001fc40000400000 */
[----:B--2---:R-:W-:Y:S02]  /*22e50*/  FMUL R21, R2, R23 ;  /* 0x0000001702157220 */ /* 0x004fe40000400000 */
[C---:B----4-:R-:W-:Y:S02]  /*22e60*/  FMUL R22, R0.reuse, R19 ;  /* 0x0000001300167220 */ /* 0x050fe40000400000 */
[----:B-----5:R-:W-:-:S07]  /*22e70*/  FMUL R23, R0, R18 ;  /* 0x0000001200177220 */ /* 0x020fce0000400000 */
[----:B------:R-:W-:Y:S11]  /*22e80*/  HMMA.16816.F32 R16, R8, R16, R20 ;  /* 0x000000100810723c */ /* 0x000ff60000001814 */
[----:B------:R-:W-:Y:S11]  /*22e90*/  @!UPT UIADD3 URZ, URZ, URZ, URZ ;  /* 0x0000003f3f3ff290 */ /* 0x000ff6000fffe03f */
[----:B------:R-:W-:Y:S01]  /*22ea0*/  @!UPT UIADD3 URZ, URZ, URZ, URZ ;  /* 0x0000003f3f3ff290 */ /* 0x000fe2000fffe03f */
[----:B------:R0:W-:Y:S01]  /*22eb0*/  STL.64 [R1+0x80], R16 ;  /* 0x0000801001007387 */ /* 0x0001e20000100a00 */
[----:B------:R2:W-:Y:S01]  /*22ec0*/  STL [R1+0x88], R18 ;  /* 0x0000881201007387 */ /* 0x0005e20000100800 */
[----:B-1----:R-:W-:Y:S01]  /*22ed0*/  MOV R28, R19 ;  /* 0x00000013001c7202 */ /* 0x002fe20000000f00 */
[----:B------:R-:W-:Y:S01]  /*22ee0*/  MOV R19, R7 ;  /* 0x0000000700137202 */ /* 0x000fe20000000f00 */
[----:B0-----:R-:W4:Y:S01]  /*22ef0*/  LDL.LU R16, [R1+0x4e0] ;  /* 0x0004e00001107983 */ /* 0x001f220000300800 */
[----:B------:R-:W4:Y:S02]  /*22f00*/  LDL.LU R17, [R1+0x4e4] ;  /* 0x0004e40001117983 */ /* 0x000f240000300800 */
[----:B--2---:R-:W-:Y:S02]  /*22f10*/  IMAD.MOV.U32 R18, RZ, RZ, R6 ;  /* 0x000000ffff127224 */ /* 0x004fe400078e0006 */
[----:B------:R-:W2:Y:S01]  /*22f20*/  LDL.LU R6, [R1+0x10e4] ;  /* 0x0010e40001067983 */ /* 0x000ea20000300800 */
[----:B------:R-:W2:Y:S02]  /*22f30*/  LDL.LU R7, [R1+0x10e0] ;  /* 0x0010e00001077983 */ /* 0x000ea40000300800 */
[----:B---3--:R-:W-:-:S02]  /*22f40*/  FMUL R20, R2, R27 ;  /* 0x0000001b02147220 */ /* 0x008fc40000400000 */
[----:B------:R-:W-:Y:S02]  /*22f50*/  FMUL R21, R2, R26 ;  /* 0x0000001a02157220 */ /* 0x000fe40000400000 */
[C---:B------:R-:W-:Y:S02]  /*22f60*/  FMUL R22, R0.reuse, R25 ;  /* 0x0000001900167220 */ /* 0x040fe40000400000 */
[----:B------:R-:W-:-:S07]  /*22f70*/  FMUL R23, R0, R24 ;  /* 0x0000001800177220 */ /* 0x000fce0000400000 */
[----:B------:R-:W-:Y:S01]  /*22f80*/  HMMA.16816.F32 R8, R8, R4, R20 ;  /* 0x000000040808723c */ /* 0x000fe20000001814 */
[----:B------:R0:W-:Y:S04]  /*22f90*/  STL.64 [R1+0x10d0], R18 ;  /* 0x0010d01201007387 */ /* 0x0001e80000100a00 */
[----:B----4-:R-:W-:Y:S01]  /*22fa0*/  STL.64 [R1+0x10c8], R16 ;  /* 0x0010c81001007387 */ /* 0x010fe20000100a00 */
[----:B0-----:R-:W3:Y:S02]  /*22fb0*/  LDL R18, [R1+0x68] ;  /* 0x0000680001127983 */ /* 0x001ee40000100800 */
[----:B------:R-:W3:Y:S02]  /*22fc0*/  LDL R19, [R1+0x6c] ;  /* 0x00006c0001137983 */ /* 0x000ee40000100800 */
[----:B------:R-:W-:Y:S01]  /*22fd0*/  STL [R1+0xe6c], R28 ;  /* 0x000e6c1c01007387 */ /* 0x000fe20000100800 */
[----:B------:R-:W-:Y:S01]  /*22fe0*/  STL [R1+0xe70], R2 ;  /* 0x000e700201007387 */ /* 0x000fe20000100800 */
[----:B------:R-:W-:Y:S11]  /*22ff0*/  STL [R1+0xf68], R0 ;  /* 0x000f680001007387 */ /* 0x000ff60000100800 */
[----:B------:R-:W-:Y:S02]  /*23000*/  STL.64 [R1+0x70], R8 ;  /* 0x0000700801007387 */ /* 0x000fe40000100a00 */
[----:B--2---:R0:W-:Y:S02]  /*23010*/  STL.64 [R1+0x10a0], R6 ;  /* 0x0010a00601007387 */ /* 0x0041e40000100a00 */
[----:B0-----:R-:W2:Y:S04]  /*23020*/  LDL.64 R6, [R1+0x58] ;  /* 0x0000580001067983 */ /* 0x001ea80000100a00 */
[----:B--2---:R0:W-:Y:S01]  /*23030*/  STL.64 [R1+0x10d8], R6 ;  /* 0x0010d80601007387 */ /* 0x0041e20000100a00 */
[----:B------:R-:W3:Y:S02]  /*23040*/  LDL.LU R4, [R1+0x500] ;  /* 0x0005000001047983 */ /* 0x000ee40000300800 */
[----:B------:R-:W3:Y:S01]  /*23050*/  LDL.LU R5, [R1+0x504] ;  /* 0x0005040001057983 */ /* 0x000ee20000300800 */
[----:B0-----:R-:W3:Y:S01]  /*23060*/  LDL.LU R6, [R1+0x508] ;  /* 0x0005080001067983 */ /* 0x001ee20000300800 */
[----:B------:R-:W3:Y:S02]  /*23070*/  LDL.LU R7, [R1+0x50c] ;  /* 0x00050c0001077983 */ /* 0x000ee40000300800 */
[----:B------:R-:W2:Y:S02]  /*23080*/  LDL.LU R24, [R1+0x440] ;  /* 0x0004400001187983 */ /* 0x000ea40000300800 */
[----:B------:R-:W2:Y:S01]  /*23090*/  LDL.LU R25, [R1+0x444] ;  /* 0x0004440001197983 */ /* 0x000ea20000300800 */
[----:B------:R-:W4:Y:S01]  /*230a0*/  LDL.LU R26, [R1+0x448] ;  /* 0x00044800011a7983 */ /* 0x000f220000300800 */
[----:B------:R-:W4:Y:S03]  /*230b0*/  LDL.LU R27, [R1+0x44c] ;  /* 0x00044c00011b7983 */ /* 0x000f260000300800 */
[----:B----4-:R0:W-:Y:S01]  /*230c0*/  STL.64 [R1+0x1038], R26 ;  /* 0x0010381a01007387 */ /* 0x0101e20000100a00 */
[----:B--2---:R-:W-:Y:S02]  /*230d0*/  STL.64 [R1+0x1030], R24 ;  /* 0x0010301801007387 */ /* 0x004fe40000100a00 */
[----:B------:R-:W2:Y:S02]  /*230e0*/  LDL R22, [R1+0x8] ;  /* 0x0000080001167983 */ /* 0x000ea40000100800 */
[----:B------:R-:W2:Y:S01]  /*230f0*/  LDL R23, [R1+0xc] ;  /* 0x00000c0001177983 */ /* 0x000ea20000100800 */
[----:B---3--:R-:W-:Y:S01]  /*23100*/  HMMA.16816.F32 R16, R12, R18, R4 ;  /* 0x000000120c10723c */ /* 0x008fe20000001804 */
[----:B------:R-:W-:-:S02]  /*23110*/  MOV R2, R10 ;  /* 0x0000000a00027202 */ /* 0x000fc40000000f00 */
[----:B------:R-:W-:Y:S02]  /*23120*/  MOV R28, R11 ;  /* 0x0000000b001c7202 */ /* 0x000fe40000000f00 */
[----:B------:R-:W3:Y:S04]  /*23130*/  LDL.64 R10, [R1+0x38] ;  /* 0x00003800010a7983 */ /* 0x000ee80000100a00 */
[----:B0-----:R-:W4:Y:S04]  /*23140*/  LDL R26, [R1+0x48] ;  /* 0x00004800011a7983 */ /* 0x001f280000100800 */
[----:B------:R-:W4:Y:S04]  /*23150*/  LDL R27, [R1+0x4c] ;  /* 0x00004c00011b7983 */ /* 0x000f280000100800 */
[----:B--2---:R0:W-:Y:S01]  /*23160*/  STL.64 [R1+0x1098], R22 ;  /* 0x0010981601007387 */ /* 0x0041e20000100a00 */
[----:B------:R-:W2:Y:S02]  /*23170*/  LDL.LU R20, [R1+0x4f0] ;  /* 0x0004f00001147983 */ /* 0x000ea40000300800 */
[----:B------:R-:W2:Y:S01]  /*23180*/  LDL.LU R21, [R1+0x4f4] ;  /* 0x0004f40001157983 */ /* 0x000ea20000300800 */
[----:B0-----:R-:W2:Y:S01]  /*23190*/  LDL.LU R22, [R1+0x4f8] ;  /* 0x0004f80001167983 */ /* 0x001ea20000300800 */
[----:B------:R-:W2:Y:S02]  /*231a0*/  LDL.LU R23, [R1+0x4fc] ;  /* 0x0004fc0001177983 */ /* 0x000ea40000300800 */
[----:B------:R0:W-:Y:S02]  /*231b0*/  STL [R1+0xf8c], R28 ;  /* 0x000f8c1c01007387 */ /* 0x0001e40000100800 */
[----:B0-----:R-:W5:Y:S01]  /*231c0*/  LDL R28, [R1+0xa74] ;  /* 0x000a7400011c7983 */ /* 0x001f620000100800 */
[----:B------:R-:W-:Y:S02]  /*231d0*/  STL [R1+0xf88], R2 ;  /* 0x000f880201007387 */ /* 0x000fe40000100800 */
[----:B------:R-:W2:Y:S02]  /*231e0*/  LDL.LU.64 R6, [R1+0x10d8] ;  /* 0x0010d80001067983 */ /* 0x000ea40000300a00 */
[----:B------:R-:W-:Y:S01]  /*231f0*/  STL.64 [R1+0x500], R16 ;  /* 0x0005001001007387 */ /* 0x000fe20000100a00 */
[----:B------:R0:W-:Y:S04]  /*23200*/  STL.64 [R1+0x508], R18 ;  /* 0x0005081201007387 */ /* 0x0001e80000100a00 */
[----:B0-----:R-:W4:Y:S01]  /*23210*/  LDL.LU.64 R18, [R1+0x10d0] ;  /* 0x0010d00001127983 */ /* 0x001f220000300a00 */
[----:B------:R-:W4:Y:S01]  /*23220*/  LDL.LU.64 R16, [R1+0x10c8] ;  /* 0x0010c80001107983 */ /* 0x000f220000300a00 */
[----:B--2---:R-:W-:Y:S01]  /*23230*/  HMMA.16816.F32 R20, R12, R6, R20 ;  /* 0x000000060c14723c */ /* 0x004fe20000001814 */
[----:B------:R-:W-:Y:S01]  /*23240*/  MOV R2, R6 ;  /* 0x0000000600027202 */ /* 0x000fe20000000f00 */
[----:B------:R-:W-:-:S06]  /*23250*/  IMAD.MOV.U32 R0, RZ, RZ, R7 ;  /* 0x000000ffff007224 */ /* 0x000fcc00078e0007 */
[C---:B----4-:R-:W-:Y:S11]  /*23260*/  HMMA.16816.F32 R4, R12.reuse, R26, R16 ;  /* 0x0000001a0c04723c */ /* 0x050ff60000001810 */
[----:B------:R-:W-:Y:S04]  /*23270*/  @!UPT UIADD3 URZ, URZ, URZ, URZ ;  /* 0x0000003f3f3ff290 */ /* 0x000fe8000fffe03f */
[----:B------:R-:W-:Y:S01]  /*23280*/  STL.64 [R1+0x4f0], R20 ;  /* 0x0004f01401007387 */ /* 0x000fe20000100a00 */
[----:B------:R-:W-:Y:S02]  /*23290*/  STL.64 [R1+0x4f8], R22 ;  /* 0x0004f81601007387 */ /* 0x000fe40000100a00 */
[----:B------:R-:W-:Y:S05]  /*232a0*/  STL.64 [R1+0x1048], R26 ;  /* 0x0010481a01007387 */ /* 0x000fea0000100a00 */
[----:B------:R0:W-:Y:S01]  /*232b0*/  STL.64 [R1+0x4e0], R4 ;  /* 0x0004e00401007387 */ /* 0x0001e20000100a00 */
[----:B------:R1:W-:Y:S03]  /*232c0*/  STL.64 [R1+0x4e8], R6 ;  /* 0x0004e80601007387 */ /* 0x0003e60000100a00 */
[----:B0-----:R-:W2:Y:S01]  /*232d0*/  LDL.LU R4, [R1+0x4b0] ;  /* 0x0004b00001047983 */ /* 0x001ea20000300800 */
[----:B------:R-:W2:Y:S02]  /*232e0*/  LDL.LU R5, [R1+0x4b4] ;  /* 0x0004b40001057983 */ /* 0x000ea40000300800 */
[----:B-1----:R-:W4:Y:S02]  /*232f0*/  LDL.LU R6, [R1+0x4b8] ;  /* 0x0004b80001067983 */ /* 0x002f240000300800 */
[----:B------:R-:W4:Y:S02]  /*23300*/  LDL.LU R7, [R1+0x4bc] ;  /* 0x0004bc0001077983 */ /* 0x000f240000300800 */
[----:B----4-:R0:W-:Y:S01]  /*23310*/  STL.64 [R1+0x10b0], R6 ;  /* 0x0010b00601007387 */ /* 0x0101e20000100a00 */
[----:B--2---:R1:W-:Y:S03]  /*23320*/  STL.64 [R1+0x10a8], R4 ;  /* 0x0010a80401007387 */ /* 0x0043e60000100a00 */
[----:B0-----:R-:W2:Y:S04]  /*23330*/  LDL.64 R6, [R1+0x28] ;  /* 0x0000280001067983 */ /* 0x001ea80000100a00 */
[----:B--2---:R0:W-:Y:S01]  /*23340*/  STL.64 [R1+0x10c0], R6 ;  /* 0x0010c00601007387 */ /* 0x0041e20000100a00 */
[----:B-1----:R-:W3:Y:S02]  /*23350*/  LDL.LU R4, [R1+0x4d0] ;  /* 0x0004d00001047983 */ /* 0x002ee40000300800 */
[----:B------:R-:W3:Y:S01]  /*23360*/  LDL.LU R5, [R1+0x4d4] ;  /* 0x0004d40001057983 */ /* 0x000ee20000300800 */
[----:B0-----:R-:W3:Y:S01]  /*23370*/  LDL.LU R6, [R1+0x4d8] ;  /* 0x0004d80001067983 */ /* 0x001ee20000300800 */
[----:B------:R-:W3:Y:S02]  /*23380*/  LDL.LU R7, [R1+0x4dc] ;  /* 0x0004dc0001077983 */ /* 0x000ee40000300800 */
[----:B------:R-:W2:Y:S02]  /*23390*/  LDL.64 R22, [R1+0x18] ;  /* 0x0000180001167983 */ /* 0x000ea40000100a00 */
[----:B--2---:R0:W-:Y:S01]  /*233a0*/  STL.64 [R1+0x10b8], R22 ;  /* 0x0010b81601007387 */ /* 0x0041e20000100a00 */
[----:B------:R-:W2:Y:S02]  /*233b0*/  LDL.LU R20, [R1+0x4c0] ;  /* 0x0004c00001147983 */ /* 0x000ea40000300800 */
[----:B------:R-:W2:Y:S01]  /*233c0*/  LDL.LU R21, [R1+0x4c4] ;  /* 0x0004c40001157983 */ /* 0x000ea20000300800 */
[----:B0-----:R-:W2:Y:S01]  /*233d0*/  LDL.LU R22, [R1+0x4c8] ;  /* 0x0004c80001167983 */ /* 0x001ea20000300800 */
[----:B------:R-:W2:Y:S02]  /*233e0*/  LDL.LU R23, [R1+0x4cc] ;  /* 0x0004cc0001177983 */ /* 0x000ea40000300800 */
[----:B------:R-:W4:Y:S02]  /*233f0*/  LDL.LU R16, [R1+0x490] ;  /* 0x0004900001107983 */ /* 0x000f240000300800 */
[----:B------:R-:W4:Y:S01]  /*23400*/  LDL.LU R17, [R1+0x494] ;  /* 0x0004940001117983 */ /* 0x000f220000300800 */
[----:B------:R-:W2:Y:S01]  /*23410*/  LDL.LU R18, [R1+0x498] ;  /* 0x0004980001127983 */ /* 0x000ea20000300800 */
[----:B------:R-:W2:Y:S01]  /*23420*/  LDL.LU R19, [R1+0x49c] ;  /* 0x00049c0001137983 */ /* 0x000ea20000300800 */
[----:B---3--:R-:W-:Y:S01]  /*23430*/  HMMA.16816.F32 R4, R12, R10, R4 ;  /* 0x0000000a0c04723c */ /* 0x008fe20000001804 */
[----:B------:R-:W-:-:S02]  /*23440*/  MOV R26, R2 ;  /* 0x00000002001a7202 */ /* 0x000fc40000000f00 */
[----:B------:R-:W-:Y:S01]  /*23450*/  MOV R27, R0 ;  /* 0x00000000001b7202 */ /* 0x000fe20000000f00 */
[----:B--2---:R-:W-:Y:S01]  /*23460*/  STL.64 [R1+0x1090], R18 ;  /* 0x0010901201007387 */ /* 0x004fe20000100a00 */
[----:B----4-:R0:W-:Y:S03]  /*23470*/  STL.64 [R1+0x1088], R16 ;  /* 0x0010881001007387 */ /* 0x0101e60000100a00 */
[----:B0-----:R-:W2:Y:S01]  /*23480*/  LDL.LU R16, [R1+0x4a0] ;  /* 0x0004a00001107983 */ /* 0x001ea20000300800 */
[----:B------:R-:W2:Y:S02]  /*23490*/  LDL.LU R17, [R1+0x4a4] ;  /* 0x0004a40001117983 */ /* 0x000ea40000300800 */
[----:B------:R-:W2:Y:S02]  /*234a0*/  LDL.LU R18, [R1+0x4a8] ;  /* 0x0004a80001127983 */ /* 0x000ea40000300800 */
[----:B------:R-:W2:Y:S01]  /*234b0*/  LDL.LU R19, [R1+0x4ac] ;  /* 0x0004ac0001137983 */ /* 0x000ea20000300800 */
[----:B------:R0:W-:Y:S04]  /*234c0*/  STL.64 [R1+0x1060], R26 ;  /* 0x0010601a01007387 */ /* 0x0001e80000100a00 */
[----:B0-----:R-:W3:Y:S05]  /*234d0*/  LDL.64 R26, [R1+0x68] ;  /* 0x00006800011a7983 */ /* 0x001eea0000100a00 */
[----:B------:R-:W-:Y:S02]  /*234e0*/  STL.64 [R1+0x4d0], R4 ;  /* 0x0004d00401007387 */ /* 0x000fe40000100a00 */
[----:B------:R0:W-:Y:S02]  /*234f0*/  STL.64 [R1+0x4d8], R6 ;  /* 0x0004d80601007387 */ /* 0x0001e40000100a00 */
[----:B0-----:R-:W4:Y:S01]  /*23500*/  LDL.LU.64 R6, [R1+0x10c0] ;  /* 0x0010c00001067983 */ /* 0x001f220000300a00 */
[----:B------:R0:W-:Y:S02]  /*23510*/  STL.64 [R1+0x1040], R10 ;  /* 0x0010400a01007387 */ /* 0x0001e40000100a00 */
[----:B------:R-:W2:Y:S02]  /*23520*/  LDL.LU R8, [R1+0x460] ;  /* 0x0004600001087983 */ /* 0x000ea40000300800 */
[----:B------:R-:W2:Y:S01]  /*23530*/  LDL.LU R9, [R1+0x464] ;  /* 0x0004640001097983 */ /* 0x000ea20000300800 */
[----:B0-----:R-:W2:Y:S01]  /*23540*/  LDL.LU R10, [R1+0x468] ;  /* 0x00046800010a7983 */ /* 0x001ea20000300800 */
[----:B------:R-:W2:Y:S03]  /*23550*/  LDL.LU R11, [R1+0x46c] ;  /* 0x00046c00010b7983 */ /* 0x000ea60000300800 */
[----:B--2---:R-:W-:Y:S01]  /*23560*/  STL.64 [R1+0x1058], R10 ;  /* 0x0010580a01007387 */ /* 0x004fe20000100a00 */
[----:B------:R0:W-:Y:S03]  /*23570*/  STL.64 [R1+0x1050], R8 ;  /* 0x0010500801007387 */ /* 0x0001e60000100a00 */
[----:B0-----:R-:W2:Y:S01]  /*23580*/  LDL.LU R8, [R1+0x470] ;  /* 0x0004700001087983 */ /* 0x001ea20000300800 */
[----:B------:R-:W2:Y:S02]  /*23590*/  LDL.LU R9, [R1+0x474] ;  /* 0x0004740001097983 */ /* 0x000ea40000300800 */
[----:B------:R-:W2:Y:S02]  /*235a0*/  LDL.LU R10, [R1+0x478] ;  /* 0x00047800010a7983 */ /* 0x000ea40000300800 */
[----:B------:R-:W2:Y:S01]  /*235b0*/  LDL.LU R11, [R1+0x47c] ;  /* 0x00047c00010b7983 */ /* 0x000ea20000300800 */
[----:B----4-:R-:W-:Y:S01]  /*235c0*/  HMMA.16816.F32 R20, R12, R6, R20 ;  /* 0x000000060c14723c */ /* 0x010fe20000001814 */
[----:B------:R-:W-:-:S02]  /*235d0*/  MOV R2, R6 ;  /* 0x0000000600027202 */ /* 0x000fc40000000f00 */
[----:B------:R-:W-:Y:S01]  /*235e0*/  MOV R0, R7 ;  /* 0x0000000700007202 */ /* 0x000fe20000000f00 */
[----:B--2---:R-:W-:Y:S01]  /*235f0*/  STL.64 [R1+0x1070], R10 ;  /* 0x0010700a01007387 */ /* 0x004fe20000100a00 */
[----:B------:R0:W-:Y:S03]  /*23600*/  STL.64 [R1+0x1068], R8 ;  /* 0x0010680801007387 */ /* 0x0001e60000100a00 */
[----:B0-----:R-:W2:Y:S01]  /*23610*/  LDL.LU R8, [R1+0x480] ;  /* 0x0004800001087983 */ /* 0x001ea20000300800 */
[----:B------:R-:W2:Y:S02]  /*23620*/  LDL.LU R9, [R1+0x484] ;  /* 0x0004840001097983 */ /* 0x000ea40000300800 */
[----:B------:R-:W2:Y:S02]  /*23630*/  LDL.LU R10, [R1+0x488] ;  /* 0x00048800010a7983 */ /* 0x000ea40000300800 */
[----:B------:R-:W2:Y:S10]  /*23640*/  LDL.LU R11, [R1+0x48c] ;  /* 0x00048c00010b7983 */ /* 0x000eb40000300800 */
[----:B------:R-:W-:Y:S01]  /*23650*/  STL.64 [R1+0x4c0], R20 ;  /* 0x0004c01401007387 */ /* 0x000fe20000100a00 */
[----:B------:R0:W-:Y:S03]  /*23660*/  STL.64 [R1+0x4c8], R22 ;  /* 0x0004c81601007387 */ /* 0x0001e60000100a00 */
[----:B0-----:R-:W4:Y:S01]  /*23670*/  LDL.LU.64 R22, [R1+0x10b8] ;  /* 0x0010b80001167983 */ /* 0x001f220000300a00 */
[----:B------:R-:W4:Y:S02]  /*23680*/  LDL.LU.64 R6, [R1+0x10b0] ;  /* 0x0010b00001067983 */ /* 0x000f240000300a00 */
[----:B------:R-:W4:Y:S02]  /*23690*/  LDL.LU.64 R4, [R1+0x10a8] ;  /* 0x0010a80001047983 */ /* 0x000f240000300a00 */
[C---:B----4-:R-:W-:Y:S01]  /*236a0*/  HMMA.16816.F32 R4, R12.reuse, R22, R4 ;  /* 0x000000160c04723c */ /* 0x050fe20000001804 */
[----:B------:R-:W-:Y:S11]  /*236b0*/  MOV R3, R23 ;  /* 0x0000001700037202 */ /* 0x000ff60000000f00 */
[----:B------:R-:W-:Y:S11]  /*236c0*/  @!UPT UIADD3 URZ, URZ, URZ, URZ ;  /* 0x0000003f3f3ff290 */ /* 0x000ff6000fffe03f */
[----:B------:R0:W-:Y:S01]  /*236d0*/  STL.64 [R1+0x4b0], R4 ;  /* 0x0004b00401007387 */ /* 0x0001e20000100a00 */
[----:B------:R1:W-:Y:S02]  /*236e0*/  STL.64 [R1+0x4b8], R6 ;  /* 0x0004b80601007387 */ /* 0x0003e40000100a00 */
[----:B0-----:R-:W-:Y:S01]  /*236f0*/  IMAD.MOV.U32 R4, RZ, RZ, R22 ;  /* 0x000000ffff047224 */ /* 0x001fe200078e0016 */
[----:B-1----:R-:W4:Y:S01]  /*23700*/  LDL.LU.64 R6, [R1+0x10a0] ;  /* 0x0010a00001067983 */ /* 0x002f220000300a00 */
[----:B------:R-:W2:Y:S02]  /*23710*/  LDL.LU.64 R22, [R1+0x1098] ;  /* 0x0010980001167983 */ /* 0x000ea40000300a00 */
[C---:B--2---:R-:W-:Y:S11]  /*23720*/  HMMA.16816.F32 R16, R12.reuse, R22, R16 ;  /* 0x000000160c10723c */ /* 0x044ff60000001810 */
[----:B------:R-:W-:Y:S11]  /*23730*/  @!UPT UIADD3 URZ, URZ, URZ, URZ ;  /* 0x0000003f3f3ff290 */ /* 0x000ff6000fffe03f */
[----:B------:R-:W-:Y:S01]  /*23740*/  @!UPT UIADD3 URZ, URZ, URZ, URZ ;  /* 0x0000003f3f3ff290 */ /* 0x000fe2000fffe03f */
[----:B------:R-:W-:Y:S01]  /*23750*/  STL.64 [R1+0x4a0], R16 ;  /* 0x0004a01001007387 */ /* 0x000fe20000100a00 */
[----:B------:R0:W-:Y:S03]  /*23760*/  STL.64 [R1+0x4a8], R18 ;  /* 0x0004a81201007387 */ /* 0x0001e60000100a00 */
[----:B0-----:R-:W4:Y:S01]  /*23770*/  LDL.LU.64 R18, [R1+0x1090] ;  /* 0x0010900001127983 */ /* 0x001f220000300a00 */
[----:B------:R-:W4:Y:S02]  /*23780*/  LDL.LU.64 R16, [R1+0x1088] ;  /* 0x0010880001107983 */ /* 0x000f240000300a00 */
[----:B------:R0:W-:Y:S02]  /*23790*/  STL.64 [R1+0x1018], R22 ;  /* 0x0010181601007387 */ /* 0x0001e40000100a00 */
[----:B------:R-:W2:Y:S01]  /*237a0*/  LDL.LU R20, [R1+0x450] ;  /* 0x0004500001147983 */ /* 0x000ea20000300800 */
[----:B------:R-:W2:Y:S04]  /*237b0*/  LDL.LU R21, [R1+0x454] ;  /* 0x0004540001157983 */ /* 0x000ea80000300800 */
[----:B0-----:R-:W2:Y:S01]  /*237c0*/  LDL.LU R22, [R1+0x458] ;  /* 0x0004580001167983 */ /* 0x001ea20000300800 */
[----:B------:R-:W2:Y:S01]  /*237d0*/  LDL.LU R23, [R1+0x45c] ;  /* 0x00045c0001177983 */ /* 0x000ea20000300800 */
[----:B----4-:R-:W-:Y:S02]  /*237e0*/  HMMA.16816.F32 R12, R12, R6, R16 ;  /* 0x000000060c0c723c */ /* 0x010fe40000001810 */
[----:B------:R-:W4:Y:S01]  /*237f0*/  LDL.LU.64 R18, [R1+0x1080] ;  /* 0x0010800001127983 */ /* 0x000f220000300a00 */
[----:B------:R-:W4:Y:S02]  /*23800*/  LDL.LU.64 R16, [R1+0x1078] ;  /* 0x0010780001107983 */ /* 0x000f240000300a00 */
[----:B------:R-:W-:Y:S11]  /*23810*/  STL.64 [R1+0x1010], R6 ;  /* 0x0010100601007387 */ /* 0x000ff60000100a00 */
[----:B------:R-:W-:Y:S07]  /*23820*/  @!UPT UIADD3 URZ, URZ, URZ, URZ ;  /* 0x0000003f3f3ff290 */ /* 0x000fee000fffe03f */
[----:B------:R-:W-:Y:S01]  /*23830*/  STL.64 [R1+0x490], R12 ;  /* 0x0004900c01007387 */ /* 0x000fe20000100a00 */
[----:B------:R0:W-:Y:S02]  /*23840*/  STL.64 [R1+0x498], R14 ;  /* 0x0004980e01007387 */ /* 0x0001e40000100a00 */
[----:B0-----:R-:W-:Y:S02]  /*23850*/  MOV R14, R2 ;  /* 0x00000002000e7202 */ /* 0x001fe40000000f00 */
[----:B------:R-:W-:Y:S01]  /*23860*/  MOV R15, R0 ;  /* 0x00000000000f7202 */ /* 0x000fe20000000f00 */
[----:B---3--:R-:W-:Y:S02]  /*23870*/  MOV R2, R26 ;  /* 0x0000001a00027202 */ /* 0x008fe40000000f00 */
[----:B------:R-:W-:Y:S01]  /*23880*/  IMAD.MOV.U32 R0, RZ, RZ, R27 ;  /* 0x000000ffff007224 */ /* 0x000fe200078e001b */
[C---:B----4-:R-:W-:Y:S11]  /*23890*/  HMMA.16816.F32 R8, R16.reuse, R26, R8 ;  /* 0x0000001a1008723c */ /* 0x050ff60000001808 */
[----:B------:R-:W-:Y:S11]  /*238a0*/  @!UPT UIADD3 URZ, URZ, URZ, URZ ;  /* 0x0000003f3f3ff290 */ /* 0x000ff6000fffe03f */
[----:B------:R-:W-:Y:S01]  /*238b0*/  @!UPT UIADD3 URZ, URZ, URZ, URZ ;  /* 0x0000003f3f3ff290 */ /* 0x000fe2000fffe03f */
[----:B------:R-:W-:Y:S01]  /*238c0*/  STL.64 [R1+0x250], R8 ;  /* 0x0002500801007387 */ /* 0x000fe20000100a00 */
[----:B------:R0:W-:Y:S03]  /*238d0*/  STL.64 [R1+0x258], R10 ;  /* 0x0002580a01007387 */ /* 0x0001e60000100a00 */
[----:B0-----:R-:W3:Y:S01]  /*238e0*/  LDL.LU.64 R10, [R1+0x1070] ;  /* 0x00107000010a7983 */ /* 0x001ee20000300a00 */
[----:B------:R-:W3:Y:S02]  /*238f0*/  LDL.LU.64 R8, [R1+0x1068] ;  /* 0x0010680001087983 */ /* 0x000ee40000300a00 */
[----:B------:R-:W3:Y:S02]  /*23900*/  LDL.LU.64 R26, [R1+0x1060] ;  /* 0x00106000011a7983 */ /* 0x000ee40000300a00 */
[C---:B---3--:R-:W-:Y:S01]  /*23910*/  HMMA.16816.F32 R24, R16.reuse, R26, R8 ;  /* 0x0000001a1018723c */ /* 0x048fe20000001808 */
[----:B------:R-:W3:Y:S01]  /*23920*/  LDL.LU.64 R10, [R1+0x1058] ;  /* 0x00105800010a7983 */ /* 0x000ee20000300a00 */
[----:B------:R-:W3:Y:S11]  /*23930*/  LDL.LU.64 R8, [R1+0x1050] ;  /* 0x0010500001087983 */ /* 0x000ef60000300a00 */
[----:B------:R-:W-:Y:S10]  /*23940*/  @!UPT UIADD3 URZ, URZ, URZ, URZ ;  /* 0x0000003f3f3ff290 */ /* 0x000ff4000fffe03f */
[----:B------:R-:W-:Y:S01]  /*23950*/  STL.64 [R1+0x330], R24 ;  /* 0x0003301801007387 */ /* 0x000fe20000100a00 */
[----:B------:R0:W-:Y:S03]  /*23960*/  STL.64 [R1+0x338], R26 ;  /* 0x0003381a01007387 */ /* 0x0001e60000100a00 */
[----:B0-----:R-:W3:Y:S02]  /*23970*/  LDL.LU.64 R26, [R1+0x1048] ;  /* 0x00104800011a7983 */ /* 0x001ee40000300a00 */
[C---:B---3--:R-:W-:Y:S02]  /*23980*/  HMMA.16816.F32 R24, R16.reuse, R26, R8 ;  /* 0x0000001a1018723c */ /* 0x048fe40000001808 */
[----:B------:R-:W2:Y:S11]  /*23990*/  LDL.LU.64 R10, [R1+0x1040] ;  /* 0x00104000010a7983 */ /* 0x000eb60000300a00 */
[----:B------:R-:W-:Y:S10]  /*239a0*/  @!UPT UIADD3 URZ, URZ, URZ, URZ ;  /* 0x0000003f3f3ff290 */ /* 0x000ff4000fffe03f */
[----:B------:R-:W-:Y:S01]  /*239b0*/  STL.64 [R1+0x320], R24 ;  /* 0x0003201801007387 */ /* 0x000fe20000100a00 */
[----:B------:R0:W-:Y:S03]  /*239c0*/  STL.64 [R1+0x328], R26 ;  /* 0x0003281a01007387 */ /* 0x0001e60000100a00 */
[----:B0-----:R-:W3:Y:S01]  /*239d0*/  LDL.LU.64 R26, [R1+0x1038] ;  /* 0x00103800011a7983 */ /* 0x001ee20000300a00 */
[----:B------:R-:W3:Y:S01]  /*239e0*/  LDL.LU.64 R24, [R1+0x1030] ;  /* 0x0010300001187983 */ /* 0x000ee20000300a00 */
[----:B--2---:R-:W-:Y:S02]  /*239f0*/  HMMA.16816.F32 R20, R16, R10, R20 ;  /* 0x0000000a1014723c */ /* 0x004fe40000001814 */
[----:B------:R0:W-:Y:S04]  /*23a00*/  STL.64 [R1+0xfb8], R10 ;  /* 0x000fb80a01007387 */ /* 0x0001e80000100a00 */
[----:B0-----:R-:W2:Y:S11]  /*23a10*/  LDL.64 R10, [R1+0x48] ;  /* 0x00004800010a7983 */ /* 0x001eb60000100a00 */
[----:B------:R-:W-:Y:S06]  /*23a20*/  @!UPT UIADD3 URZ, URZ, URZ, URZ ;  /* 0x0000003f3f3ff290 */ /* 0x000fec000fffe03f */
[----:B------:R-:W-:Y:S01]  /*23a30*/  STL.64 [R1+0x310], R20 ;  /* 0x0003101401007387 */ /* 0x000fe20000100a00 */
[----:B------:R-:W-:Y:S03]  /*23a40*/  STL.64 [R1+0x318], R22 ;  /* 0x0003181601007387 */ /* 0x000fe60000100a00 */
[----:B--2---:R0:W-:Y:S04]  /*23a50*/  STL.64 [R1+0xfd0], R10 ;  /* 0x000fd00a01007387 */ /* 0x0041e80000100a00 */
[----:B0-----:R-:W2:Y:S01]  /*23a60*/  LDL.64 R10, [R1+0x58] ;  /* 0x00005800010a7983 */ /* 0x001ea20000100a00 */
[----:B------:R-:W-:-:S03]  /*23a70*/  MOV R22, R4 ;  /* 0x0000000400167202 */ /* 0x000fc60000000f00 */
[----:B--2---:R3:W-:Y:S02]  /*23a80*/  STL.64 [R1+0xfe8], R10 ;  /* 0x000fe80a01007387 */ /* 0x0047e40000100a00 */
[----:B---3--:R-:W-:Y:S11]  /*23a90*/  HMMA.16816.F32 R8, R16, R14, R24 ;  /* 0x0000000e1008723c */ /* 0x008ff60000001818 */
[----:B------:R-:W-:Y:S11]  /*23aa0*/  @!UPT UIADD3 URZ, URZ, URZ, URZ ;  /* 0x0000003f3f3ff290 */ /* 0x000ff6000fffe03f */
[----:B------:R-:W-:Y:S01]  /*23ab0*/  @!UPT UIADD3 URZ, URZ, URZ, URZ ;  /* 0x0000003f3f3ff290 */ /* 0x000fe2000fffe03f */
[----:B------:R-:W-:Y:S01]  /*23ac0*/  STL.64 [R1+0x300], R8 ;  /* 0x0003000801007387 */ /* 0x000fe20000100a00 */
[----:B------:R-:W-:Y:S02]  /*23ad0*/  STL.64 [R1+0x308], R10 ;  /* 0x0003080a01007387 */ /* 0x000fe40000100a00 */
[----:B------:R-:W2:Y:S02]  /*23ae0*/  LDL.LU R4, [R1+0x420] ;  /* 0x0004200001047983 */ /* 0x000ea40000300800 */
[----:B------:R-:W2:Y:S01]  /*23af0*/  LDL.LU R5, [R1+0x424] ;  /* 0x0004240001057983 */ /* 0x000ea20000300800 */
[----:B------:R-:W3:Y:S01]  /*23b00*/  LDL.LU R6, [R1+0x428] ;  /* 0x0004280001067983 */ /* 0x000ee20000300800 */
[----:B------:R-:W3:Y:S03]  /*23b10*/  LDL.LU R7, [R1+0x42c] ;  /* 0x00042c0001077983 */ /* 0x000ee60000300800 */
[----:B---3--:R-:W-:Y:S01]  /*23b20*/  STL.64 [R1+0x1028], R6 ;  /* 0x0010280601007387 */ /* 0x008fe20000100a00 */
[----:B--2---:R0:W-:Y:S03]  /*23b30*/  STL.64 [R1+0x1020], R4 ;  /* 0x0010200401007387 */ /* 0x0041e60000100a00 */
[----:B0-----:R-:W2:Y:S01]  /*23b40*/  LDL.LU R4, [R1+0x430] ;  /* 0x0004300001047983 */ /* 0x001ea20000300800 */
[----:B------:R-:W2:Y:S02]  /*23b50*/  LDL.LU R5, [R1+0x434] ;  /* 0x0004340001057983 */ /* 0x000ea40000300800 */
[----:B------:R-:W2:Y:S02]  /*23b60*/  LDL.LU R6, [R1+0x438] ;  /* 0x0004380001067983 */ /* 0x000ea40000300800 */
[----:B------:R-:W2:Y:S01]  /*23b70*/  LDL.LU R7, [R1+0x43c] ;  /* 0x00043c0001077983 */ /* 0x000ea20000300800 */
[----:B------:R0:W-:Y:S01]  /*23b80*/  STL.64 [R1+0xfb0], R14 ;  /* 0x000fb00e01007387 */ /* 0x0001e20000100a00 */
[----:B------:R-:W3:Y:S02]  /*23b90*/  LDL.LU R12, [R1+0x3d0] ;  /* 0x0003d000010c7983 */ /* 0x000ee40000300800 */
[----:B------:R-:W3:Y:S01]  /*23ba0*/  LDL.LU R13, [R1+0x3d4] ;  /* 0x0003d400010d7983 */ /* 0x000ee20000300800 */
[----:B0-----:R-:W4:Y:S01]  /*23bb0*/  LDL.LU R14, [R1+0x3d8] ;  /* 0x0003d800010e7983 */ /* 0x001f220000300800 */
[----:B------:R-:W4:Y:S02]  /*23bc0*/  LDL.LU R15, [R1+0x3dc] ;  /* 0x0003dc00010f7983 */ /* 0x000f240000300800 */
[----:B------:R-:W2:Y:S02]  /*23bd0*/  LDL.LU R24, [R1+0x410] ;  /* 0x0004100001187983 */ /* 0x000ea40000300800 */
[----:B------:R-:W2:Y:S01]  /*23be0*/  LDL.LU R25, [R1+0x414] ;  /* 0x0004140001197983 */ /* 0x000ea20000300800 */
[----:B------:R-:W2:Y:S01]  /*23bf0*/  LDL.LU R26, [R1+0x418] ;  /* 0x00041800011a7983 */ /* 0x000ea20000300800 */
[----:B------:R-:W2:Y:S03]  /*23c00*/  LDL.LU R27, [R1+0x41c] ;  /* 0x00041c00011b7983 */ /* 0x000ea60000300800 */
[----:B----4-:R-:W-:Y:S01]  /*23c10*/  STL.64 [R1+0xfc8], R14 ;  /* 0x000fc80e01007387 */ /* 0x010fe20000100a00 */
[----:B---3--:R0:W-:Y:S03]  /*23c20*/  STL.64 [R1+0xfc0], R12 ;  /* 0x000fc00c01007387 */ /* 0x0081e60000100a00 */
[----:B0-----:R-:W3:Y:S01]  /*23c30*/  LDL.LU R12, [R1+0x3e0] ;  /* 0x0003e000010c7983 */ /* 0x001ee20000300800 */
[----:B------:R-:W3:Y:S02]  /*23c40*/  LDL.LU R13, [R1+0x3e4] ;  /* 0x0003e400010d7983 */ /* 0x000ee40000300800 */
[----:B------:R-:W4:Y:S02]  /*23c50*/  LDL.LU R14, [R1+0x3e8] ;  /* 0x0003e800010e7983 */ /* 0x000f240000300800 */
[----:B------:R-:W4:Y:S01]  /*23c60*/  LDL.LU R15, [R1+0x3ec] ;  /* 0x0003ec00010f7983 */ /* 0x000f220000300800 */
[----:B------:R-:W-:-:S07]  /*23c70*/  MOV R23, R3 ;  /* 0x0000000300177202 */ /* 0x000fce0000000f00 */
[C---:B--2---:R-:W-:Y:S01]  /*23c80*/  HMMA.16816.F32 R20, R16.reuse, R22, R4 ;  /* 0x000000161014723c */ /* 0x044fe20000001804 */
[----:B----4-:R-:W-:Y:S01]  /*23c90*/  STL.64 [R1+0xfe0], R14 ;  /* 0x000fe00e01007387 */ /* 0x010fe20000100a00 */
[----:B---3--:R0:W-:Y:S03]  /*23ca0*/  STL.64 [R1+0xfd8], R12 ;  /* 0x000fd80c01007387 */ /* 0x0081e60000100a00 */
[----:B0-----:R-:W2:Y:S01]  /*23cb0*/  LDL.LU R12, [R1+0x3f0] ;  /* 0x0003f000010c7983 */ /* 0x001ea20000300800 */
[----:B------:R-:W2:Y:S02]  /*23cc0*/  LDL.LU R13, [R1+0x3f4] ;  /* 0x0003f400010d7983 */ /* 0x000ea40000300800 */
[----:B------:R-:W3:Y:S02]  /*23cd0*/  LDL.LU R14, [R1+0x3f8] ;  /* 0x0003f800010e7983 */ /* 0x000ee40000300800 */
[----:B------:R-:W3:Y:S02]  /*23ce0*/  LDL.LU R15, [R1+0x3fc] ;  /* 0x0003fc00010f7983 */ /* 0x000ee40000300800 */
[----:B---3--:R-:W-:Y:S01]  /*23cf0*/  STL.64 [R1+0xff8], R14 ;  /* 0x000ff80e01007387 */ /* 0x008fe20000100a00 */
[----:B--2---:R0:W-:Y:S03]  /*23d00*/  STL.64 [R1+0xff0], R12 ;  /* 0x000ff00c01007387 */ /* 0x0041e60000100a00 */
[----:B0-----:R-:W2:Y:S01]  /*23d10*/  LDL.LU R12, [R1+0x400] ;  /* 0x00040000010c7983 */ /* 0x001ea20000300800 */
[----:B------:R-:W2:Y:S02]  /*23d20*/  LDL.LU R13, [R1+0x404] ;  /* 0x00040400010d7983 */ /* 0x000ea40000300800 */
[----:B------:R-:W2:Y:S02]  /*23d30*/  LDL.LU R14, [R1+0x408] ;  /* 0x00040800010e7983 */ /* 0x000ea40000300800 */
[----:B------:R-:W2:Y:S01]  /*23d40*/  LDL.LU R15, [R1+0x40c] ;  /* 0x00040c00010f7983 */ /* 0x000ea20000300800 */
[----:B------:R-:W3:Y:S01]  /*23d50*/  LDL.LU.64 R6, [R1+0x1028] ;  /* 0x0010280001067983 */ /* 0x000ee20000300a00 */
[----:B------:R-:W3:Y:S02]  /*23d60*/  LDL.LU.64 R4, [R1+0x1020] ;  /* 0x0010200001047983 */ /* 0x000ee40000300a00 */
[----:B------:R-:W-:Y:S02]  /*23d70*/  STL.64 [R1+0x270], R20 ;  /* 0x0002701401007387 */ /* 0x000fe40000100a00 */
[----:B------:R0:W-:Y:S02]  /*23d80*/  STL.64 [R1+0x278], R22 ;  /* 0x0002781601007387 */ /* 0x0001e40000100a00 */
[----:B0-----:R-:W3:Y:S02]  /*23d90*/  LDL.LU.64 R22, [R1+0x1018] ;  /* 0x0010180001167983 */ /* 0x001ee40000300a00 */
[C---:B---3--:R-:W-:Y:S11]  /*23da0*/  HMMA.16816.F32 R4, R16.reuse, R22, R4 ;  /* 0x000000161004723c */ /* 0x048ff60000001804 */
[----:B------:R-:W-:Y:S11]  /*23db0*/  @!UPT UIADD3 URZ, URZ, URZ, URZ ;  /* 0x0000003f3f3ff290 */ /* 0x000ff6000fffe03f */
[----:B------:R-:W-:Y:S01]  /*23dc0*/  @!UPT UIADD3 URZ, URZ, URZ, URZ ;  /* 0x0000003f3f3ff290 */ /* 0x000fe2000fffe03f */
[----:B------:R-:W-:Y:S01]  /*23dd0*/  STL.64 [R1+0x260], R4 ;  /* 0x0002600401007387 */ /* 0x000fe20000100a00 */
[----:B------:R0:W-:Y:S03]  /*23de0*/  STL.64 [R1+0x268], R6 ;  /* 0x0002680601007387 */ /* 0x0001e60000100a00 */
[----:B0-----:R-:W3:Y:S01]  /*23df0*/  LDL.LU.64 R6, [R1+0x1010] ;  /* 0x0010100001067983 */ /* 0x001ee20000300a00 */
[----:B------:R0:W-:Y:S02]  /*23e00*/  STL.64 [R1+0xf98], R22 ;  /* 0x000f981601007387 */ /* 0x0001e40000100a00 */
[----:B------:R-:W4:Y:S02]  /*23e10*/  LDL.LU R20, [R1+0x3a0] ;  /* 0x0003a00001147983 */ /* 0x000f240000300800 */
[----:B------:R-:W4:Y:S01]  /*23e20*/  LDL.LU R21, [R1+0x3a4] ;  /* 0x0003a40001157983 */ /* 0x000f220000300800 */
[----:B0-----:R-:W2:Y:S01]  /*23e30*/  LDL.LU R22, [R1+0x3a8] ;  /* 0x0003a80001167983 */ /* 0x001ea20000300800 */
[----:B------:R-:W2:Y:S01]  /*23e40*/  LDL.LU R23, [R1+0x3ac] ;  /* 0x0003ac0001177983 */ /* 0x000ea20000300800 */
[----:B---3--:R-:W-:Y:S02]  /*23e50*/  HMMA.16816.F32 R16, R16, R6, R24 ;  /* 0x000000061010723c */ /* 0x008fe40000001818 */
[----:B--2---:R-:W-:Y:S01]  /*23e60*/  STL.64 [R1+0xfa8], R22 ;  /* 0x000fa81601007387 */ /* 0x004fe20000100a00 */
[----:B----4-:R0:W-:Y:S03]  /*23e70*/  STL.64 [R1+0xfa0], R20 ;  /* 0x000fa01401007387 */ /* 0x0101e60000100a00 */
[----:B0-----:R-:W2:Y:S01]  /*23e80*/  LDL.LU R20, [R1+0x3c0] ;  /* 0x0003c00001147983 */ /* 0x001ea20000300800 */
[----:B------:R-:W2:Y:S02]  /*23e90*/  LDL.LU R21, [R1+0x3c4] ;  /* 0x0003c40001157983 */ /* 0x000ea40000300800 */
[----:B------:R-:W2:Y:S02]  /*23ea0*/  LDL.LU R22, [R1+0x3c8] ;  /* 0x0003c80001167983 */ /* 0x000ea40000300800 */
[----:B------:R-:W2:Y:S01]  /*23eb0*/  LDL.LU R23, [R1+0x3cc] ;  /* 0x0003cc0001177983 */ /* 0x000ea20000300800 */
[----:B------:R-:W3:Y:S01]  /*23ec0*/  LDL.LU.64 R26, [R1+0x1008] ;  /* 0x00100800011a7983 */ /* 0x000ee20000300a00 */
[----:B------:R-:W3:Y:S01]  /*23ed0*/  LDL.LU.64 R24, [R1+0x1000] ;  /* 0x0010000001187983 */ /* 0x000ee20000300a00 */
[----:B------:R-:W-:-:S02]  /*23ee0*/  MOV R10, R2 ;  /* 0x00000002000a7202 */ /* 0x000fc40000000f00 */
[----:B------:R-:W-:-:S07]  /*23ef0*/  MOV R11, R0 ;  /* 0x00000000000b7202 */ /* 0x000fce0000000f00 */
[----:B------:R-:W-:Y:S01]  /*23f00*/  STL.64 [R1+0x240], R16 ;  /* 0x0002401001007387 */ /* 0x000fe20000100a00 */
[----:B------:R0:W-:Y:S03]  /*23f10*/  STL.64 [R1+0x248], R18 ;  /* 0x0002481201007387 */ /* 0x0001e60000100a00 */
[----:B0-----:R-:W4:Y:S01]  /*23f20*/  LDL.64 R18, [R1+0x18] ;  /* 0x0000180001127983 */ /* 0x001f220000100a00 */
[C---:B---3--:R-:W-:Y:S03]  /*23f30*/  HMMA.16816.F32 R8, R24.reuse, R10, R12 ;  /* 0x0000000a1808723c */ /* 0x048fe6000000180c */
[----:B------:R-:W3:Y:S01]  /*23f40*/  LDL.LU.64 R14, [R1+0xff8] ;  /* 0x000ff800010e7983 */ /* 0x000ee20000300a00 */
[----:B------:R-:W3:Y:S11]  /*23f50*/  LDL.LU.64 R12, [R1+0xff0] ;  /* 0x000ff000010c7983 */ /* 0x000ef60000300a00 */
[----:B------:R-:W-:Y:S08]  /*23f60*/  @!UPT UIADD3 URZ, URZ, URZ, URZ ;  /* 0x0000003f3f3ff290 */ /* 0x000ff0000fffe03f */
[----:B------:R-:W-:Y:S01]  /*23f70*/  STL.64 [R1+0x400], R8 ;  /* 0x0004000801007387 */ /* 0x000fe20000100a00 */
[----:B------:R0:W-:Y:S03]  /*23f80*/  STL.64 [R1+0x408], R10 ;  /* 0x0004080a01007387 */ /* 0x0001e60000100a00 */
[----:B0-----:R-:W3:Y:S02]  /*23f90*/  LDL.LU.64 R10, [R1+0xfe8] ;  /* 0x000fe800010a7983 */ /* 0x001ee40000300a00 */
[C---:B---3--:R-:W-:Y:S01]  /*23fa0*/  HMMA.16816.F32 R12, R24.reuse, R10, R12 ;  /* 0x0000000a180c723c */ /* 0x048fe2000000180c */
[----:B------:R-:W-:Y:S01]  /*23fb0*/  IMAD.MOV.U32 R2, RZ, RZ, R10 ;  /* 0x000000ffff027224 */ /* 0x000fe200078e000a */
[----:B------:R-:W-:Y:S11]  /*23fc0*/  MOV R3, R11 ;  /* 0x0000000b00037202 */ /* 0x000ff60000000f00 */
[----:B------:R-:W-:Y:S10]  /*23fd0*/  @!UPT UIADD3 URZ, URZ, URZ, URZ ;  /* 0x0000003f3f3ff290 */ /* 0x000ff4000fffe03f */
[----:B------:R-:W-:Y:S01]  /*23fe0*/  STL.64 [R1+0x3f0], R12 ;  /* 0x0003f00c01007387 */ /* 0x000fe20000100a00 */
[----:B------:R0:W-:Y:S03]  /*23ff0*/  STL.64 [R1+0x3f8], R14 ;  /* 0x0003f80e01007387 */ /* 0x0001e60000100a00 */
[----:B0-----:R-:W3:Y:S01]  /*24000*/  LDL.LU.64 R14, [R1+0xfe0] ;  /* 0x000fe000010e7983 */ /* 0x001ee20000300a00 */
[----:B------:R-:W3:Y:S02]  /*24010*/  LDL.LU.64 R12, [R1+0xfd8] ;  /* 0x000fd800010c7983 */ /* 0x000ee40000300a00 */
[----:B------:R-:W3:Y:S02]  /*24020*/  LDL.LU.64 R10, [R1+0xfd0] ;  /* 0x000fd000010a7983 */ /* 0x000ee40000300a00 */
[----:B------:R-:W-:Y:S01]  /*24030*/  STL [R1+0xf94], R3 ;  /* 0x000f940301007387 */ /* 0x000fe20000100800 */
[----:B------:R-:W-:Y:S01]  /*24040*/  STL [R1+0xf90], R2 ;  /* 0x000f900201007387 */ /* 0x000fe20000100800 */
[----:B---3--:R-:W-:Y:S01]  /*24050*/  HMMA.16816.F32 R12, R24, R10, R12 ;  /* 0x0000000a180c723c */ /* 0x008fe2000000180c */
[----:B------:R-:W-:-:S02]  /*24060*/  MOV R5, R10 ;  /* 0x0000000a00057202 */ /* 0x000fc40000000f00 */
[----:B------:R-:W-:Y:S11]  /*24070*/  MOV R4, R11 ;  /* 0x0000000b00047202 */ /* 0x000ff60000000f00 */
[----:B------:R-:W-:Y:S09]  /*24080*/  @!UPT UIADD3 URZ, URZ, URZ, URZ ;  /* 0x0000003f3f3ff290 */ /* 0x000ff2000fffe03f */
[----:B------:R-:W-:Y:S01]  /*24090*/  STL.64 [R1+0x3e0], R12 ;  /* 0x0003e00c01007387 */ /* 0x000fe20000100a00 */
[----:B------:R0:W-:Y:S03]  /*240a0*/  STL.64 [R1+0x3e8], R14 ;  /* 0x0003e80e01007387 */ /* 0x0001e60000100a00 */
[----:B0-----:R-:W3:Y:S01]  /*240b0*/  LDL.LU.64 R14, [R1+0xfc8] ;  /* 0x000fc800010e7983 */ /* 0x001ee20000300a00 */
[----:B------:R-:W3:Y:S02]  /*240c0*/  LDL.LU.64 R12, [R1+0xfc0] ;  /* 0x000fc000010c7983 */ /* 0x000ee40000300a00 */
[----:B------:R-:W3:Y:S02]  /*240d0*/  LDL.LU.64 R10, [R1+0xfb8] ;  /* 0x000fb800010a7983 */ /* 0x000ee40000300a00 */
[C---:B---3--:R-:W-:Y:S11]  /*240e0*/  HMMA.16816.F32 R12, R24.reuse, R10, R12 ;  /* 0x0000000a180c723c */ /* 0x048ff6000000180c */
[----:B------:R-:W-:Y:S11]  /*240f0*/  @!UPT UIADD3 URZ, URZ, URZ, URZ ;  /* 0x0000003f3f3ff290 */ /* 0x000ff6000fffe03f */
[----:B------:R-:W-:Y:S01]  /*24100*/  @!UPT UIADD3 URZ, URZ, URZ, URZ ;  /* 0x0000003f3f3ff290 */ /* 0x000fe2000fffe03f */
[----:B------:R-:W-:Y:S01]  /*24110*/  STL.64 [R1+0x3d0], R12 ;  /* 0x0003d00c01007387 */ /* 0x000fe20000100a00 */
[----:B------:R0:W-:Y:S03]  /*24120*/  STL.64 [R1+0x3d8], R14 ;  /* 0x0003d80e01007387 */ /* 0x0001e60000100a00 */
[----:B0-----:R-:W2:Y:S02]  /*24130*/  LDL.LU.64 R14, [R1+0xfb0] ;  /* 0x000fb000010e7983 */ /* 0x001ea40000300a00 */
[----:B--2---:R-:W-:Y:S02]  /*24140*/  HMMA.16816.F32 R12, R24, R14, R20 ;  /* 0x0000000e180c723c */ /* 0x004fe40000001814 */
[----:B------:R-:W2:Y:S01]  /*24150*/  LDL.LU.64 R22, [R1+0xfa8] ;  /* 0x000fa80001167983 */ /* 0x000ea20000300a00 */
[----:B------:R-:W2:Y:S01]  /*24160*/  LDL.LU.64 R20, [R1+0xfa0] ;  /* 0x000fa00001147983 */ /* 0x000ea20000300a00 */
[----:B----4-:R-:W-:-:S02]  /*24170*/  MOV R0, R18 ;  /* 0x0000001200007202 */ /* 0x010fc40000000f00 */
[----:B------:R-:W-:Y:S11]  /*24180*/  MOV R29, R19 ;  /* 0x00000013001d7202 */ /* 0x000ff60000000f00 */
[----:B------:R-:W-:Y:S06]  /*24190*/  @!UPT UIADD3 URZ, URZ, URZ, URZ ;  /* 0x0000003f3f3ff290 */ /* 0x000fec000fffe03f */
[----:B------:R-:W-:Y:S01]  /*241a0*/  STL.64 [R1+0x3c0], R12 ;  /* 0x0003c00c01007387 */ /* 0x000fe20000100a00 */
[----:B------:R-:W-:Y:S02]  /*241b0*/  STL.64 [R1+0x3c8], R14 ;  /* 0x0003c80e01007387 */ /* 0x000fe40000100a00 */
[----:B-----5:R-:W0:Y:S02]  /*241c0*/  LDSM.16.M88.4 R12, [R28+0x15000] ;  /* 0x015000001c0c783b */ /* 0x020e240000000200 */
[----:B0-----:R-:W-:Y:S02]  /*241d0*/  STL.64 [R1+0xf08], R14 ;  /* 0x000f080e01007387 */ /* 0x001fe40000100a00 */
[----:B------:R0:W-:Y:S02]  /*241e0*/  STL.64 [R1+0xf00], R12 ;  /* 0x000f000c01007387 */ /* 0x0001e40000100a00 */
[----:B0-----:R-:W3:Y:S01]  /*241f0*/  LDL.LU R12, [R1+0x380] ;  /* 0x00038000010c7983 */ /* 0x001ee20000300800 */
[----:B------:R-:W3:Y:S02]  /*24200*/  LDL.LU R13, [R1+0x384] ;  /* 0x00038400010d7983 */ /* 0x000ee40000300800 */
[----:B------:R-:W3:Y:S02]  /*24210*/  LDL.LU R14, [R1+0x388] ;  /* 0x00038800010e7983 */ /* 0x000ee40000300800 */
[----:B------:R-:W3:Y:S01]  /*24220*/  LDL.LU R15, [R1+0x38c] ;  /* 0x00038c00010f7983 */ /* 0x000ee20000300800 */
[C---:B--2---:R-:W-:Y:S01]  /*24230*/  HMMA.16816.F32 R20, R24.reuse, R18, R20 ;  /* 0x000000121814723c */ /* 0x044fe20000001814 */
[----:B------:R-:W0:Y:S11]  /*24240*/  LDSM.16.M88.4 R16, [R28+0x15400] ;  /* 0x015400001c10783b */ /* 0x000e360000000200 */
[----:B------:R-:W-:Y:S11]  /*24250*/  @!UPT UIADD3 URZ, URZ, URZ, URZ ;  /* 0x0000003f3f3ff290 */ /* 0x000ff6000fffe03f */
[----:B------:R-:W-:Y:S01]  /*24260*/  STL.64 [R1+0x3a0], R20 ;  /* 0x0003a01401007387 */ /* 0x000fe20000100a00 */
[----:B------:R1:W-:Y:S03]  /*24270*/  STL.64 [R1+0x3a8], R22 ;  /* 0x0003a81601007387 */ /* 0x0003e60000100a00 */
[----:B-1----:R-:W2:Y:S04]  /*24280*/  LDL.LU.64 R22, [R1+0xf98] ;  /* 0x000f980001167983 */ /* 0x002ea80000300a00 */
[----:B0-----:R-:W-:Y:S01]  /*24290*/  STL.64 [R1+0xe80], R18 ;  /* 0x000e801201007387 */ /* 0x001fe20000100a00 */
[----:B------:R0:W-:Y:S03]  /*242a0*/  STL.64 [R1+0xe78], R16 ;  /* 0x000e781001007387 */ /* 0x0001e60000100a00 */
[----:B0-----:R-:W2:Y:S01]  /*242b0*/  LDL.LU R16, [R1+0x390] ;  /* 0x0003900001107983 */ /* 0x001ea20000300800 */
[----:B------:R-:W2:Y:S02]  /*242c0*/  LDL.LU R17, [R1+0x394] ;  /* 0x0003940001117983 */ /* 0x000ea40000300800 */
[----:B------:R-:W2:Y:S02]  /*242d0*/  LDL.LU R18, [R1+0x398] ;  /* 0x0003980001127983 */ /* 0x000ea40000300800 */
[----:B------:R-:W2:Y:S02]  /*242e0*/  LDL.LU R19, [R1+0x39c] ;  /* 0x00039c0001137983 */ /* 0x000ea40000300800 */
[C---:B--2---:R-:W-:Y:S01]  /*242f0*/  HMMA.16816.F32 R16, R24.reuse, R22, R16 ;  /* 0x000000161810723c */ /* 0x044fe20000001810 */
[----:B------:R-:W0:Y:S04]  /*24300*/  LDSM.16.M88.4 R20, [R28+0x15800] ;  /* 0x015800001c14783b */ /* 0x000e280000000200 */
[----:B0-----:R-:W-:Y:S11]  /*24310*/  STL.64 [R1+0xe08], R22 ;  /* 0x000e081601007387 */ /* 0x001ff60000100a00 */
[----:B------:R-:W-:Y:S07]  /*24320*/  @!UPT UIADD3 URZ, URZ, URZ, URZ ;  /* 0x0000003f3f3ff290 */ /* 0x000fee000fffe03f */
[----:B------:R-:W-:Y:S02]  /*24330*/  STL.64 [R1+0x390], R16 ;  /* 0x0003901001007387 */ /* 0x000fe40000100a00 */
[----:B------:R-:W-:Y:S02]  /*24340*/  STL.64 [R1+0x398], R18 ;  /* 0x0003981201007387 */ /* 0x000fe40000100a00 */
[----:B------:R0:W-:Y:S02]  /*24350*/  STL.64 [R1+0xe00], R20 ;  /* 0x000e001401007387 */ /* 0x0001e40000100a00 */
        /* <DEDUP_REMOVED lines=8> */
[----:B------:R-:W4:Y:S02]  /*243e0*/  LDL.LU R22, [R1+0x2d8] ;  /* 0x0002d80001167983 */ /* 0x000f240000300800 */
[----:B------:R-:W4:Y:S01]  /*243f0*/  LDL.LU R23, [R1+0x2dc] ;  /* 0x0002dc0001177983 */ /* 0x000f220000300800 */
[----:B---3--:R-:W-:Y:S01]  /*24400*/  HMMA.16816.F32 R12, R24, R6, R12 ;  /* 0x00000006180c723c */ /* 0x008fe2000000180c */
[----:B------:R-:W-:Y:S01]  /*24410*/  IMAD.MOV.U32 R2, RZ, RZ, R11 ;  /* 0x000000ffff027224 */ /* 0x000fe200078e000b */
[----:B------:R-:W-:Y:S01]  /*24420*/  MOV R3, R10 ;  /* 0x0000000a00037202 */ /* 0x000fe20000000f00 */
[----:B------:R-:W-:Y:S04]  /*24430*/  LDSM.16.M88.4 R24, [R28+0x15c00] ;  /* 0x015c00001c18783b */ /* 0x000fe80000000200 */
[----:B------:R-:W0:Y:S04]  /*24440*/  LDSM.16.M88.4 R8, [R28+0x14c00] ;  /* 0x014c00001c08783b */ /* 0x000e280000000200 */
[----:B----4-:R1:W-:Y:S01]  /*24450*/  STL.64 [R1+0xf28], R22 ;  /* 0x000f281601007387 */ /* 0x0103e20000100a00 */
[----:B--2---:R-:W-:Y:S03]  /*24460*/  STL.64 [R1+0xf20], R20 ;  /* 0x000f201401007387 */ /* 0x004fe60000100a00 */
[----:B-1----:R-:W2:Y:S04]  /*24470*/  LDL.64 R22, [R1+0x28] ;  /* 0x0000280001167983 */ /* 0x002ea80000100a00 */
[----:B--2---:R1:W-:Y:S02]  /*24480*/  STL.64 [R1+0xf38], R22 ;  /* 0x000f381601007387 */ /* 0x0043e40000100a00 */
[----:B-1----:R-:W-:-:S02]  /*24490*/  MOV R22, R3 ;  /* 0x0000000300167202 */ /* 0x002fc40000000f00 */
[----:B------:R-:W-:Y:S01]  /*244a0*/  MOV R23, R2 ;  /* 0x0000000200177202 */ /* 0x000fe20000000f00 */
[----:B------:R-:W2:Y:S01]  /*244b0*/  LDL.LU R3, [R1+0xf94] ;  /* 0x000f940001037983 */ /* 0x000ea20000300800 */
[----:B------:R-:W3:Y:S03]  /*244c0*/  LDL.LU R2, [R1+0xf90] ;  /* 0x000f900001027983 */ /* 0x000ee60000300800 */
[----:B------:R1:W-:Y:S01]  /*244d0*/  STL.64 [R1+0xf50], R22 ;  /* 0x000f501601007387 */ /* 0x0003e20000100a00 */
[----:B------:R-:W-:Y:S02]  /*244e0*/  STL.64 [R1+0x340], R12 ;  /* 0x0003400c01007387 */ /* 0x000fe40000100a00 */
[----:B------:R4:W-:Y:S02]  /*244f0*/  STL.64 [R1+0x348], R14 ;  /* 0x0003480e01007387 */ /* 0x0009e40000100a00 */
[----:B-1----:R-:W-:Y:S01]  /*24500*/  IMAD.MOV.U32 R22, RZ, RZ, R5 ;  /* 0x000000ffff167224 */ /* 0x002fe200078e0005 */
[----:B------:R-:W-:Y:S01]  /*24510*/  MOV R23, R4 ;  /* 0x0000000400177202 */ /* 0x000fe20000000f00 */
[----:B----4-:R-:W0:Y:S04]  /*24520*/  LDL.64 R14, [R1+0x68] ;  /* 0x00006800010e7983 */ /* 0x010e280000100a00 */
[----:B------:R-:W-:Y:S01]  /*24530*/  STL.64 [R1+0xf70], R22 ;  /* 0x000f701601007387 */ /* 0x000fe20000100a00 */
[----:B------:R1:W-:Y:S02]  /*24540*/  STL.64 [R1+0xf30], R6 ;  /* 0x000f300601007387 */ /* 0x0003e40000100a00 */
[----:B------:R-:W4:Y:S02]  /*24550*/  LDL.LU R4, [R1+0x2e0] ;  /* 0x0002e00001047983 */ /* 0x000f240000300800 */
[----:B------:R-:W4:Y:S01]  /*24560*/  LDL.LU R5, [R1+0x2e4] ;  /* 0x0002e40001057983 */ /* 0x000f220000300800 */
[----:B-1----:R-:W5:Y:S01]  /*24570*/  LDL.LU R6, [R1+0x2e8] ;  /* 0x0002e80001067983 */ /* 0x002f620000300800 */
[----:B------:R-:W5:Y:S02]  /*24580*/  LDL.LU R7, [R1+0x2ec] ;  /* 0x0002ec0001077983 */ /* 0x000f640000300800 */
[----:B------:R-:W2:Y:S02]  /*24590*/  LDL.LU R20, [R1+0x360] ;  /* 0x0003600001147983 */ /* 0x000ea40000300800 */
[----:B------:R-:W2:Y:S01]  /*245a0*/  LDL.LU R21, [R1+0x364] ;  /* 0x0003640001157983 */ /* 0x000ea20000300800 */
[----:B------:R-:W2:Y:S01]  /*245b0*/  LDL.LU R22, [R1+0x368] ;  /* 0x0003680001167983 */ /* 0x000ea20000300800 */
[----:B------:R-:W2:Y:S03]  /*245c0*/  LDL.LU R23, [R1+0x36c] ;  /* 0x00036c0001177983 */ /* 0x000ea60000300800 */
[----:B--2---:R-:W-:Y:S01]  /*245d0*/  STL.64 [R1+0xf80], R22 ;  /* 0x000f801601007387 */ /* 0x004fe20000100a00 */
[----:B------:R1:W-:Y:S03]  /*245e0*/  STL.64 [R1+0xf78], R20 ;  /* 0x000f781401007387 */ /* 0x0003e60000100a00 */
[----:B-1----:R-:W0:Y:S01]  /*245f0*/  LDL.LU R20, [R1+0x370] ;  /* 0x0003700001147983 */ /* 0x002e220000300800 */
[----:B------:R-:W0:Y:S02]  /*24600*/  LDL.LU R21, [R1+0x374] ;  /* 0x0003740001157983 */ /* 0x000e240000300800 */
[----:B------:R-:W0:Y:S02]  /*24610*/  LDL.LU R22, [R1+0x378] ;  /* 0x0003780001167983 */ /* 0x000e240000300800 */
[----:B------:R-:W0:Y:S01]  /*24620*/  LDL.LU R23, [R1+0x37c] ;  /* 0x00037c0001177983 */ /* 0x000e220000300800 */
[----:B-----5:R-:W-:Y:S01]  /*24630*/  STL.64 [R1+0xf48], R6 ;  /* 0x000f480601007387 */ /* 0x020fe20000100a00 */
[----:B----4-:R1:W-:Y:S03]  /*24640*/  STL.64 [R1+0xf40], R4 ;  /* 0x000f400401007387 */ /* 0x0103e60000100a00 */
[----:B-1----:R-:W2:Y:S01]  /*24650*/  LDL.LU R4, [R1+0x2f0] ;  /* 0x0002f00001047983 */ /* 0x002ea20000300800 */
[----:B------:R-:W2:Y:S02]  /*24660*/  LDL.LU R5, [R1+0x2f4] ;  /* 0x0002f40001057983 */ /* 0x000ea40000300800 */
[----:B------:R-:W4:Y:S02]  /*24670*/  LDL.LU R6, [R1+0x2f8] ;  /* 0x0002f80001067983 */ /* 0x000f240000300800 */
[----:B------:R-:W4:Y:S02]  /*24680*/  LDL.LU R7, [R1+0x2fc] ;  /* 0x0002fc0001077983 */ /* 0x000f240000300800 */
[----:B----4-:R-:W-:Y:S01]  /*24690*/  STL.64 [R1+0xf60], R6 ;  /* 0x000f600601007387 */ /* 0x010fe20000100a00 */
[----:B--2---:R1:W-:Y:S03]  /*246a0*/  STL.64 [R1+0xf58], R4 ;  /* 0x000f580401007387 */ /* 0x0043e60000100a00 */
[----:B-1----:R-:W2:Y:S01]  /*246b0*/  LDL.LU R4, [R1+0x350] ;  /* 0x0003500001047983 */ /* 0x002ea20000300800 */
[----:B------:R-:W2:Y:S02]  /*246c0*/  LDL.LU R5, [R1+0x354] ;  /* 0x0003540001057983 */ /* 0x000ea40000300800 */
[----:B------:R-:W2:Y:S02]  /*246d0*/  LDL.LU R6, [R1+0x358] ;  /* 0x0003580001067983 */ /* 0x000ea40000300800 */
[----:B------:R-:W2:Y:S01]  /*246e0*/  LDL.LU R7, [R1+0x35c] ;  /* 0x00035c0001077983 */ /* 0x000ea20000300800 */
[----:B------:R-:W4:Y:S01]  /*246f0*/  LDL.LU R16, [R1+0x1f0] ;  /* 0x0001f00001107983 */ /* 0x000f220000300800 */
[----:B------:R-:W4:Y:S02]  /*24700*/  LDL.LU R17, [R1+0x1f4] ;  /* 0x0001f40001117983 */ /* 0x000f240000300800 */
[----:B------:R-:W5:Y:S02]  /*24710*/  LDL.LU R18, [R1+0x1f8] ;  /* 0x0001f80001127983 */ /* 0x000f640000300800 */
[----:B------:R-:W5:Y:S01]  /*24720*/  LDL.LU R19, [R1+0x1fc] ;  /* 0x0001fc0001137983 */ /* 0x000f620000300800 */
[----:B0-----:R-:W-:Y:S01]  /*24730*/  HMMA.16816.F32 R20, R8, R14, R20 ;  /* 0x0000000e0814723c */ /* 0x001fe20000001814 */
[----:B-----5:R0:W-:Y:S01]  /*24740*/  STL.64 [R1+0xe90], R18 ;  /* 0x000e901201007387 */ /* 0x0201e20000100a00 */
[----:B----4-:R-:W-:Y:S03]  /*24750*/  STL.64 [R1+0xe88], R16 ;  /* 0x000e881001007387 */ /* 0x010fe60000100a00 */
[----:B0-----:R-:W4:Y:S01]  /*24760*/  LDL.64 R18, [R1+0x8] ;  /* 0x0000080001127983 */ /* 0x001f220000100a00 */
[----:B------:R-:W5:Y:S02]  /*24770*/  LDL.LU R28, [R1+0xf8c] ;  /* 0x000f8c00011c7983 */ /* 0x000f640000300800 */
[----:B------:R3:W-:Y:S02]  /*24780*/  STL.64 [R1+0xd28], R26 ;  /* 0x000d281a01007387 */ /* 0x0007e40000100a00 */
[----:B------:R-:W-:Y:S01]  /*24790*/  STL.64 [R1+0xd20], R24 ;  /* 0x000d201801007387 */ /* 0x000fe20000100a00 */
[----:B---3--:R-:W-:-:S02]  /*247a0*/  MOV R26, R2 ;  /* 0x00000002001a7202 */ /* 0x008fc40000000f00 */
[----:B------:R-:W3:Y:S10]  /*247b0*/  LDL.LU R2, [R1+0xf88] ;  /* 0x000f880001027983 */ /* 0x000ef40000300800 */
[----:B------:R-:W-:Y:S02]  /*247c0*/  STL.64 [R1+0x440], R20 ;  /* 0x0004401401007387 */ /* 0x000fe40000100a00 */
[----:B------:R0:W-:Y:S02]  /*247d0*/  STL.64 [R1+0x448], R22 ;  /* 0x0004481601007387 */ /* 0x0001e40000100a00 */
[----:B0-----:R-:W2:Y:S01]  /*247e0*/  LDL.LU.64 R22, [R1+0xf80] ;  /* 0x000f800001167983 */ /* 0x001ea20000300a00 */
[----:B------:R-:W2:Y:S01]  /*247f0*/  LDL.LU.64 R20, [R1+0xf78] ;  /* 0x000f780001147983 */ /* 0x000ea20000300a00 */
[----:B------:R-:W-:Y:S01]  /*24800*/  MOV R27, R3 ;  /* 0x00000003001b7202 */ /* 0x000fe20000000f00 */
[----:B------:R-:W3:Y:S01]  /*24810*/  LDL.LU R12, [R1+0x2b0] ;  /* 0x0002b000010c7983 */ /* 0x000ee20000300800 */
[----:B------:R-:W-:Y:S01]  /*24820*/  MOV R16, R14 ;  /* 0x0000000e00107202 */ /* 0x000fe20000000f00 */
[----:B------:R-:W3:Y:S01]  /*24830*/  LDL.LU R13, [R1+0x2b4] ;  /* 0x0002b400010d7983 */ /* 0x000ee20000300800 */
[----:B------:R-:W-:-:S02]  /*24840*/  IMAD.MOV.U32 R3, RZ, RZ, R15 ;  /* 0x000000ffff037224 */ /* 0x000fc400078e000f */
[----:B------:R-:W3:Y:S02]  /*24850*/  LDL.LU R14, [R1+0x2b8] ;  /* 0x0002b800010e7983 */ /* 0x000ee40000300800 */
[----:B------:R-:W3:Y:S01]  /*24860*/  LDL.LU R15, [R1+0x2bc] ;  /* 0x0002bc00010f7983 */ /* 0x000ee20000300800 */
[C---:B--2---:R-:W-:Y:S11]  /*24870*/  HMMA.16816.F32 R20, R8.reuse, R26, R20 ;  /* 0x0000001a0814723c */ /* 0x044ff60000001814 */
[----:B------:R-:W-:Y:S11]  /*24880*/  @!UPT UIADD3 URZ, URZ, URZ, URZ ;  /* 0x0000003f3f3ff290 */ /* 0x000ff6000fffe03f */
[----:B------:R-:W-:Y:S01]  /*24890*/  @!UPT UIADD3 URZ, URZ, URZ, URZ ;  /* 0x0000003f3f3ff290 */ /* 0x000fe2000fffe03f */
[----:B------:R-:W-:Y:S01]  /*248a0*/  STL.64 [R1+0x430], R20 ;  /* 0x0004301401007387 */ /* 0x000fe20000100a00 */
[----:B------:R0:W-:Y:S03]  /*248b0*/  STL.64 [R1+0x438], R22 ;  /* 0x0004381601007387 */ /* 0x0001e60000100a00 */
[----:B0-----:R-:W2:Y:S01]  /*248c0*/  LDL.LU.64 R22, [R1+0xf70] ;  /* 0x000f700001167983 */ /* 0x001ea20000300a00 */
[----:B------:R0:W-:Y:S02]  /*248d0*/  STL.64 [R1+0xef8], R26 ;  /* 0x000ef81a01007387 */ /* 0x0001e40000100a00 */
[----:B0-----:R-:W-:Y:S02]  /*248e0*/  MOV R26, R0 ;  /* 0x00000000001a7202 */ /* 0x001fe40000000f00 */
[----:B------:R-:W3:Y:S01]  /*248f0*/  LDL.LU R0, [R1+0xf68] ;  /* 0x000f680001007983 */ /* 0x000ee20000300800 */
[C---:B--2---:R-:W-:Y:S03]  /*24900*/  HMMA.16816.F32 R20, R8.reuse, R22, R4 ;  /* 0x000000160814723c */ /* 0x044fe60000001804 */
[----:B------:R-:W2:Y:S01]  /*24910*/  LDL.LU.64 R6, [R1+0xf60] ;  /* 0x000f600001067983 */ /* 0x000ea20000300a00 */
[----:B------:R-:W2:Y:S11]  /*24920*/  LDL.LU.64 R4, [R1+0xf58] ;  /* 0x000f580001047983 */ /* 0x000eb60000300a00 */
[----:B------:R-:W-:Y:S08]  /*24930*/  @!UPT UIADD3 URZ, URZ, URZ, URZ ;  /* 0x0000003f3f3ff290 */ /* 0x000ff0000fffe03f */
[----:B------:R-:W-:Y:S01]  /*24940*/  STL.64 [R1+0x420], R20 ;  /* 0x0004201401007387 */ /* 0x000fe20000100a00 */
[----:B------:R0:W-:Y:S03]  /*24950*/  STL.64 [R1+0x428], R22 ;  /* 0x0004281601007387 */ /* 0x0001e60000100a00 */
[----:B0-----:R-:W2:Y:S02]  /*24960*/  LDL.LU.64 R22, [R1+0xf50] ;  /* 0x000f500001167983 */ /* 0x001ea40000300a00 */
[C---:B--2---:R-:W-:Y:S02]  /*24970*/  HMMA.16816.F32 R20, R8.reuse, R22, R4 ;  /* 0x000000160814723c */ /* 0x044fe40000001804 */
[----:B------:R-:W2:Y:S01]  /*24980*/  LDL.LU.64 R6, [R1+0xf48] ;  /* 0x000f480001067983 */ /* 0x000ea20000300a00 */
[----:B------:R-:W2:Y:S11]  /*24990*/  LDL.LU.64 R4, [R1+0xf40] ;  /* 0x000f400001047983 */ /* 0x000eb60000300a00 */
[----:B------:R-:W-:Y:S09]  /*249a0*/  @!UPT UIADD3 URZ, URZ, URZ, URZ ;  /* 0x0000003f3f3ff290 */ /* 0x000ff2000fffe03f */
[----:B------:R-:W-:Y:S01]  /*249b0*/  STL.64 [R1+0x410], R20 ;  /* 0x0004101401007387 */ /* 0x000fe20000100a00 */
[----:B------:R0:W-:Y:S03]  /*249c0*/  STL.64 [R1+0x418], R22 ;  /* 0x0004181601007387 */ /* 0x0001e60000100a00 */
[----:B0-----:R-:W2:Y:S02]  /*249d0*/  LDL.LU.64 R22, [R1+0xf38] ;  /* 0x000f380001167983 */ /* 0x001ea40000300a00 */
[----:B--2---:R-:W-:Y:S11]  /*249e0*/  HMMA.16816.F32 R4, R8, R22, R4 ;  /* 0x000000160804723c */ /* 0x004ff60000001804 */
[----:B------:R-:W-:Y:S11]  /*249f0*/  @!UPT UIADD3 URZ, URZ, URZ, URZ ;  /* 0x0000003f3f3ff290 */ /* 0x000ff6000fffe03f */
[----:B------:R-:W-:Y:S01]  /*24a00*/  @!UPT UIADD3 URZ, URZ, URZ, URZ ;  /* 0x0000003f3f3ff290 */ /* 0x000fe2000fffe03f */
[----:B------:R0:W-:Y:S01]  /*24a10*/  STL.64 [R1+0x380], R4 ;  /* 0x0003800401007387 */ /* 0x0001e20000100a00 */
[----:B------:R1:W-:Y:S01]  /*24a20*/  STL.64 [R1+0x388], R6 ;  /* 0x0003880601007387 */ /* 0x0003e20000100a00 */
[----:B0-----:R-:W-:Y:S02]  /*24a30*/  MOV R5, R22 ;  /* 0x0000001600057202 */ /* 0x001fe40000000f00 */
[----:B-1----:R-:W3:Y:S01]  /*24a40*/  LDL.LU.64 R6, [R1+0xf30] ;  /* 0x000f300001067983 */ /* 0x002ee20000300a00 */
[----:B------:R-:W-:Y:S02]  /*24a50*/  MOV R4, R23 ;  /* 0x0000001700047202 */ /* 0x000fe40000000f00 */
[----:B------:R-:W2:Y:S02]  /*24a60*/  LDL.LU.64 R22, [R1+0xf28] ;  /* 0x000f280001167983 */ /* 0x000ea40000300a00 */
[----:B------:R-:W2:Y:S01]  /*24a70*/  LDL.LU.64 R20, [R1+0xf20] ;  /* 0x000f200001147983 */ /* 0x000ea20000300a00 */
[----:B------:R-:W-:-:S07]  /*24a80*/  MOV R27, R29 ;  /* 0x0000001d001b7202 */ /* 0x000fce0000000f00 */
[C---:B--2---:R-:W-:Y:S01]  /*24a90*/  HMMA.16816.F32 R24, R8.reuse, R26, R20 ;  /* 0x0000001a0818723c */ /* 0x044fe20000001814 */
[----:B------:R-:W2:Y:S01]  /*24aa0*/  LDL.LU.64 R22, [R1+0xf18] ;  /* 0x000f180001167983 */ /* 0x000ea20000300a00 */
[----:B------:R-:W2:Y:S02]  /*24ab0*/  LDL.LU.64 R20, [R1+0xf10] ;  /* 0x000f100001147983 */ /* 0x000ea40000300a00 */
[----:B----4-:R0:W-:Y:S11]  /*24ac0*/  STL.64 [R1+0xea0], R18 ;  /* 0x000ea01201007387 */ /* 0x0101f60000100a00 */
[----:B------:R-:W-:Y:S08]  /*24ad0*/  @!UPT UIADD3 URZ, URZ, URZ, URZ ;  /* 0x0000003f3f3ff290 */ /* 0x000ff0000fffe03f */
[----:B------:R-:W-:Y:S01]  /*24ae0*/  STL.64 [R1+0x370], R24 ;  /* 0x0003701801007387 */ /* 0x000fe20000100a00 */
[----:B------:R-:W-:Y:S01]  /*24af0*/  STL.64 [R1+0x378], R26 ;  /* 0x0003781a01007387 */ /* 0x000fe20000100a00 */
[C---:B--2---:R-:W-:Y:S02]  /*24b00*/  HMMA.16816.F32 R20, R8.reuse, R18, R20 ;  /* 0x000000120814723c */ /* 0x044fe40000001814 */
[----:B0-----:R-:W2:Y:S11]  /*24b10*/  LDL.LU.64 R18, [R1+0x18] ;  /* 0x0000180001127983 */ /* 0x001eb60000300a00 */
[----:B------:R-:W-:Y:S10]  /*24b20*/  @!UPT UIADD3 URZ, URZ, URZ, URZ ;  /* 0x0000003f3f3ff290 */ /* 0x000ff4000fffe03f */
[----:B------:R0:W-:Y:S01]  /*24b30*/  STL.64 [R1+0x360], R20 ;  /* 0x0003601401007387 */ /* 0x0001e20000100a00 */
[----:B------:R1:W-:Y:S03]  /*24b40*/  STL.64 [R1+0x368], R22 ;  /* 0x0003681601007387 */ /* 0x0003e60000100a00 */
[----:B--2---:R2:W-:Y:S01]  /*24b50*/  STL.64 [R1+0xeb0], R18 ;  /* 0x000eb01201007387 */ /* 0x0045e20000100a00 */
[----:B0-----:R-:W4:Y:S02]  /*24b60*/  LDL.LU R20, [R1+0x280] ;  /* 0x0002800001147983 */ /* 0x001f240000300800 */
[----:B------:R-:W4:Y:S02]  /*24b70*/  LDL.LU R21, [R1+0x284] ;  /* 0x0002840001157983 */ /* 0x000f240000300800 */
[----:B-1----:R-:W4:Y:S01]  /*24b80*/  LDL.LU R22, [R1+0x288] ;  /* 0x0002880001167983 */ /* 0x002f220000300800 */
[----:B------:R-:W4:Y:S01]  /*24b90*/  LDL.LU R23, [R1+0x28c] ;  /* 0x00028c0001177983 */ /* 0x000f220000300800 */
[----:B------:R-:W5:Y:S02]  /*24ba0*/  LDL.LU R24, [R1+0x2a0] ;  /* 0x0002a00001187983 */ /* 0x000f640000300800 */
[----:B------:R-:W5:Y:S02]  /*24bb0*/  LDL.LU R25, [R1+0x2a4] ;  /* 0x0002a40001197983 */ /* 0x000f640000300800 */
[----:B------:R-:W5:Y:S01]  /*24bc0*/  LDL.LU R26, [R1+0x2a8] ;  /* 0x0002a800011a7983 */ /* 0x000f620000300800 */
[----:B------:R-:W5:Y:S01]  /*24bd0*/  LDL.LU R27, [R1+0x2ac] ;  /* 0x0002ac00011b7983 */ /* 0x000f620000300800 */
[----:B--2---:R-:W-:Y:S01]  /*24be0*/  IMAD.MOV.U32 R18, RZ, RZ, R5 ;  /* 0x000000ffff127224 */ /* 0x004fe200078e0005 */
[----:B------:R-:W-:Y:S01]  /*24bf0*/  MOV R19, R4 ;  /* 0x0000000400137202 */ /* 0x000fe20000000f00 */
[----:B---3--:R-:W-:Y:S01]  /*24c00*/  HMMA.16816.F32 R8, R8, R6, R12 ;  /* 0x000000060808723c */ /* 0x008fe2000000180c */
[----:B----4-:R-:W-:Y:S01]  /*24c10*/  STL.64 [R1+0xef0], R22 ;  /* 0x000ef01601007387 */ /* 0x010fe20000100a00 */
[----:B------:R0:W-:Y:S03]  /*24c20*/  STL.64 [R1+0xee8], R20 ;  /* 0x000ee81401007387 */ /* 0x0001e60000100a00 */
[----:B0-----:R-:W2:Y:S01]  /*24c30*/  LDL.LU R20, [R1+0x290] ;  /* 0x0002900001147983 */ /* 0x001ea20000300800 */
[----:B------:R-:W2:Y:S02]  /*24c40*/  LDL.LU R21, [R1+0x294] ;  /* 0x0002940001157983 */ /* 0x000ea40000300800 */
[----:B------:R-:W2:Y:S02]  /*24c50*/  LDL.LU R22, [R1+0x298] ;  /* 0x0002980001167983 */ /* 0x000ea40000300800 */
[----:B------:R-:W2:Y:S01]  /*24c60*/  LDL.LU R23, [R1+0x29c] ;  /* 0x00029c0001177983 */ /* 0x000ea20000300800 */
[----:B------:R0:W-:Y:S04]  /*24c70*/  STL.64 [R1+0xec8], R18 ;  /* 0x000ec81201007387 */ /* 0x0001e80000100a00 */
[----:B0-----:R-:W3:Y:S04]  /*24c80*/  LDL.64 R18, [R1+0x38] ;  /* 0x0000380001127983 */ /* 0x001ee80000100a00 */
[----:B---3--:R0:W-:Y:S04]  /*24c90*/  STL.64 [R1+0xee0], R18 ;  /* 0x000ee01201007387 */ /* 0x0081e80000100a00 */
[----:B0-----:R-:W3:Y:S01]  /*24ca0*/  LDL.64 R18, [R1+0x48] ;  /* 0x0000480001127983 */ /* 0x001ee20000100a00 */
[----:B------:R-:W5:Y:S02]  /*24cb0*/  LDL.LU.64 R14, [R1+0xf08] ;  /* 0x000f0800010e7983 */ /* 0x000f640000300a00 */
[----:B------:R-:W5:Y:S02]  /*24cc0*/  LDL.LU.64 R12, [R1+0xf00] ;  /* 0x000f0000010c7983 */ /* 0x000f640000300a00 */
[----:B------:R0:W-:Y:S01]  /*24cd0*/  STL.64 [R1+0xea8], R6 ;  /* 0x000ea80601007387 */ /* 0x0001e20000100a00 */
[----:B------:R-:W4:Y:S01]  /*24ce0*/  LDL.LU R4, [R1+0x210] ;  /* 0x0002100001047983 */ /* 0x000f220000300800 */
[----:B------:R-:W-:Y:S02]  /*24cf0*/  STL.64 [R1+0x350], R8 ;  /* 0x0003500801007387 */ /* 0x000fe40000100a00 */
[----:B------:R1:W-:Y:S02]  /*24d00*/  STL.64 [R1+0x358], R10 ;  /* 0x0003580a01007387 */ /* 0x0003e40000100a00 */
[----:B------:R-:W4:Y:S01]  /*24d10*/  LDL.LU R5, [R1+0x214] ;  /* 0x0002140001057983 */ /* 0x000f220000300800 */
[----:B0-----:R-:W2:Y:S01]  /*24d20*/  LDL.LU R6, [R1+0x218] ;  /* 0x0002180001067983 */ /* 0x001ea20000300800 */
[----:B------:R-:W2:Y:S01]  /*24d30*/  LDL.LU R7, [R1+0x21c] ;  /* 0x00021c0001077983 */ /* 0x000ea20000300800 */
[----:B-1----:R-:W-:-:S02]  /*24d40*/  MOV R10, R16 ;  /* 0x00000010000a7202 */ /* 0x002fc40000000f00 */
[----:B------:R-:W-:Y:S01]  /*24d50*/  MOV R11, R3 ;  /* 0x00000003000b7202 */ /* 0x000fe20000000f00 */
[----:B--2---:R-:W-:Y:S01]  /*24d60*/  STL.64 [R1+0xec0], R6 ;  /* 0x000ec00601007387 */ /* 0x004fe20000100a00 */
[----:B----4-:R0:W-:Y:S03]  /*24d70*/  STL.64 [R1+0xeb8], R4 ;  /* 0x000eb80401007387 */ /* 0x0101e60000100a00 */
[----:B0-----:R-:W2:Y:S01]  /*24d80*/  LDL.LU R4, [R1+0x220] ;  /* 0x0002200001047983 */ /* 0x001ea20000300800 */
[----:B------:R-:W2:Y:S02]  /*24d90*/  LDL.LU R5, [R1+0x224] ;  /* 0x0002240001057983 */ /* 0x000ea40000300800 */
[----:B------:R-:W4:Y:S02]  /*24da0*/  LDL.LU R6, [R1+0x228] ;  /* 0x0002280001067983 */ /* 0x000f240000300800 */
[----:B------:R-:W4:Y:S01]  /*24db0*/  LDL.LU R7, [R1+0x22c] ;  /* 0x00022c0001077983 */ /* 0x000f220000300800 */
[C---:B-----5:R-:W-:Y:S01]  /*24dc0*/  HMMA.16816.F32 R24, R12.reuse, R10, R24 ;  /* 0x0000000a0c18723c */ /* 0x060fe20000001818 */
[----:B----4-:R-:W-:Y:S01]  /*24dd0*/  STL.64 [R1+0xed8], R6 ;  /* 0x000ed80601007387 */ /* 0x010fe20000100a00 */
[----:B--2---:R0:W-:Y:S03]  /*24de0*/  STL.64 [R1+0xed0], R4 ;  /* 0x000ed00401007387 */ /* 0x0041e60000100a00 */
[----:B0-----:R-:W2:Y:S01]  /*24df0*/  LDL.LU R4, [R1+0x230] ;  /* 0x0002300001047983 */ /* 0x001ea20000300800 */
[----:B------:R-:W2:Y:S02]  /*24e00*/  LDL.LU R5, [R1+0x234] ;  /* 0x0002340001057983 */ /* 0x000ea40000300800 */
[----:B------:R-:W2:Y:S02]  /*24e10*/  LDL.LU R6, [R1+0x238] ;  /* 0x0002380001067983 */ /* 0x000ea40000300800 */
[----:B------:R-:W2:Y:S11]  /*24e20*/  LDL.LU R7, [R1+0x23c] ;  /* 0x00023c0001077983 */ /* 0x000eb60000300800 */
[----:B------:R-:W-:Y:S02]  /*24e30*/  @!UPT UIADD3 URZ, URZ, URZ, URZ ;  /* 0x0000003f3f3ff290 */ /* 0x000fe4000fffe03f */
[----:B------:R-:W-:Y:S01]  /*24e40*/  STL.64 [R1+0x550], R24 ;  /* 0x0005501801007387 */ /* 0x000fe20000100a00 */
[----:B------:R0:W-:Y:S03]  /*24e50*/  STL.64 [R1+0x558], R26 ;  /* 0x0005581a01007387 */ /* 0x0001e60000100a00 */
[----:B0-----:R-:W4:Y:S01]  /*24e60*/  LDL.LU.64 R26, [R1+0xef8] ;  /* 0x000ef800011a7983 */ /* 0x001f220000300a00 */
[----:B------:R0:W-:Y:S02]  /*24e70*/  STL.64 [R1+0xe98], R10 ;  /* 0x000e980a01007387 */ /* 0x0001e40000100a00 */
[----:B------:R-:W5:Y:S02]  /*24e80*/  LDL.LU R8, [R1+0x200] ;  /* 0x0002000001087983 */ /* 0x000f640000300800 */
[----:B------:R-:W5:Y:S01]  /*24e90*/  LDL.LU R9, [R1+0x204] ;  /* 0x0002040001097983 */ /* 0x000f620000300800 */
[----:B0-----:R-:W5:Y:S01]  /*24ea0*/  LDL.LU R10, [R1+0x208] ;  /* 0x00020800010a7983 */ /* 0x001f620000300800 */
[----:B------:R-:W5:Y:S01]  /*24eb0*/  LDL.LU R11, [R1+0x20c] ;  /* 0x00020c00010b7983 */ /* 0x000f620000300800 */
[C---:B----4-:R-:W-:Y:S11]  /*24ec0*/  HMMA.16816.F32 R20, R12.reuse, R26, R20 ;  /* 0x0000001a0c14723c */ /* 0x050ff60000001814 */
[----:B------:R-:W-:Y:S11]  /*24ed0*/  @!UPT UIADD3 URZ, URZ, URZ, URZ ;  /* 0x0000003f3f3ff290 */ /* 0x000ff6000fffe03f */
[----:B------:R-:W-:Y:S01]  /*24ee0*/  @!UPT UIADD3 URZ, URZ, URZ, URZ ;  /* 0x0000003f3f3ff290 */ /* 0x000fe2000fffe03f */
[----:B------:R-:W-:Y:S01]  /*24ef0*/  STL.64 [R1+0x540], R20 ;  /* 0x0005401401007387 */ /* 0x000fe20000100a00 */
[----:B------:R0:W-:Y:S03]  /*24f00*/  STL.64 [R1+0x548], R22 ;  /* 0x0005481601007387 */ /* 0x0001e60000100a00 */
[----:B0-----:R-:W3:Y:S01]  /*24f10*/  LDL.LU.64 R22, [R1+0xef0] ;  /* 0x000ef00001167983 */ /* 0x001ee20000300a00 */
[----:B------:R-:W3:Y:S02]  /*24f20*/  LDL.LU.64 R20, [R1+0xee8] ;  /* 0x000ee80001147983 */ /* 0x000ee40000300a00 */
[C---:B---3--:R-:W-:Y:S11]  /*24f30*/  HMMA.16816.F32 R20, R12.reuse, R18, R20 ;  /* 0x000000120c14723c */ /* 0x048ff60000001814 */
[----:B------:R-:W-:Y:S11]  /*24f40*/  @!UPT UIADD3 URZ, URZ, URZ, URZ ;  /* 0x0000003f3f3ff290 */ /* 0x000ff6000fffe03f */
[----:B------:R-:W-:Y:S01]  /*24f50*/  @!UPT UIADD3 URZ, URZ, URZ, URZ ;  /* 0x0000003f3f3ff290 */ /* 0x000fe2000fffe03f */
[----:B------:R0:W-:Y:S01]  /*24f60*/  STL.64 [R1+0x530], R20 ;  /* 0x0005301401007387 */ /* 0x0001e20000100a00 */
[----:B------:R1:W-:Y:S01]  /*24f70*/  STL.64 [R1+0x538], R22 ;  /* 0x0005381601007387 */ /* 0x0003e20000100a00 */
[----:B0-----:R-:W-:Y:S01]  /*24f80*/  MOV R21, R18 ;  /* 0x0000001200157202 */ /* 0x001fe20000000f00 */
[----:B------:R-:W-:Y:S02]  /*24f90*/  IMAD.MOV.U32 R20, RZ, RZ, R19 ;  /* 0x000000ffff147224 */ /* 0x000fe400078e0013 */
[----:B------:R-:W2:Y:S02]  /*24fa0*/  LDL.LU.64 R18, [R1+0xee0] ;  /* 0x000ee00001127983 */ /* 0x000ea40000300a00 */
[C---:B--2---:R-:W-:Y:S01]  /*24fb0*/  HMMA.16816.F32 R4, R12.reuse, R18, R4 ;  /* 0x000000120c04723c */ /* 0x044fe20000001804 */
[----:B-1----:R-:W-:Y:S02]  /*24fc0*/  MOV R23, R18 ;  /* 0x0000001200177202 */ /* 0x002fe40000000f00 */
[----:B------:R-:W-:Y:S11]  /*24fd0*/  MOV R22, R19 ;  /* 0x0000001300167202 */ /* 0x000ff60000000f00 */
[----:B------:R-:W-:Y:S09]  /*24fe0*/  @!UPT UIADD3 URZ, URZ, URZ, URZ ;  /* 0x0000003f3f3ff290 */ /* 0x000ff2000fffe03f */
[----:B------:R-:W-:Y:S01]  /*24ff0*/  STL.64 [R1+0x520], R4 ;  /* 0x0005200401007387 */ /* 0x000fe20000100a00 */
[----:B------:R0:W-:Y:S03]  /*25000*/  STL.64 [R1+0x528], R6 ;  /* 0x0005280601007387 */ /* 0x0001e60000100a00 */
[----:B0-----:R-:W2:Y:S01]  /*25010*/  LDL.LU.64 R6, [R1+0xed8] ;  /* 0x000ed80001067983 */ /* 0x001ea20000300a00 */
[----:B------:R-:W2:Y:S02]  /*25020*/  LDL.LU.64 R4, [R1+0xed0] ;  /* 0x000ed00001047983 */ /* 0x000ea40000300a00 */
[----:B------:R-:W2:Y:S02]  /*25030*/  LDL.LU.64 R18, [R1+0xec8] ;  /* 0x000ec80001127983 */ /* 0x000ea40000300a00 */
[C---:B--2---:R-:W-:Y:S01]  /*25040*/  HMMA.16816.F32 R16, R12.reuse, R18, R4 ;  /* 0x000000120c10723c */ /* 0x044fe20000001804 */
[----:B------:R-:W2:Y:S01]  /*25050*/  LDL.LU.64 R6, [R1+0xec0] ;  /* 0x000ec00001067983 */ /* 0x000ea20000300a00 */
[----:B------:R-:W2:Y:S11]  /*25060*/  LDL.LU.64 R4, [R1+0xeb8] ;  /* 0x000eb80001047983 */ /* 0x000eb60000300a00 */
[----:B------:R-:W-:Y:S10]  /*25070*/  @!UPT UIADD3 URZ, URZ, URZ, URZ ;  /* 0x0000003f3f3ff290 */ /* 0x000ff4000fffe03f */
[----:B------:R-:W-:Y:S01]  /*25080*/  STL.64 [R1+0x480], R16 ;  /* 0x0004801001007387 */ /* 0x000fe20000100a00 */
[----:B------:R0:W-:Y:S03]  /*25090*/  STL.64 [R1+0x488], R18 ;  /* 0x0004881201007387 */ /* 0x0001e60000100a00 */
[----:B0-----:R-:W2:Y:S02]  /*250a0*/  LDL.LU.64 R18, [R1+0xeb0] ;  /* 0x000eb00001127983 */ /* 0x001ea40000300a00 */
[C---:B--2---:R-:W-:Y:S11]  /*250b0*/  HMMA.16816.F32 R4, R12.reuse, R18, R4 ;  /* 0x000000120c04723c */ /* 0x044ff60000001804 */
[----:B------:R-:W-:Y:S11]  /*250c0*/  @!UPT UIADD3 URZ, URZ, URZ, URZ ;  /* 0x0000003f3f3ff290 */ /* 0x000ff6000fffe03f */
[----:B------:R-:W-:Y:S01]  /*250d0*/  @!UPT UIADD3 URZ, URZ, URZ, URZ ;  /* 0x0000003f3f3ff290 */ /* 0x000fe2000fffe03f */
[----:B------:R0:W-:Y:S01]  /*250e0*/  STL.64 [R1+0x470], R4 ;  /* 0x0004700401007387 */ /* 0x0001e20000100a00 */
[----:B------:R1:W-:Y:S01]  /*250f0*/  STL.64 [R1+0x478], R6 ;  /* 0x0004780601007387 */ /* 0x0003e20000100a00 */
[----:B0-----:R-:W-:Y:S02]  /*25100*/  MOV R5, R18 ;  /* 0x0000001200057202 */ /* 0x001fe40000000f00 */
[----:B-1----:R-:W2:Y:S01]  /*25110*/  LDL.LU.64 R6, [R1+0xea8] ;  /* 0x000ea80001067983 */ /* 0x002ea20000300a00 */
[----:B------:R-:W-:Y:S02]  /*25120*/  MOV R4, R19 ;  /* 0x0000001300047202 */ /* 0x000fe40000000f00 */
[----:B------:R-:W5:Y:S02]  /*25130*/  LDL.LU.64 R18, [R1+0xea0] ;  /* 0x000ea00001127983 */ /* 0x000f640000300a00 */
[C---:B-----5:R-:W-:Y:S01]  /*25140*/  HMMA.16816.F32 R8, R12.reuse, R18, R8 ;  /* 0x000000120c08723c */ /* 0x060fe20000001808 */
[----:B------:R-:W-:Y:S01]  /*25150*/  IMAD.MOV.U32 R3, RZ, RZ, R18 ;  /* 0x000000ffff037224 */ /* 0x000fe200078e0012 */
[----:B------:R-:W-:Y:S11]  /*25160*/  MOV R29, R19 ;  /* 0x00000013001d7202 */ /* 0x000ff60000000f00 */
[----:B------:R-:W-:Y:S10]  /*25170*/  @!UPT UIADD3 URZ, URZ, URZ, URZ ;  /* 0x0000003f3f3ff290 */ /* 0x000ff4000fffe03f */
[----:B------:R-:W-:Y:S01]  /*25180*/  STL.64 [R1+0x460], R8 ;  /* 0x0004600801007387 */ /* 0x000fe20000100a00 */
[----:B------:R0:W-:Y:S03]  /*25190*/  STL.64 [R1+0x468], R10 ;  /* 0x0004680a01007387 */ /* 0x0001e60000100a00 */
[----:B0-----:R-:W3:Y:S01]  /*251a0*/  LDL.LU.64 R10, [R1+0xe98] ;  /* 0x000e9800010a7983 */ /* 0x001ee20000300a00 */
[----:B------:R-:W2:Y:S02]  /*251b0*/  LDL.LU.64 R18, [R1+0xe90] ;  /* 0x000e900001127983 */ /* 0x000ea40000300a00 */
[----:B------:R-:W2:Y:S02]  /*251c0*/  LDL.LU.64 R16, [R1+0xe88] ;  /* 0x000e880001107983 */ /* 0x000ea40000300a00 */
[----:B--2---:R-:W-:Y:S01]  /*251d0*/  HMMA.16816.F32 R12, R12, R6, R16 ;  /* 0x000000060c0c723c */ /* 0x004fe20000001810 */
[----:B------:R-:W3:Y:S01]  /*251e0*/  LDL.LU.64 R18, [R1+0xe80] ;  /* 0x000e800001127983 */ /* 0x000ee20000300a00 */
[----:B------:R-:W3:Y:S11]  /*251f0*/  LDL.LU.64 R16, [R1+0xe78] ;  /* 0x000e780001107983 */ /* 0x000ef60000300a00 */
[----:B------:R-:W-:Y:S10]  /*25200*/  @!UPT UIADD3 URZ, URZ, URZ, URZ ;  /* 0x0000003f3f3ff290 */ /* 0x000ff4000fffe03f */
[----:B------:R0:W-:Y:S01]  /*25210*/  STL.64 [R1+0x450], R12 ;  /* 0x0004500c01007387 */ /* 0x0001e20000100a00 */
[----:B------:R1:W-:Y:S03]  /*25220*/  STL.64 [R1+0x458], R14 ;  /* 0x0004580e01007387 */ /* 0x0003e60000100a00 */
[----:B0-----:R-:W3:Y:S01]  /*25230*/  LDL.LU R12, [R1+0x1e0] ;  /* 0x0001e000010c7983 */ /* 0x001ee20000300800 */
[----:B------:R-:W3:Y:S02]  /*25240*/  LDL.LU R13, [R1+0x1e4] ;  /* 0x0001e400010d7983 */ /* 0x000ee40000300800 */
[----:B-1----:R-:W3:Y:S02]  /*25250*/  LDL.LU R14, [R1+0x1e8] ;  /* 0x0001e800010e7983 */ /* 0x002ee40000300800 */
[----:B------:R-:W3:Y:S01]  /*25260*/  LDL.LU R15, [R1+0x1ec] ;  /* 0x0001ec00010f7983 */ /* 0x000ee20000300800 */
[----:B------:R-:W-:Y:S01]  /*25270*/  STL.64 [R1+0xe30], R6 ;  /* 0x000e300601007387 */ /* 0x000fe20000100a00 */
[----:B------:R-:W2:Y:S01]  /*25280*/  LDL.LU R8, [R1+0x70] ;  /* 0x0000700001087983 */ /* 0x000ea20000300800 */
[C---:B---3--:R-:W-:Y:S11]  /*25290*/  HMMA.16816.F32 R12, R16.reuse, R10, R12 ;  /* 0x0000000a100c723c */ /* 0x048ff6000000180c */
[----:B------:R-:W-:Y:S11]  /*252a0*/  @!UPT UIADD3 URZ, URZ, URZ, URZ ;  /* 0x0000003f3f3ff290 */ /* 0x000ff6000fffe03f */
[----:B------:R-:W-:Y:S01]  /*252b0*/  @!UPT UIADD3 URZ, URZ, URZ, URZ ;  /* 0x0000003f3f3ff290 */ /* 0x000fe2000fffe03f */
[----:B------:R-:W-:Y:S01]  /*252c0*/  STL.64 [R1+0x5e0], R12 ;  /* 0x0005e00c01007387 */ /* 0x000fe20000100a00 */
[----:B------:R-:W-:Y:S02]  /*252d0*/  STL.64 [R1+0x5e8], R14 ;  /* 0x0005e80e01007387 */ /* 0x000fe40000100a00 */
[----:B------:R-:W2:Y:S01]  /*252e0*/  LDL.LU R9, [R1+0x74] ;  /* 0x0000740001097983 */ /* 0x000ea20000300800 */
[----:B------:R-:W-:Y:S02]  /*252f0*/  MOV R10, R2 ;  /* 0x00000002000a7202 */ /* 0x000fe40000000f00 */
[----:B------:R-:W-:Y:S01]  /*25300*/  MOV R11, R28 ;  /* 0x0000001c000b7202 */ /* 0x000fe20000000f00 */
[----:B------:R-:W3:Y:S01]  /*25310*/  LDL.LU R2, [R1+0xe70] ;  /* 0x000e700001027983 */ /* 0x000ee20000300800 */
[----:B------:R-:W4:Y:S03]  /*25320*/  LDL.LU R28, [R1+0xe6c] ;  /* 0x000e6c00011c7983 */ /* 0x000f260000300800 */
[----:B------:R-:W-:Y:S04]  /*25330*/  STL.64 [R1+0xc78], R10 ;  /* 0x000c780a01007387 */ /* 0x000fe80000100a00 */
[----:B--2---:R0:W-:Y:S04]  /*25340*/  STL.64 [R1+0xc70], R8 ;  /* 0x000c700801007387 */ /* 0x0041e80000100a00 */
[----:B0-----:R-:W2:Y:S01]  /*25350*/  LDL.LU R8, [R1+0x1d0] ;  /* 0x0001d00001087983 */ /* 0x001ea20000300800 */
[----:B------:R-:W2:Y:S02]  /*25360*/  LDL.LU R9, [R1+0x1d4] ;  /* 0x0001d40001097983 */ /* 0x000ea40000300800 */
[----:B------:R-:W2:Y:S02]  /*25370*/  LDL.LU R10, [R1+0x1d8] ;  /* 0x0001d800010a7983 */ /* 0x000ea40000300800 */
[----:B------:R-:W2:Y:S01]  /*25380*/  LDL.LU R11, [R1+0x1dc] ;  /* 0x0001dc00010b7983 */ /* 0x000ea20000300800 */
[----:B------:R-:W5:Y:S01]  /*25390*/  LDL.LU R14, [R1+0x76c] ;  /* 0x00076c00010e7983 */ /* 0x000f620000300800 */
[----:B------:R-:W5:Y:S01]  /*253a0*/  LDL.LU R15, [R1+0x768] ;  /* 0x00076800010f7983 */ /* 0x000f620000300800 */
[----:B--2---:R-:W-:Y:S02]  /*253b0*/  HMMA.16816.F32 R8, R16, R26, R8 ;  /* 0x0000001a1008723c */ /* 0x004fe40000001808 */
[----:B-----5:R0:W-:Y:S02]  /*253c0*/  STL.64 [R1+0xde0], R14 ;  /* 0x000de00e01007387 */ /* 0x0201e40000100a00 */
[----:B0-----:R-:W-:Y:S01]  /*253d0*/  MOV R14, R23 ;  /* 0x00000017000e7202 */ /* 0x001fe20000000f00 */
[----:B------:R-:W-:-:S05]  /*253e0*/  IMAD.MOV.U32 R15, RZ, RZ, R22 ;  /* 0x000000ffff0f7224 */ /* 0x000fca00078e0016 */
[----:B------:R-:W-:Y:S11]  /*253f0*/  STL.64 [R1+0xe48], R14 ;  /* 0x000e480e01007387 */ /* 0x000ff60000100a00 */
[----:B------:R-:W-:Y:S02]  /*25400*/  @!UPT UIADD3 URZ, URZ, URZ, URZ ;  /* 0x0000003f3f3ff290 */ /* 0x000fe4000fffe03f */
[----:B------:R0:W-:Y:S02]  /*25410*/  STL.64 [R1+0x5d0], R8 ;  /* 0x0005d00801007387 */ /* 0x0001e40000100a00 */
[----:B------:R1:W-:Y:S01]  /*25420*/  STL.64 [R1+0x5d8], R10 ;  /* 0x0005d80a01007387 */ /* 0x0003e20000100a00 */
[----:B0-----:R-:W2:Y:S01]  /*25430*/  LDL.LU R8, [R1+0x80] ;  /* 0x0000800001087983 */ /* 0x001ea20000300800 */
[----:B------:R-:W2:Y:S02]  /*25440*/  LDL.LU R9, [R1+0x84] ;  /* 0x0000840001097983 */ /* 0x000ea40000300800 */
[----:B-1----:R-:W5:Y:S01]  /*25450*/  LDL.LU R10, [R1+0x88] ;  /* 0x00008800010a7983 */ /* 0x002f620000300800 */
[----:B----4-:R-:W-:Y:S02]  /*25460*/  MOV R11, R28 ;  /* 0x0000001c000b7202 */ /* 0x010fe40000000f00 */
[----:B------:R-:W4:Y:S01]  /*25470*/  LDL.LU R28, [R1+0xe68] ;  /* 0x000e6800011c7983 */ /* 0x000f220000300800 */
[----:B------:R-:W2:Y:S02]  /*25480*/  LDL.LU R24, [R1+0x1a0] ;  /* 0x0001a00001187983 */ /* 0x000ea40000300800 */
[----:B------:R-:W2:Y:S02]  /*25490*/  LDL.LU R25, [R1+0x1a4] ;  /* 0x0001a40001197983 */ /* 0x000ea40000300800 */
[----:B------:R-:W2:Y:S01]  /*254a0*/  LDL.LU R26, [R1+0x1a8] ;  /* 0x0001a800011a7983 */ /* 0x000ea20000300800 */
[----:B------:R-:W2:Y:S04]  /*254b0*/  LDL.LU R27, [R1+0x1ac] ;  /* 0x0001ac00011b7983 */ /* 0x000ea80000300800 */
[----:B--2---:R-:W-:Y:S01]  /*254c0*/  STL.64 [R1+0xe40], R26 ;  /* 0x000e401a01007387 */ /* 0x004fe20000100a00 */
[----:B------:R0:W-:Y:S03]  /*254d0*/  STL.64 [R1+0xe38], R24 ;  /* 0x000e381801007387 */ /* 0x0001e60000100a00 */
[----:B0-----:R-:W2:Y:S01]  /*254e0*/  LDL.LU R24, [R1+0x1b0] ;  /* 0x0001b00001187983 */ /* 0x001ea20000300800 */
[----:B------:R-:W2:Y:S02]  /*254f0*/  LDL.LU R25, [R1+0x1b4] ;  /* 0x0001b40001197983 */ /* 0x000ea40000300800 */
[----:B------:R-:W2:Y:S02]  /*25500*/  LDL.LU R26, [R1+0x1b8] ;  /* 0x0001b800011a7983 */ /* 0x000ea40000300800 */
[----:B------:R-:W2:Y:S01]  /*25510*/  LDL.LU R27, [R1+0x1bc] ;  /* 0x0001bc00011b7983 */ /* 0x000ea20000300800 */
[----:B------:R-:W-:-:S02]  /*25520*/  MOV R15, R20 ;  /* 0x00000014000f7202 */ /* 0x000fc40000000f00 */
[----:B------:R-:W-:Y:S01]  /*25530*/  MOV R14, R21 ;  /* 0x00000015000e7202 */ /* 0x000fe20000000f00 */
[----:B--2---:R-:W-:Y:S01]  /*25540*/  STL.64 [R1+0xe58], R26 ;  /* 0x000e581a01007387 */ /* 0x004fe20000100a00 */
[----:B------:R0:W-:Y:S03]  /*25550*/  STL.64 [R1+0xe50], R24 ;  /* 0x000e501801007387 */ /* 0x0001e60000100a00 */
[----:B0-----:R-:W2:Y:S01]  /*25560*/  LDL.LU R24, [R1+0x1c0] ;  /* 0x0001c00001187983 */ /* 0x001ea20000300800 */
[----:B------:R-:W2:Y:S02]  /*25570*/  LDL.LU R25, [R1+0x1c4] ;  /* 0x0001c40001197983 */ /* 0x000ea40000300800 */
[----:B------:R-:W2:Y:S02]  /*25580*/  LDL.LU R26, [R1+0x1c8] ;  /* 0x0001c800011a7983 */ /* 0x000ea40000300800 */
[----:B------:R-:W2:Y:S01]  /*25590*/  LDL.LU R27, [R1+0x1cc] ;  /* 0x0001cc00011b7983 */ /* 0x000ea20000300800 */
[----:B------:R-:W3:Y:S01]  /*255a0*/  LDL.LU.64 R6, [R1+0x28] ;  /* 0x0000280001067983 */ /* 0x000ee20000300a00 */
[----:B------:R-:W3:Y:S02]  /*255b0*/  LDL.LU R20, [R1+0x170] ;  /* 0x0001700001147983 */ /* 0x000ee40000300800 */
[----:B------:R-:W3:Y:S02]  /*255c0*/  LDL.LU R21, [R1+0x174] ;  /* 0x0001740001157983 */ /* 0x000ee40000300800 */
[----:B------:R-:W3:Y:S01]  /*255d0*/  LDL.LU R22, [R1+0x178] ;  /* 0x0001780001167983 */ /* 0x000ee20000300800 */
[----:B------:R-:W3:Y:S01]  /*255e0*/  LDL.LU R23, [R1+0x17c] ;  /* 0x00017c0001177983 */ /* 0x000ee20000300800 */
[C---:B--2---:R-:W-:Y:S03]  /*255f0*/  HMMA.16816.F32 R12, R16.reuse, R14, R24 ;  /* 0x0000000e100c723c */ /* 0x044fe60000001818 */
[----:B---3--:R0:W-:Y:S01]  /*25600*/  STL.64 [R1+0xe18], R22 ;  /* 0x000e181601007387 */ /* 0x0081e20000100a00 */
[----:B------:R1:W-:Y:S01]  /*25610*/  STL.64 [R1+0xe10], R20 ;  /* 0x000e101401007387 */ /* 0x0003e20000100a00 */
[----:B0-----:R-:W-:Y:S01]  /*25620*/  MOV R22, R3 ;  /* 0x0000000300167202 */ /* 0x001fe20000000f00 */
[----:B------:R-:W-:Y:S01]  /*25630*/  IMAD.MOV.U32 R23, RZ, RZ, R29 ;  /* 0x000000ffff177224 */ /* 0x000fe200078e001d */
[----:B------:R-:W2:Y:S01]  /*25640*/  LDL.LU R3, [R1+0xe64] ;  /* 0x000e640001037983 */ /* 0x000ea20000300800 */
[----:B------:R-:W3:Y:S03]  /*25650*/  LDL.LU R29, [R1+0xe60] ;  /* 0x000e6000011d7983 */ /* 0x000ee60000300800 */
[----:B------:R0:W-:Y:S01]  /*25660*/  STL.64 [R1+0xe28], R22 ;  /* 0x000e281601007387 */ /* 0x0001e20000100a00 */
[----:B-----5:R-:W-:Y:S02]  /*25670*/  STL.64 [R1+0xc88], R10 ;  /* 0x000c880a01007387 */ /* 0x020fe40000100a00 */
[----:B------:R-:W-:Y:S02]  /*25680*/  STL.64 [R1+0xc80], R8 ;  /* 0x000c800801007387 */ /* 0x000fe40000100a00 */
[----:B-1----:R-:W5:Y:S01]  /*25690*/  LDL.LU R20, [R1+0x190] ;  /* 0x0001900001147983 */ /* 0x002f620000300800 */
[----:B------:R-:W5:Y:S04]  /*256a0*/  LDL.LU R21, [R1+0x194] ;  /* 0x0001940001157983 */ /* 0x000f680000300800 */
[----:B0-----:R-:W5:Y:S01]  /*256b0*/  LDL.LU R22, [R1+0x198] ;  /* 0x0001980001167983 */ /* 0x001f620000300800 */
[----:B------:R-:W5:Y:S02]  /*256c0*/  LDL.LU R23, [R1+0x19c] ;  /* 0x00019c0001177983 */ /* 0x000f640000300800 */
[----:B------:R-:W2:Y:S02]  /*256d0*/  LDL.LU.64 R26, [R1+0xe58] ;  /* 0x000e5800011a7983 */ /* 0x000ea40000300a00 */
[----:B------:R-:W2:Y:S01]  /*256e0*/  LDL.LU.64 R24, [R1+0xe50] ;  /* 0x000e500001187983 */ /* 0x000ea20000300a00 */
[----:B------:R-:W-:Y:S01]  /*256f0*/  STL.64 [R1+0x5c0], R12 ;  /* 0x0005c00c01007387 */ /* 0x000fe20000100a00 */
[----:B------:R0:W-:Y:S03]  /*25700*/  STL.64 [R1+0x5c8], R14 ;  /* 0x0005c80e01007387 */ /* 0x0001e60000100a00 */
[----:B0-----:R-:W2:Y:S02]  /*25710*/  LDL.LU.64 R14, [R1+0xe48] ;  /* 0x000e4800010e7983 */ /* 0x001ea40000300a00 */
[C---:B--2---:R-:W-:Y:S02]  /*25720*/  HMMA.16816.F32 R12, R16.reuse, R14, R24 ;  /* 0x0000000e100c723c */ /* 0x044fe40000001818 */
[----:B------:R-:W2:Y:S01]  /*25730*/  LDL.LU.64 R26, [R1+0xe40] ;  /* 0x000e4000011a7983 */ /* 0x000ea20000300a00 */
[----:B------:R-:W2:Y:S11]  /*25740*/  LDL.LU.64 R24, [R1+0xe38] ;  /* 0x000e380001187983 */ /* 0x000eb60000300a00 */
[----:B------:R-:W-:Y:S09]  /*25750*/  @!UPT UIADD3 URZ, URZ, URZ, URZ ;  /* 0x0000003f3f3ff290 */ /* 0x000ff2000fffe03f */
[----:B------:R0:W-:Y:S01]  /*25760*/  STL.64 [R1+0x5b0], R12 ;  /* 0x0005b00c01007387 */ /* 0x0001e20000100a00 */
[----:B------:R1:W-:Y:S03]  /*25770*/  STL.64 [R1+0x5b8], R14 ;  /* 0x0005b80e01007387 */ /* 0x0003e60000100a00 */
[----:B0-----:R-:W2:Y:S01]  /*25780*/  LDL.LU R12, [R1+0x150] ;  /* 0x00015000010c7983 */ /* 0x001ea20000300800 */
[----:B------:R-:W2:Y:S02]  /*25790*/  LDL.LU R13, [R1+0x154] ;  /* 0x00015400010d7983 */ /* 0x000ea40000300800 */
[----:B-1----:R-:W2:Y:S02]  /*257a0*/  LDL.LU R14, [R1+0x158] ;  /* 0x00015800010e7983 */ /* 0x002ea40000300800 */
[----:B------:R-:W2:Y:S02]  /*257b0*/  LDL.LU R15, [R1+0x15c] ;  /* 0x00015c00010f7983 */ /* 0x000ea40000300800 */
[----:B--2---:R0:W-:Y:S01]  /*257c0*/  STL.64 [R1+0xdf0], R14 ;  /* 0x000df00e01007387 */ /* 0x0041e20000100a00 */
[----:B------:R1:W-:Y:S03]  /*257d0*/  STL.64 [R1+0xde8], R12 ;  /* 0x000de80c01007387 */ /* 0x0003e60000100a00 */
[----:B0-----:R-:W2:Y:S01]  /*257e0*/  LDL.LU.64 R14, [R1+0x68] ;  /* 0x00006800010e7983 */ /* 0x001ea20000300a00 */
[----:B------:R-:W-:Y:S01]  /*257f0*/  HMMA.16816.F32 R24, R16, R6, R24 ;  /* 0x000000061018723c */ /* 0x000fe20000001818 */
[----:B------:R-:W-:Y:S01]  /*25800*/  MOV R10, R5 ;  /* 0x00000005000a7202 */ /* 0x000fe20000000f00 */
[----:B------:R-:W-:Y:S01]  /*25810*/  MOV R5, R7 ;  /* 0x0000000700057202 */ /* 0x000fe20000000f00 */
[----:B--2---:R0:W-:Y:S01]  /*25820*/  STL.64 [R1+0xe20], R14 ;  /* 0x000e200e01007387 */ /* 0x0041e20000100a00 */
[----:B-1----:R-:W2:Y:S02]  /*25830*/  LDL.LU R12, [R1+0x180] ;  /* 0x00018000010c7983 */ /* 0x002ea40000300800 */
[----:B------:R-:W2:Y:S01]  /*25840*/  LDL.LU R13, [R1+0x184] ;  /* 0x00018400010d7983 */ /* 0x000ea20000300800 */
[----:B0-----:R-:W2:Y:S01]  /*25850*/  LDL.LU R14, [R1+0x188] ;  /* 0x00018800010e7983 */ /* 0x001ea20000300800 */
[----:B------:R-:W2:Y:S11]  /*25860*/  LDL.LU R15, [R1+0x18c] ;  /* 0x00018c00010f7983 */ /* 0x000eb60000300800 */
[----:B------:R-:W-:Y:S04]  /*25870*/  @!UPT UIADD3 URZ, URZ, URZ, URZ ;  /* 0x0000003f3f3ff290 */ /* 0x000fe8000fffe03f */
[----:B------:R-:W-:Y:S02]  /*25880*/  STL.64 [R1+0x5a0], R24 ;  /* 0x0005a01801007387 */ /* 0x000fe40000100a00 */
[----:B------:R0:W-:Y:S02]  /*25890*/  STL.64 [R1+0x5a8], R26 ;  /* 0x0005a81a01007387 */ /* 0x0001e40000100a00 */
[----:B0-----:R-:W-:Y:S02]  /*258a0*/  MOV R27, R6 ;  /* 0x00000006001b7202 */ /* 0x001fe40000000f00 */
[----:B------:R-:W2:Y:S03]  /*258b0*/  LDL.LU.64 R6, [R1+0xe30] ;  /* 0x000e300001067983 */ /* 0x000ea60000300a00 */
[----:B------:R0:W-:Y:S02]  /*258c0*/  STL [R1+0xdc8], R27 ;  /* 0x000dc81b01007387 */ /* 0x0001e40000100800 */
[----:B------:R-:W2:Y:S02]  /*258d0*/  LDL.LU R24, [R1+0x140] ;  /* 0x0001400001187983 */ /* 0x000ea40000300800 */
[----:B------:R-:W2:Y:S01]  /*258e0*/  LDL.LU R25, [R1+0x144] ;  /* 0x0001440001197983 */ /* 0x000ea20000300800 */
[----:B------:R-:W2:Y:S04]  /*258f0*/  LDL.LU R26, [R1+0x148] ;  /* 0x00014800011a7983 */ /* 0x000ea80000300800 */
[----:B0-----:R-:W2:Y:S01]  /*25900*/  LDL.LU R27, [R1+0x14c] ;  /* 0x00014c00011b7983 */ /* 0x001ea20000300800 */
[----:B------:R-:W-:-:S07]  /*25910*/  MOV R11, R4 ;  /* 0x00000004000b7202 */ /* 0x000fce0000000f00 */
[C---:B-----5:R-:W-:Y:S01]  /*25920*/  HMMA.16816.F32 R20, R16.reuse, R10, R20 ;  /* 0x0000000a1014723c */ /* 0x060fe20000001814 */
[----:B--2---:R0:W-:Y:S01]  /*25930*/  STL.64 [R1+0xdd8], R26 ;  /* 0x000dd81a01007387 */ /* 0x0041e20000100a00 */
[----:B------:R1:W-:Y:S03]  /*25940*/  STL.64 [R1+0xdd0], R24 ;  /* 0x000dd01801007387 */ /* 0x0003e60000100a00 */
[----:B0-----:R-:W2:Y:S04]  /*25950*/  LDL.LU.64 R26, [R1+0x58] ;  /* 0x00005800011a7983 */ /* 0x001ea80000300a00 */
[----:B--2---:R0:W-:Y:S01]  /*25960*/  STL.64 [R1+0xdf8], R26 ;  /* 0x000df81a01007387 */ /* 0x0041e20000100a00 */
[----:B-1----:R-:W2:Y:S02]  /*25970*/  LDL.LU R24, [R1+0x160] ;  /* 0x0001600001187983 */ /* 0x002ea40000300800 */
[----:B------:R-:W2:Y:S01]  /*25980*/  LDL.LU R25, [R1+0x164] ;  /* 0x0001640001197983 */ /* 0x000ea20000300800 */
[----:B0-----:R-:W2:Y:S01]  /*25990*/  LDL.LU R26, [R1+0x168] ;  /* 0x00016800011a7983 */ /* 0x001ea20000300800 */
[----:B------:R-:W2:Y:S09]  /*259a0*/  LDL.LU R27, [R1+0x16c] ;  /* 0x00016c00011b7983 */ /* 0x000eb20000300800 */
[----:B------:R-:W-:Y:S02]  /*259b0*/  STL.64 [R1+0x590], R20 ;  /* 0x0005901401007387 */ /* 0x000fe40000100a00 */
[----:B------:R0:W-:Y:S02]  /*259c0*/  STL.64 [R1+0x598], R22 ;  /* 0x0005981601007387 */ /* 0x0001e40000100a00 */
[----:B0-----:R-:W5:Y:S02]  /*259d0*/  LDL.LU.64 R22, [R1+0xe28] ;  /* 0x000e280001167983 */ /* 0x001f640000300a00 */
[C---:B-----5:R-:W-:Y:S02]  /*259e0*/  HMMA.16816.F32 R20, R16.reuse, R22, R12 ;  /* 0x000000161014723c */ /* 0x060fe4000000180c */
[----:B------:R-:W2:Y:S11]  /*259f0*/  LDL.LU.64 R14, [R1+0xe20] ;  /* 0x000e2000010e7983 */ /* 0x000eb60000300a00 */
[----:B------:R-:W-:Y:S10]  /*25a00*/  @!UPT UIADD3 URZ, URZ, URZ, URZ ;  /* 0x0000003f3f3ff290 */ /* 0x000ff4000fffe03f */
[----:B------:R-:W-:Y:S01]  /*25a10*/  STL.64 [R1+0x580], R20 ;  /* 0x0005801401007387 */ /* 0x000fe20000100a00 */
[----:B------:R0:W-:Y:S03]  /*25a20*/  STL.64 [R1+0x588], R22 ;  /* 0x0005881601007387 */ /* 0x0001e60000100a00 */
[----:B0-----:R-:W5:Y:S01]  /*25a30*/  LDL.LU.64 R22, [R1+0xe18] ;  /* 0x000e180001167983 */ /* 0x001f620000300a00 */
[----:B------:R-:W5:Y:S02]  /*25a40*/  LDL.LU.64 R20, [R1+0xe10] ;  /* 0x000e100001147983 */ /* 0x000f640000300a00 */
[----:B-----5:R-:W-:Y:S01]  /*25a50*/  HMMA.16816.F32 R16, R16, R6, R20 ;  /* 0x000000061010723c */ /* 0x020fe20000001814 */
[----:B------:R-:W2:Y:S01]  /*25a60*/  LDL.LU.64 R22, [R1+0xe08] ;  /* 0x000e080001167983 */ /* 0x000ea20000300a00 */
[----:B------:R-:W2:Y:S11]  /*25a70*/  LDL.LU.64 R20, [R1+0xe00] ;  /* 0x000e000001147983 */ /* 0x000eb60000300a00 */
[----:B------:R-:W-:Y:S10]  /*25a80*/  @!UPT UIADD3 URZ, URZ, URZ, URZ ;  /* 0x0000003f3f3ff290 */ /* 0x000ff4000fffe03f */
[----:B------:R0:W-:Y:S01]  /*25a90*/  STL.64 [R1+0x570], R16 ;  /* 0x0005701001007387 */ /* 0x0001e20000100a00 */
[----:B------:R1:W-:Y:S03]  /*25aa0*/  STL.64 [R1+0x578], R18 ;  /* 0x0005781201007387 */ /* 0x0003e60000100a00 */
[----:B0-----:R-:W5:Y:S01]  /*25ab0*/  LDL.LU R17, [R1+0x3b8] ;  /* 0x0003b80001117983 */ /* 0x001f620000300800 */
[----:B-1----:R-:W2:Y:S02]  /*25ac0*/  LDL.LU R18, [R1+0x3b4] ;  /* 0x0003b40001127983 */ /* 0x002ea40000300800 */
[----:B------:R-:W2:Y:S02]  /*25ad0*/  LDL.LU R19, [R1+0x770] ;  /* 0x0007700001137983 */ /* 0x000ea40000300800 */
[----:B--2---:R0:W-:Y:S01]  /*25ae0*/  STL.64 [R1+0xda8], R18 ;  /* 0x000da81201007387 */ /* 0x0041e20000100a00 */
[----:B-----5:R-:W-:Y:S03]  /*25af0*/  STL [R1+0xda4], R17 ;  /* 0x000da41101007387 */ /* 0x020fe60000100800 */
[----:B0-----:R-:W2:Y:S01]  /*25b00*/  LDL.LU.64 R18, [R1+0x38] ;  /* 0x0000380001127983 */ /* 0x001ea20000300a00 */
[C---:B------:R-:W-:Y:S01]  /*25b10*/  HMMA.16816.F32 R24, R20.reuse, R14, R24 ;  /* 0x0000000e1418723c */ /* 0x040fe20000001818 */
[----:B------:R-:W-:Y:S01]  /*25b20*/  IMAD.MOV.U32 R8, RZ, RZ, R14 ;  /* 0x000000ffff087224 */ /* 0x000fe200078e000e */
[----:B------:R-:W-:Y:S01]  /*25b30*/  MOV R4, R15 ;  /* 0x0000000f00047202 */ /* 0x000fe20000000f00 */
[----:B--2---:R0:W-:Y:S04]  /*25b40*/  STL.64 [R1+0xdc0], R18 ;  /* 0x000dc01201007387 */ /* 0x0041e80000100a00 */
[----:B0-----:R-:W2:Y:S11]  /*25b50*/  LDL.LU.64 R18, [R1+0x48] ;  /* 0x0000480001127983 */ /* 0x001eb60000300a00 */
[----:B------:R-:W-:Y:S05]  /*25b60*/  @!UPT UIADD3 URZ, URZ, URZ, URZ ;  /* 0x0000003f3f3ff290 */ /* 0x000fea000fffe03f */
[----:B------:R-:W-:Y:S02]  /*25b70*/  STL.64 [R1+0x5f0], R24 ;  /* 0x0005f01801007387 */ /* 0x000fe40000100a00 */
[----:B------:R0:W-:Y:S02]  /*25b80*/  STL.64 [R1+0x5f8], R26 ;  /* 0x0005f81a01007387 */ /* 0x0001e40000100a00 */
[----:B0-----:R-:W5:Y:S01]  /*25b90*/  LDL.LU.64 R26, [R1+0xdf8] ;  /* 0x000df800011a7983 */ /* 0x001f620000300a00 */
[----:B------:R-:W5:Y:S02]  /*25ba0*/  LDL.LU.64 R14, [R1+0xdf0] ;  /* 0x000df000010e7983 */ /* 0x000f640000300a00 */
[----:B------:R-:W5:Y:S02]  /*25bb0*/  LDL.LU.64 R12, [R1+0xde8] ;  /* 0x000de800010c7983 */ /* 0x000f640000300a00 */
[----:B------:R-:W-:Y:S01]  /*25bc0*/  STL.64 [R1+0xdb8], R6 ;  /* 0x000db80601007387 */ /* 0x000fe20000100a00 */
[----:B------:R0:W-:Y:S04]  /*25bd0*/  STL.64 [R1+0xdb0], R4 ;  /* 0x000db00401007387 */ /* 0x0001e80000100a00 */
[----:B0-----:R-:W2:Y:S01]  /*25be0*/  LDL.LU R4, [R1+0x130] ;  /* 0x0001300001047983 */ /* 0x001ea20000300800 */
[----:B------:R-:W2:Y:S02]  /*25bf0*/  LDL.LU R5, [R1+0x134] ;  /* 0x0001340001057983 */ /* 0x000ea40000300800 */
[----:B------:R-:W2:Y:S02]  /*25c00*/  LDL.LU R6, [R1+0x138] ;  /* 0x0001380001067983 */ /* 0x000ea40000300800 */
[----:B------:R-:W2:Y:S01]  /*25c10*/  LDL.LU R7, [R1+0x13c] ;  /* 0x00013c0001077983 */ /* 0x000ea20000300800 */
[----:B-----5:R-:W-:Y:S01]  /*25c20*/  HMMA.16816.F32 R12, R20, R26, R12 ;  /* 0x0000001a140c723c */ /* 0x020fe2000000180c */
[----:B------:R-:W-:Y:S11]  /*25c30*/  MOV R9, R27 ;  /* 0x0000001b00097202 */ /* 0x000ff60000000f00 */
[----:B------:R-:W-:Y:S11]  /*25c40*/  @!UPT UIADD3 URZ, URZ, URZ, URZ ;  /* 0x0000003f3f3ff290 */ /* 0x000ff6000fffe03f */
[----:B------:R0:W-:Y:S01]  /*25c50*/  STL.64 [R1+0x600], R12 ;  /* 0x0006000c01007387 */ /* 0x0001e20000100a00 */
[----:B------:R1:W-:Y:S01]  /*25c60*/  STL.64 [R1+0x608], R14 ;  /* 0x0006080e01007387 */ /* 0x0003e20000100a00 */
[----:B0-----:R-:W-:Y:S02]  /*25c70*/  MOV R12, R26 ;  /* 0x0000001a000c7202 */ /* 0x001fe40000000f00 */
[----:B-1----:R-:W5:Y:S01]  /*25c80*/  LDL.LU.64 R14, [R1+0xde0] ;  /* 0x000de000010e7983 */ /* 0x002f620000300a00 */
[----:B------:R-:W3:Y:S02]  /*25c90*/  LDL.LU.64 R26, [R1+0xdd8] ;  /* 0x000dd800011a7983 */ /* 0x000ee40000300a00 */
[----:B------:R-:W3:Y:S02]  /*25ca0*/  LDL.LU.64 R24, [R1+0xdd0] ;  /* 0x000dd00001187983 */ /* 0x000ee40000300a00 */
[----:B------:R-:W-:Y:S01]  /*25cb0*/  STL.64 [R1+0xd90], R10 ;  /* 0x000d900a01007387 */ /* 0x000fe20000100a00 */
[----:B------:R0:W-:Y:S01]  /*25cc0*/  STL.64 [R1+0xd88], R8 ;  /* 0x000d880801007387 */ /* 0x0001e20000100a00 */
[----:B--2---:R-:W-:-:S03]  /*25cd0*/  IMAD.MOV.U32 R13, RZ, RZ, R19 ;  /* 0x000000ffff0d7224 */ /* 0x004fc600078e0013 */
[----:B0-----:R-:W2:Y:S01]  /*25ce0*/  LDL.LU R8, [R1+0x120] ;  /* 0x0001200001087983 */ /* 0x001ea20000300800 */
[----:B------:R-:W2:Y:S02]  /*25cf0*/  LDL.LU R9, [R1+0x124] ;  /* 0x0001240001097983 */ /* 0x000ea40000300800 */
[----:B------:R-:W2:Y:S02]  /*25d00*/  LDL.LU R10, [R1+0x128] ;  /* 0x00012800010a7983 */ /* 0x000ea40000300800 */
[----:B------:R-:W2:Y:S01]  /*25d10*/  LDL.LU R11, [R1+0x12c] ;  /* 0x00012c00010b7983 */ /* 0x000ea20000300800 */
[C---:B---3--:R-:W-:Y:S11]  /*25d20*/  HMMA.16816.F32 R24, R20.reuse, R18, R24 ;  /* 0x000000121418723c */ /* 0x048ff60000001818 */
[----:B------:R-:W-:Y:S11]  /*25d30*/  @!UPT UIADD3 URZ, URZ, URZ, URZ ;  /* 0x0000003f3f3ff290 */ /* 0x000ff6000fffe03f */
[----:B------:R-:W-:Y:S01]  /*25d40*/  @!UPT UIADD3 URZ, URZ, URZ, URZ ;  /* 0x0000003f3f3ff290 */ /* 0x000fe2000fffe03f */
[----:B------:R0:W-:Y:S01]  /*25d50*/  STL.64 [R1+0x610], R24 ;  /* 0x0006101801007387 */ /* 0x0001e20000100a00 */
[----:B------:R1:W-:Y:S01]  /*25d60*/  STL.64 [R1+0x618], R26 ;  /* 0x0006181a01007387 */ /* 0x0003e20000100a00 */
[----:B0-----:R-:W-:Y:S02]  /*25d70*/  MOV R24, R18 ;  /* 0x0000001200187202 */ /* 0x001fe40000000f00 */
[----:B-1----:R-:W3:Y:S01]  /*25d80*/  LDL.LU R27, [R1+0xdc8] ;  /* 0x000dc800011b7983 */ /* 0x002ee20000300800 */
[----:B------:R-:W2:Y:S02]  /*25d90*/  LDL.LU.64 R18, [R1+0xdc0] ;  /* 0x000dc00001127983 */ /* 0x000ea40000300a00 */
[----:B--2---:R-:W-:Y:S01]  /*25da0*/  HMMA.16816.F32 R4, R20, R18, R4 ;  /* 0x000000121404723c */ /* 0x004fe20000001804 */
[----:B------:R-:W-:Y:S02]  /*25db0*/  MOV R26, R18 ;  /* 0x00000012001a7202 */ /* 0x000fe40000000f00 */
[----:B------:R-:W-:Y:S11]  /*25dc0*/  MOV R25, R19 ;  /* 0x0000001300197202 */ /* 0x000ff60000000f00 */
[----:B------:R-:W-:Y:S09]  /*25dd0*/  @!UPT UIADD3 URZ, URZ, URZ, URZ ;  /* 0x0000003f3f3ff290 */ /* 0x000ff2000fffe03f */
[----:B------:R-:W-:Y:S01]  /*25de0*/  STL.64 [R1+0x620], R4 ;  /* 0x0006200401007387 */ /* 0x000fe20000100a00 */
[----:B------:R0:W-:Y:S03]  /*25df0*/  STL.64 [R1+0x628], R6 ;  /* 0x0006280601007387 */ /* 0x0001e60000100a00 */
[----:B0-----:R-:W2:Y:S01]  /*25e00*/  LDL.LU.64 R6, [R1+0xdb8] ;  /* 0x000db80001067983 */ /* 0x001ea20000300a00 */
[----:B------:R-:W2:Y:S02]  /*25e10*/  LDL.LU.64 R4, [R1+0xdb0] ;  /* 0x000db00001047983 */ /* 0x000ea40000300a00 */
[----:B------:R-:W2:Y:S02]  /*25e20*/  LDL.LU.64 R18, [R1+0xda8] ;  /* 0x000da80001127983 */ /* 0x000ea40000300a00 */
[----:B------:R-:W3:Y:S01]  /*25e30*/  LDL.LU R17, [R1+0xda4] ;  /* 0x000da40001117983 */ /* 0x000ee20000300800 */
[----:B------:R-:W3:Y:S04]  /*25e40*/  LDL.LU R16, [R1+0x838] ;  /* 0x0008380001107983 */ /* 0x000ee80000300800 */
[----:B--2---:R-:W-:Y:S01]  /*25e50*/  STL.64 [R1+0xc98], R18 ;  /* 0x000c981201007387 */ /* 0x004fe20000100a00 */
[----:B---3--:R0:W-:Y:S03]  /*25e60*/  STL.64 [R1+0xc90], R16 ;  /* 0x000c901001007387 */ /* 0x0081e60000100a00 */
[----:B0-----:R-:W2:Y:S01]  /*25e70*/  LDL.LU R16, [R1+0x90] ;  /* 0x0000900001107983 */ /* 0x001ea20000300800 */
[----:B------:R-:W-:Y:S01]  /*25e80*/  MOV R18, R3 ;  /* 0x0000000300127202 */ /* 0x000fe20000000f00 */
[----:B----4-:R-:W-:Y:S01]  /*25e90*/  IMAD.MOV.U32 R19, RZ, RZ, R28 ;  /* 0x000000ffff137224 */ /* 0x010fe200078e001c */
[----:B------:R-:W-:-:S02]  /*25ea0*/  MOV R17, R29 ;  /* 0x0000001d00117202 */ /* 0x000fc40000000f00 */
[----:B------:R-:W3:Y:S01]  /*25eb0*/  LDL.LU R29, [R1+0xda0] ;  /* 0x000da000011d7983 */ /* 0x000ee20000300800 */
[----:B------:R-:W4:Y:S02]  /*25ec0*/  LDL.LU R3, [R1+0xd9c] ;  /* 0x000d9c0001037983 */ /* 0x000f240000300800 */
[----:B------:R-:W3:Y:S02]  /*25ed0*/  LDL.LU R28, [R1+0xd98] ;  /* 0x000d9800011c7983 */ /* 0x000ee40000300800 */
[----:B------:R0:W-:Y:S02]  /*25ee0*/  STL.64 [R1+0xca8], R18 ;  /* 0x000ca81201007387 */ /* 0x0001e40000100a00 */
[----:B0-----:R-:W-:Y:S02]  /*25ef0*/  MOV R19, R5 ;  /* 0x0000000500137202 */ /* 0x001fe40000000f00 */
[----:B------:R-:W-:Y:S01]  /*25f00*/  MOV R18, R27 ;  /* 0x0000001b00127202 */ /* 0x000fe20000000f00 */
[----:B--2---:R-:W-:Y:S01]  /*25f10*/  STL.64 [R1+0xca0], R16 ;  /* 0x000ca01001007387 */ /* 0x004fe20000100a00 */
[----:B------:R-:W2:Y:S05]  /*25f20*/  LDL.LU R5, [R1+0x7fc] ;  /* 0x0007fc0001057983 */ /* 0x000eaa0000300800 */
[----:B------:R-:W-:Y:S01]  /*25f30*/  HMMA.16816.F32 R8, R20, R18, R8 ;  /* 0x000000121408723c */ /* 0x000fe20000001808 */
[----:B------:R-:W-:Y:S01]  /*25f40*/  STL.64 [R1+0xd38], R6 ;  /* 0x000d380601007387 */ /* 0x000fe20000100a00 */
[----:B--2---:R-:W-:Y:S11]  /*25f50*/  STL [R1+0xd30], R5 ;  /* 0x000d300501007387 */ /* 0x004ff60000100800 */
[----:B------:R-:W-:Y:S10]  /*25f60*/  @!UPT UIADD3 URZ, URZ, URZ, URZ ;  /* 0x0000003f3f3ff290 */ /* 0x000ff4000fffe03f */
[----:B------:R-:W-:Y:S02]  /*25f70*/  STL.64 [R1+0x630], R8 ;  /* 0x0006300801007387 */ /* 0x000fe40000100a00 */
[----:B------:R0:W-:Y:S02]  /*25f80*/  STL.64 [R1+0x638], R10 ;  /* 0x0006380a01007387 */ /* 0x0001e40000100a00 */
[----:B0-----:R-:W2:Y:S01]  /*25f90*/  LDL.LU.64 R10, [R1+0xd90] ;  /* 0x000d9000010a7983 */ /* 0x001ea20000300a00 */
[----:B------:R-:W2:Y:S02]  /*25fa0*/  LDL.LU.64 R8, [R1+0xd88] ;  /* 0x000d880001087983 */ /* 0x000ea40000300a00 */
[----:B------:R0:W-:Y:S02]  /*25fb0*/  STL.64 [R1+0xcc0], R18 ;  /* 0x000cc01201007387 */ /* 0x0001e40000100a00 */
[----:B0-----:R-:W-:Y:S02]  /*25fc0*/  MOV R18, R26 ;  /* 0x0000001a00127202 */ /* 0x001fe40000000f00 */
[----:B------:R-:W-:-:S05]  /*25fd0*/  MOV R19, R25 ;  /* 0x0000001900137202 */ /* 0x000fca0000000f00 */
[----:B------:R0:W-:Y:S02]  /*25fe0*/  STL.64 [R1+0xcd8], R18 ;  /* 0x000cd81201007387 */ /* 0x0001e40000100a00 */
[----:B0-----:R-:W-:Y:S01]  /*25ff0*/  IMAD.MOV.U32 R18, RZ, RZ, R24 ;  /* 0x000000ffff127224 */ /* 0x001fe200078e0018 */
[----:B------:R-:W-:-:S05]  /*26000*/  MOV R19, R13 ;  /* 0x0000000d00137202 */ /* 0x000fca0000000f00 */
[----:B------:R0:W-:Y:S02]  /*26010*/  STL.64 [R1+0xcf0], R18 ;  /* 0x000cf01201007387 */ /* 0x0001e40000100a00 */
[----:B0-----:R-:W-:Y:S02]  /*26020*/  MOV R18, R12 ;  /* 0x0000000c00127202 */ /* 0x001fe40000000f00 */
[----:B--2---:R-:W-:-:S05]  /*26030*/  MOV R19, R9 ;  /* 0x0000000900137202 */ /* 0x004fca0000000f00 */
[----:B------:R0:W-:Y:S02]  /*26040*/  STL.64 [R1+0xd08], R18 ;  /* 0x000d081201007387 */ /* 0x0001e40000100a00 */
[----:B0-----:R-:W-:Y:S01]  /*26050*/  MOV R18, R8 ;  /* 0x0000000800127202 */ /* 0x001fe20000000f00 */
[----:B------:R-:W-:-:S05]  /*26060*/  IMAD.MOV.U32 R19, RZ, RZ, R4 ;  /* 0x000000ffff137224 */ /* 0x000fca00078e0004 */
[----:B------:R0:W-:Y:S01]  /*26070*/  STL.64 [R1+0xd40], R18 ;  /* 0x000d401201007387 */ /* 0x0001e20000100a00 */
[----:B------:R-:W2:Y:S02]  /*26080*/  LDL.LU R24, [R1+0xf0] ;  /* 0x0000f00001187983 */ /* 0x000ea40000300800 */
[----:B------:R-:W2:Y:S02]  /*26090*/  LDL.LU R25, [R1+0xf4] ;  /* 0x0000f40001197983 */ /* 0x000ea40000300800 */
[----:B------:R-:W2:Y:S01]  /*260a0*/  LDL.LU R26, [R1+0xf8] ;  /* 0x0000f800011a7983 */ /* 0x000ea20000300800 */
[----:B------:R-:W2:Y:S04]  /*260b0*/  LDL.LU R27, [R1+0xfc] ;  /* 0x0000fc00011b7983 */ /* 0x000ea80000300800 */
[----:B--2---:R-:W-:Y:S01]  /*260c0*/  STL.64 [R1+0xd50], R26 ;  /* 0x000d501a01007387 */ /* 0x004fe20000100a00 */
[----:B------:R1:W-:Y:S02]  /*260d0*/  STL.64 [R1+0xd48], R24 ;  /* 0x000d481801007387 */ /* 0x0003e40000100a00 */
[----:B------:R-:W2:Y:S02]  /*260e0*/  LDL.LU R16, [R1+0x100] ;  /* 0x0001000001107983 */ /* 0x000ea40000300800 */
[----:B------:R-:W2:Y:S01]  /*260f0*/  LDL.LU R17, [R1+0x104] ;  /* 0x0001040001117983 */ /* 0x000ea20000300800 */
[----:B0-----:R-:W2:Y:S01]  /*26100*/  LDL.LU R18, [R1+0x108] ;  /* 0x0001080001127983 */ /* 0x001ea20000300800 */
[----:B------:R-:W2:Y:S03]  /*26110*/  LDL.LU R19, [R1+0x10c] ;  /* 0x00010c0001137983 */ /* 0x000ea60000300800 */
[----:B-1----:R-:W2:Y:S01]  /*26120*/  LDL.LU R24, [R1+0x110] ;  /* 0x0001100001187983 */ /* 0x002ea20000300800 */
[----:B------:R-:W2:Y:S02]  /*26130*/  LDL.LU R25, [R1+0x114] ;  /* 0x0001140001197983 */ /* 0x000ea40000300800 */
[----:B------:R-:W2:Y:S02]  /*26140*/  LDL.LU R26, [R1+0x118] ;  /* 0x00011800011a7983 */ /* 0x000ea40000300800 */
[----:B------:R-:W2:Y:S01]  /*26150*/  LDL.LU R27, [R1+0x11c] ;  /* 0x00011c00011b7983 */ /* 0x000ea20000300800 */
[----:B------:R-:W2:Y:S01]  /*26160*/  LDL.LU.64 R6, [R1+0x8] ;  /* 0x0000080001067983 */ /* 0x000ea20000300a00 */
[----:B------:R-:W2:Y:S02]  /*26170*/  LDL.LU R13, [R1+0x83c] ;  /* 0x00083c00010d7983 */ /* 0x000ea40000300800 */
[----:B------:R-:W2:Y:S02]  /*26180*/  LDL.LU R12, [R1+0x840] ;  /* 0x00084000010c7983 */ /* 0x000ea40000300800 */
[----:B-----5:R-:W-:Y:S01]  /*26190*/  STL.64 [R1+0xcb8], R14 ;  /* 0x000cb80e01007387 */ /* 0x020fe20000100a00 */
[----:B--2---:R0:W-:Y:S04]  /*261a0*/  STL.64 [R1+0xcb0], R12 ;  /* 0x000cb00c01007387 */ /* 0x0041e80000100a00 */
[----:B0-----:R-:W2:Y:S01]  /*261b0*/  LDL.LU R12, [R1+0xa0] ;  /* 0x0000a000010c7983 */ /* 0x001ea20000300800 */
[----:B------:R-:W2:Y:S01]  /*261c0*/  LDL.LU R13, [R1+0xa4] ;  /* 0x0000a400010d7983 */ /* 0x000ea20000300800 */
[----:B----4-:R-:W-:-:S02]  /*261d0*/  MOV R14, R3 ;  /* 0x00000003000e7202 */ /* 0x010fc40000000f00 */
[----:B---3--:R-:W-:Y:S01]  /*261e0*/  MOV R15, R29 ;  /* 0x0000001d000f7202 */ /* 0x008fe20000000f00 */
[----:B------:R-:W3:Y:S01]  /*261f0*/  LDL.LU R3, [R1+0xd84] ;  /* 0x000d840001037983 */ /* 0x000ee20000300800 */
[----:B------:R-:W4:Y:S03]  /*26200*/  LDL.LU R29, [R1+0xd80] ;  /* 0x000d8000011d7983 */ /* 0x000f260000300800 */
[----:B------:R-:W-:Y:S04]  /*26210*/  STL.64 [R1+0xcd0], R14 ;  /* 0x000cd00e01007387 */ /* 0x000fe80000100a00 */
[----:B--2---:R0:W-:Y:S02]  /*26220*/  STL.64 [R1+0xcc8], R12 ;  /* 0x000cc80c01007387 */ /* 0x0041e40000100a00 */
[----:B0-----:R-:W-:-:S02]  /*26230*/  MOV R12, R28 ;  /* 0x0000001c000c7202 */ /* 0x001fc40000000f00 */
[----:B------:R-:W2:Y:S01]  /*26240*/  LDL.LU R28, [R1+0xd7c] ;  /* 0x000d7c00011c7983 */ /* 0x000ea20000300800 */
[----:B------:R-:W5:Y:S02]  /*26250*/  LDL.LU R13, [R1+0xb4] ;  /* 0x0000b400010d7983 */ /* 0x000f640000300800 */
[----:B------:R-:W2:Y:S01]  /*26260*/  LDL.LU R14, [R1+0xb8] ;  /* 0x0000b800010e7983 */ /* 0x000ea20000300800 */
[----:B---3--:R-:W-:Y:S02]  /*26270*/  MOV R15, R3 ;  /* 0x00000003000f7202 */ /* 0x008fe40000000f00 */
[----:B------:R-:W3:Y:S04]  /*26280*/  LDL.LU R3, [R1+0xd78] ;  /* 0x000d780001037983 */ /* 0x000ee80000300800 */
[----:B--2---:R-:W-:Y:S01]  /*26290*/  STL.64 [R1+0xce8], R14 ;  /* 0x000ce80e01007387 */ /* 0x004fe20000100a00 */
[----:B-----5:R4:W-:Y:S02]  /*262a0*/  STL.64 [R1+0xce0], R12 ;  /* 0x000ce00c01007387 */ /* 0x0209e40000100a00 */
[----:B----4-:R-:W-:Y:S01]  /*262b0*/  IMAD.MOV.U32 R12, RZ, RZ, R29 ;  /* 0x000000ffff0c7224 */ /* 0x010fe200078e001d */
[----:B------:R-:W-:Y:S01]  /*262c0*/  MOV R13, R28 ;  /* 0x0000001c000d7202 */ /* 0x000fe20000000f00 */
[----:B------:R-:W2:Y:S01]  /*262d0*/  LDL.LU R29, [R1+0xd74] ;  /* 0x000d7400011d7983 */ /* 0x000ea20000300800 */
[----:B------:R-:W4:Y:S02]  /*262e0*/  LDL.LU R28, [R1+0xd70] ;  /* 0x000d7000011c7983 */ /* 0x000f240000300800 */
[----:B------:R-:W5:Y:S02]  /*262f0*/  LDL.LU R14, [R1+0xc8] ;  /* 0x0000c800010e7983 */ /* 0x000f640000300800 */
[----:B------:R-:W5:Y:S01]  /*26300*/  LDL.LU R15, [R1+0xcc] ;  /* 0x0000cc00010f7983 */ /* 0x000f620000300800 */
[C---:B------:R-:W-:Y:S08]  /*26310*/  HMMA.16816.F32 R24, R20.reuse, R10, R24 ;  /* 0x0000000a1418723c */ /* 0x040ff00000001818 */
[----:B------:R-:W-:Y:S01]  /*26320*/  HMMA.16816.F32 R16, R20, R6, R16 ;  /* 0x000000061410723c */ /* 0x000fe20000001810 */
[----:B-----5:R-:W-:Y:S01]  /*26330*/  STL.64 [R1+0xd00], R14 ;  /* 0x000d000e01007387 */ /* 0x020fe20000100a00 */
[----:B------:R3:W-:Y:S02]  /*26340*/  STL.64 [R1+0xcf8], R12 ;  /* 0x000cf80c01007387 */ /* 0x0007e40000100a00 */
[----:B---3--:R-:W-:-:S02]  /*26350*/  MOV R12, R3 ;  /* 0x00000003000c7202 */ /* 0x008fc40000000f00 */
[----:B--2---:R-:W-:Y:S01]  /*26360*/  MOV R13, R29 ;  /* 0x0000001d000d7202 */ /* 0x004fe20000000f00 */
[----:B------:R-:W2:Y:S01]  /*26370*/  LDL.LU R3, [R1+0xd6c] ;  /* 0x000d6c0001037983 */ /* 0x000ea20000300800 */
[----:B------:R-:W3:Y:S01]  /*26380*/  LDL.LU R29, [R1+0xd68] ;  /* 0x000d6800011d7983 */ /* 0x000ee20000300800 */
[----:B----4-:R-:W-:Y:S02]  /*26390*/  MOV R14, R28 ;  /* 0x0000001c000e7202 */ /* 0x010fe40000000f00 */
[----:B------:R-:W4:Y:S01]  /*263a0*/  LDL.LU R28, [R1+0xd64] ;  /* 0x000d6400011c7983 */ /* 0x000f220000300800 */
[----:B------:R-:W5:Y:S01]  /*263b0*/  LDL.LU R15, [R1+0xdc] ;  /* 0x0000dc00010f7983 */ /* 0x000f620000300800 */
[----:B------:R-:W-:Y:S02]  /*263c0*/  MOV R8, R6 ;  /* 0x0000000600087202 */ /* 0x000fe40000000f00 */
[----:B------:R-:W-:Y:S01]  /*263d0*/  MOV R4, R7 ;  /* 0x0000000700047202 */ /* 0x000fe20000000f00 */
[----:B-----5:R3:W-:Y:S01]  /*263e0*/  STL.64 [R1+0xd18], R14 ;  /* 0x000d180e01007387 */ /* 0x0207e20000100a00 */
[----:B------:R0:W-:Y:S01]  /*263f0*/  STL.64 [R1+0xd10], R12 ;  /* 0x000d100c01007387 */ /* 0x0001e20000100a00 */
[----:B---3--:R-:W-:-:S02]  /*26400*/  MOV R14, R29 ;  /* 0x0000001d000e7202 */ /* 0x008fc40000000f00 */
[----:B0-----:R-:W3:Y:S01]  /*26410*/  LDL.LU R12, [R1+0xe0] ;  /* 0x0000e000010c7983 */ /* 0x001ee20000300800 */
[----:B--2---:R-:W-:Y:S02]  /*26420*/  IMAD.MOV.U32 R13, RZ, RZ, R3 ;  /* 0x000000ffff0d7224 */ /* 0x004fe400078e0003 */
[----:B------:R-:W2:Y:S02]  /*26430*/  LDL.LU R3, [R1+0xd60] ;  /* 0x000d600001037983 */ /* 0x000ea40000300800 */
[----:B------:R-:W5:Y:S01]  /*26440*/  LDL.LU R29, [R1+0xd5c] ;  /* 0x000d5c00011d7983 */ /* 0x000f620000300800 */
[----:B----4-:R-:W-:Y:S02]  /*26450*/  MOV R15, R28 ;  /* 0x0000001c000f7202 */ /* 0x010fe40000000f00 */
[----:B------:R-:W4:Y:S01]  /*26460*/  LDL.LU R28, [R1+0xd58] ;  /* 0x000d5800011c7983 */ /* 0x000f220000300800 */
[----:B------:R-:W-:Y:S02]  /*26470*/  STL.64 [R1+0x640], R24 ;  /* 0x0006401801007387 */ /* 0x000fe40000100a00 */
[----:B------:R0:W-:Y:S02]  /*26480*/  STL.64 [R1+0x648], R26 ;  /* 0x0006481a01007387 */ /* 0x0001e40000100a00 */
[----:B0-----:R-:W2:Y:S01]  /*26490*/  LDL.LU.64 R26, [R1+0xd50] ;  /* 0x000d5000011a7983 */ /* 0x001ea20000300a00 */
[----:B------:R-:W2:Y:S02]  /*264a0*/  LDL.LU.64 R24, [R1+0xd48] ;  /* 0x000d480001187983 */ /* 0x000ea40000300a00 */
[----:B------:R-:W-:Y:S02]  /*264b0*/  STL.64 [R1+0x670], R16 ;  /* 0x0006701001007387 */ /* 0x000fe40000100a00 */
[----:B------:R0:W-:Y:S02]  /*264c0*/  STL.64 [R1+0x678], R18 ;  /* 0x0006781201007387 */ /* 0x0001e40000100a00 */
[----:B0-----:R-:W3:Y:S01]  /*264d0*/  LDL.LU.64 R18, [R1+0xd40] ;  /* 0x000d400001127983 */ /* 0x001ee20000300a00 */
[----:B------:R-:W2:Y:S02]  /*264e0*/  LDL.LU.64 R6, [R1+0xd38] ;  /* 0x000d380001067983 */ /* 0x000ea40000300a00 */
[----:B------:R-:W3:Y:S01]  /*264f0*/  LDL.LU R5, [R1+0xd30] ;  /* 0x000d300001057983 */ /* 0x000ee20000300800 */
[----:B--2---:R-:W-:Y:S01]  /*26500*/  HMMA.16816.F32 R20, R20, R6, R24 ;  /* 0x000000061414723c */ /* 0x004fe20000001818 */
[----:B------:R-:W3:Y:S01]  /*26510*/  LDL.LU.64 R26, [R1+0xd28] ;  /* 0x000d2800011a7983 */ /* 0x000ee20000300a00 */
[----:B------:R-:W3:Y:S11]  /*26520*/  LDL.LU.64 R24, [R1+0xd20] ;  /* 0x000d200001187983 */ /* 0x000ef60000300a00 */
[----:B------:R-:W-:Y:S10]  /*26530*/  @!UPT UIADD3 URZ, URZ, URZ, URZ ;  /* 0x0000003f3f3ff290 */ /* 0x000ff4000fffe03f */
[----:B------:R-:W-:Y:S01]  /*26540*/  STL.64 [R1+0x660], R20 ;  /* 0x0006601401007387 */ /* 0x000fe20000100a00 */
[----:B------:R-:W-:Y:S01]  /*26550*/  STL.64 [R1+0x668], R22 ;  /* 0x0006681601007387 */ /* 0x000fe20000100a00 */
[C---:B---3--:R-:W-:Y:S02]  /*26560*/  HMMA.16816.F32 R16, R24.reuse, R18, R12 ;  /* 0x000000121810723c */ /* 0x048fe4000000180c */
[----:B------:R-:W2:Y:S01]  /*26570*/  LDL.LU.64 R14, [R1+0xd18] ;  /* 0x000d1800010e7983 */ /* 0x000ea20000300a00 */
[----:B------:R-:W2:Y:S11]  /*26580*/  LDL.LU.64 R12, [R1+0xd10] ;  /* 0x000d1000010c7983 */ /* 0x000eb60000300a00 */
[----:B------:R-:W-:Y:S09]  /*26590*/  @!UPT UIADD3 URZ, URZ, URZ, URZ ;  /* 0x0000003f3f3ff290 */ /* 0x000ff2000fffe03f */
        /* <DEDUP_REMOVED lines=30> */
[----:B0-----:R-:W3:Y:S01]  /*26780*/  LDL.LU.64 R18, [R1+0xca8] ;  /* 0x000ca80001127983 */ /* 0x001ee20000300a00 */
[----:B------:R-:W3:Y:S02]  /*26790*/  LDL.LU.64 R16, [R1+0xca0] ;  /* 0x000ca00001107983 */ /* 0x000ee40000300a00 */
[----:B------:R-:W-:Y:S02]  /*267a0*/  IMAD.MOV.U32 R22, RZ, RZ, R8 ;  /* 0x000000ffff167224 */ /* 0x000fe400078e0008 */
[----:B---3--:R-:W-:Y:S01]  /*267b0*/  HMMA.16816.F32 R8, R24, R10, R16 ;  /* 0x0000000a1808723c */ /* 0x008fe20000001810 */
[----:B------:R-:W3:Y:S01]  /*267c0*/  LDL.LU.64 R18, [R1+0xc98] ;  /* 0x000c980001127983 */ /* 0x000ee20000300a00 */
[----:B------:R-:W3:Y:S11]  /*267d0*/  LDL.LU.64 R16, [R1+0xc90] ;  /* 0x000c900001107983 */ /* 0x000ef60000300a00 */
[----:B------:R-:W-:Y:S10]  /*267e0*/  @!UPT UIADD3 URZ, URZ, URZ, URZ ;  /* 0x0000003f3f3ff290 */ /* 0x000ff4000fffe03f */
[----:B------:R-:W-:Y:S01]  /*267f0*/  STL.64 [R1+0x6c0], R8 ;  /* 0x0006c00801007387 */ /* 0x000fe20000100a00 */
[----:B------:R0:W-:Y:S03]  /*26800*/  STL.64 [R1+0x6c8], R10 ;  /* 0x0006c80a01007387 */ /* 0x0001e60000100a00 */
[----:B0-----:R-:W2:Y:S01]  /*26810*/  LDL.LU.64 R10, [R1+0xc88] ;  /* 0x000c8800010a7983 */ /* 0x001ea20000300a00 */
[----:B------:R-:W2:Y:S01]  /*26820*/  LDL.LU.64 R8, [R1+0xc80] ;  /* 0x000c800001087983 */ /* 0x000ea20000300a00 */
[----:B------:R-:W-:-:S07]  /*26830*/  MOV R23, R4 ;  /* 0x0000000400177202 */ /* 0x000fce0000000f00 */
[----:B--2---:R-:W-:Y:S01]  /*26840*/  HMMA.16816.F32 R20, R24, R22, R8 ;  /* 0x000000161814723c */ /* 0x004fe20000001808 */
[----:B------:R-:W2:Y:S01]  /*26850*/  LDL.LU.64 R10, [R1+0xc78] ;  /* 0x000c7800010a7983 */ /* 0x000ea20000300a00 */
[----:B------:R-:W2:Y:S01]  /*26860*/  LDL.LU.64 R8, [R1+0xc70] ;  /* 0x000c700001087983 */ /* 0x000ea20000300a00 */
[----:B------:R-:W-:Y:S01]  /*26870*/  MOV R4, 0x20 ;  /* 0x0000002000047802 */ /* 0x000fe20000000f00 */
[----:B---3--:R-:W-:Y:S01]  /*26880*/  FFMA R16, R3, R16, R19 ;  /* 0x0000001003107223 */ /* 0x008fe20000000013 */
[----:B------:R-:W-:-:S03]  /*26890*/  IADD3 R5, R5, 0x20, RZ ;  /* 0x0000002005057810 */ /* 0x000fc60007ffe0ff */
[C---:B------:R-:W-:Y:S02]  /*268a0*/  IMAD R17, R4.reuse, c[0x0][0x1a4], R17 ;  /* 0x0000690004117a24 */ /* 0x040fe400078e0211 */
[----:B------:R-:W-:Y:S02]  /*268b0*/  IMAD R18, R4, c[0x0][0x1b4], R18 ;  /* 0x00006d0004127a24 */ /* 0x000fe400078e0212 */
[----:B------:R-:W-:Y:S02]  /*268c0*/  FFMA R13, R2, R13, R14 ;  /* 0x0000000d020d7223 */ /* 0x000fe4000000000e */
[----:B------:R-:W-:-:S09]  /*268d0*/  FFMA R12, R0, R12, R15 ;  /* 0x0000000c000c7223 */ /* 0x000fd2000000000f */
[----:B------:R-:W-:Y:S01]  /*268e0*/  STL.64 [R1+0x6e0], R20 ;  /* 0x0006e01401007387 */ /* 0x000fe20000100a00 */
[----:B------:R-:W-:Y:S02]  /*268f0*/  STL.64 [R1+0x6e8], R22 ;  /* 0x0006e81601007387 */ /* 0x000fe40000100a00 */
[----:B------:R-:W-:Y:S02]  /*26900*/  STL [R1+0x3b8], R17 ;  /* 0x0003b81101007387 */ /* 0x000fe40000100800 */
[----:B------:R-:W-:Y:S01]  /*26910*/  STL [R1+0x3b4], R18 ;  /* 0x0003b41201007387 */ /* 0x000fe20000100800 */
[----:B------:R-:W-:Y:S01]  /*26920*/  STL [R1+0x838], R16 ;  /* 0x0008381001007387 */ /* 0x000fe20000100800 */
[----:B------:R-:W-:Y:S02]  /*26930*/  STL [R1+0x7fc], R5 ;  /* 0x0007fc0501007387 */ /* 0x000fe40000100800 */
[----:B------:R-:W-:Y:S02]  /*26940*/  STL [R1+0x83c], R13 ;  /* 0x00083c0d01007387 */ /* 0x000fe40000100800 */
[----:B------:R-:W-:Y:S01]  /*26950*/  STL [R1+0x840], R12 ;  /* 0x0008400c01007387 */ /* 0x000fe20000100800 */
[----:B--2---:R-:W-:Y:S11]  /*26960*/  HMMA.16816.F32 R8, R24, R6, R8 ;  /* 0x000000061808723c */ /* 0x004ff60000001808 */
[----:B------:R-:W-:Y:S11]  /*26970*/  @!UPT UIADD3 URZ, URZ, URZ, URZ ;  /* 0x0000003f3f3ff290 */ /* 0x000ff6000fffe03f */
[----:B------:R-:W-:Y:S01]  /*26980*/  @!UPT UIADD3 URZ, URZ, URZ, URZ ;  /* 0x0000003f3f3ff290 */ /* 0x000fe2000fffe03f */
[----:B------:R-:W-:Y:S01]  /*26990*/  STL.64 [R1+0x6d0], R8 ;  /* 0x0006d00801007387 */ /* 0x000fe20000100a00 */
[----:B------:R-:W-:Y:S02]  /*269a0*/  STL.64 [R1+0x6d8], R10 ;  /* 0x0006d80a01007387 */ /* 0x000fe40000100a00 */
[----:B------:R-:W2:Y:S02]  /*269b0*/  LDL R0, [R1+0x734] ;  /* 0x0007340001007983 */ /* 0x000ea40000100800 */
[----:B------:R-:W3:Y:S01]  /*269c0*/  LDL R2, [R1+0x730] ;  /* 0x0007300001027983 */ /* 0x000ee20000100800 */
[----:B--2---:R0:W-:Y:S04]  /*269d0*/  STL [R1+0x100], R0 ;  /* 0x0001000001007387 */ /* 0x0041e80000100800 */
[----:B0-----:R-:W2:Y:S01]  /*269e0*/  LDL R0, [R1+0x728] ;  /* 0x0007280001007983 */ /* 0x001ea20000100800 */
[----:B---3--:R0:W-:Y:S03]  /*269f0*/  STL [R1+0x104], R2 ;  /* 0x0001040201007387 */ /* 0x0081e60000100800 */
[----:B0-----:R-:W3:Y:S04]  /*26a00*/  LDL R2, [R1+0x724] ;  /* 0x0007240001027983 */ /* 0x001ee80000100800 */
        /* <DEDUP_REMOVED lines=18> */
[----:B---3--:R4:W-:Y:S02]  /*26b30*/  STL [R1+0x7e8], R2 ;  /* 0x0007e80201007387 */ /* 0x0089e40000100800 */
[----:B------:R-:W3:Y:S01]  /*26b40*/  LDL R3, [R1+0x6fc] ;  /* 0x0006fc0001037983 */ /* 0x000ee20000100800 */
[----:B----4-:R-:W-:-:S02]  /*26b50*/  MOV R2, R28 ;  /* 0x0000001c00027202 */ /* 0x010fc40000000f00 */
[----:B------:R-:W-:Y:S01]  /*26b60*/  ISETP.GE.AND P1, PT, R5, c[0x0][0x1d0], PT ;  /* 0x0000740005007a0c */ /* 0x000fe20003f26270 */
[----:B--2---:R5:W-:Y:S01]  /*26b70*/  STL [R1+0x7ec], R0 ;  /* 0x0007ec0001007387 */ /* 0x004be20000100800 */
[----:B---3--:R0:W-:Y:S01]  /*26b80*/  STL [R1+0x7f0], R3 ;  /* 0x0007f00301007387 */ /* 0x0081e20000100800 */
[----:B-----5:R-:W-:-:S05]  /*26b90*/  MOV R0, R29 ;  /* 0x0000001d00007202 */ /* 0x020fca0000000f00 */
[----:B------:R0:W-:Y:S01]  /*26ba0*/  STL [R1+0x7f8], R0 ;  /* 0x0007f80001007387 */ /* 0x0001e20000100800 */
[----:B------:R0:W-:Y:S04]  /*26bb0*/  STL [R1+0x7f4], R2 ;  /* 0x0007f40201007387 */ /* 0x0001e80000100800 */
[----:B------:R-:W-:Y:S01]  /*26bc0*/  @P1 CALL.REL.NOINC `(.L_x_0) ;  /* 0x0000001000001944 */ /* 0x000fe20003c00000 */
[----:B------:R-:W-:Y:S05]  /*26bd0*/  BRA `(.L_x_1) ;  /* 0xfffe618000007947 */ /* 0x000fea000383ffff */
.L_x_0:
[----:B0-----:R-:W2:Y:S01]  /*26be0*/  LDL.LU R2, [R1+0x804] ;  /* 0x0008040001027983 */ /* 0x001ea20000300800 */
[----:B------:R-:W-:Y:S02]  /*26bf0*/  MOV R16, 0x3dc6b27f ;  /* 0x3dc6b27f00107802 */ /* 0x000fe40000000f00 */
[----:B------:R-:W-:Y:S01]  /*26c00*/  LOP3.LUT R0, R0, 0xfffffeff, RZ, 0xc0, !PT ;  /* 0xfffffeff00007812 */ /* 0x000fe200078ec0ff */
[----:B------:R-:W-:Y:S06]  /*26c10*/  BAR.SYNC.DEFER_BLOCKING 0x0 ;  /* 0x0000000000007b1d */ /* 0x000fec0000010000 */
[----:B--2---:R0:W-:Y:S01]  /*26c20*/  STL [R1+0x14c], R2 ;  /* 0x00014c0201007387 */ /* 0x0041e20000100800 */
[C---:B------:R-:W-:Y:S01]  /*26c30*/  FMUL R3, R2.reuse, 8388608 ;  /* 0x4b00000002037820 */ /* 0x040fe20000400000 */
[----:B------:R-:W-:-:S02]  /*26c40*/  FSETP.GEU.AND P0, PT, R2, 1.175494350822287508e-38, PT ;  /* 0x008000000200780b */ /* 0x000fc40003f0e000 */
[----:B------:R-:W2:Y:S02]  /*26c50*/  LDL.LU R28, [R1+0x808] ;  /* 0x00080800011c7983 */ /* 0x000ea40000300800 */
[----:B------:R-:W-:-:S04]  /*26c60*/  FSEL R3, R3, R2, !P0 ;  /* 0x0000000203037208 */ /* 0x000fc80004000000 */
[----:B------:R-:W-:-:S04]  /*26c70*/  IADD3 R4, R3, -0x3f3504f3, RZ ;  /* 0xc0cafb0d03047810 */ /* 0x000fc80007ffe0ff */
[----:B------:R-:W-:-:S04]  /*26c80*/  LOP3.LUT R4, R4, 0xff800000, RZ, 0xc0, !PT ;  /* 0xff80000004047812 */ /* 0x000fc800078ec0ff */
[----:B------:R1:W3:Y:S01]  /*26c90*/  I2F R6, R4 ;  /* 0x0000000400067306 */ /* 0x0002e20000201400 */
[----:B0-----:R-:W-:-:S04]  /*26ca0*/  IMAD.IADD R2, R3, 0x1, -R4 ;  /* 0x0000000103027824 */ /* 0x001fc800078e0a04 */
[----:B------:R-:W-:-:S04]  /*26cb0*/  FADD R2, R2, -1 ;  /* 0xbf80000002027421 */ /* 0x000fc80000000000 */
[----:B------:R-:W-:-:S04]  /*26cc0*/  FFMA.FTZ R5, R2, R16, -0.16845393180847167969 ;  /* 0xbe2c7f3002057423 */ /* 0x000fc80000010010 */
[----:B------:R-:W-:-:S04]  /*26cd0*/  FFMA.FTZ R5, R2, R5, 0.1716887056827545166 ;  /* 0x3e2fcf2a02057423 */ /* 0x000fc80000010005 */
[----:B------:R-:W-:-:S04]  /*26ce0*/  FFMA.FTZ R5, R2, R5, -0.17900948226451873779 ;  /* 0xbe374e4302057423 */ /* 0x000fc80000010005 */
[----:B------:R-:W-:-:S04]  /*26cf0*/  FFMA.FTZ R5, R2, R5, 0.20512372255325317383 ;  /* 0x3e520bf402057423 */ /* 0x000fc80000010005 */
[----:B------:R-:W-:-:S04]  /*26d00*/  FFMA.FTZ R5, R2, R5, -0.24046532809734344482 ;  /* 0xbe763c8b02057423 */ /* 0x000fc80000010005 */
[----:B------:R-:W-:-:S04]  /*26d10*/  FFMA.FTZ R5, R2, R5, 0.28857114911079406738 ;  /* 0x3e93bf9902057423 */ /* 0x000fc80000010005 */
[----:B------:R-:W-:-:S04]  /*26d20*/  FFMA.FTZ R5, R2, R5, -0.36067417263984680176 ;  /* 0xbeb8aa4902057423 */ /* 0x000fc80000010005 */
[----:B------:R-:W-:-:S04]  /*26d30*/  FFMA.FTZ R5, R2, R5, 0.48089820146560668945 ;  /* 0x3ef6384a02057423 */ /* 0x000fc80000010005 */
[----:B------:R-:W-:-:S04]  /*26d40*/  FFMA.FTZ R5, R2, R5, -0.72134751081466674805 ;  /* 0xbf38aa3b02057423 */ /* 0x000fc80000010005 */
[C---:B------:R-:W-:Y:S01]  /*26d50*/  FMUL R5, R2.reuse, R5 ;  /* 0x0000000502057220 */ /* 0x040fe20000400000 */
[----:B--2---:R0:W-:Y:S03]  /*26d60*/  STL [R1+0x1194], R28 ;  /* 0x0011941c01007387 */ /* 0x0041e60000100800 */
[C---:B-1----:R-:W-:Y:S01]  /*26d70*/  FMUL R4, R2.reuse, R5 ;  /* 0x0000000502047220 */ /* 0x042fe20000400000 */
[----:B------:R-:W2:Y:S01]  /*26d80*/  LDL.LU R29, [R1+0x80c] ;  /* 0x00080c00011d7983 */ /* 0x000ea20000300800 */
[----:B------:R-:W-:Y:S02]  /*26d90*/  ISETP.GE.U32.AND P1, PT, R3, 0x7f800000, PT ;  /* 0x7f8000000300780c */ /* 0x000fe40003f26070 */
[----:B------:R-:W-:Y:S01]  /*26da0*/  FFMA.FTZ R5, R2, 1.4426950216293334961, R4 ;  /* 0x3fb8aa3b02057823 */ /* 0x000fe20000010004 */
[----:B------:R-:W-:-:S05]  /*26db0*/  FSEL R2, RZ, -23, P0 ;  /* 0xc1b80000ff027808 */ /* 0x000fca0000000000 */
[----:B---3--:R-:W-:-:S04]  /*26dc0*/  FFMA.FTZ R2, R6, 1.1920928955078125e-07, R2 ;  /* 0x3400000006027823 */ /* 0x008fc80000010002 */
[----:B------:R-:W-:Y:S01]  /*26dd0*/  FADD R5, R2, R5 ;  /* 0x0000000502057221 */ /* 0x000fe20000000000 */
[----:B------:R-:W-:Y:S01]  /*26de0*/  @P1 MOV R2, 0x7f800000 ;  /* 0x7f80000000021802 */ /* 0x000fe20000000f00 */
[C---:B------:R-:W-:Y:S01]  /*26df0*/  FMUL R4, R28.reuse, 8388608 ;  /* 0x4b0000001c047820 */ /* 0x040fe20000400000 */
[----:B------:R-:W-:-:S03]  /*26e00*/  FSETP.GEU.AND P2, PT, R28, 1.175494350822287508e-38, PT ;  /* 0x008000001c00780b */ /* 0x000fc60003f4e000 */
[----:B------:R-:W-:Y:S01]  /*26e10*/  @P1 FFMA.FTZ R5, R3, R2, +INF ;  /* 0x7f80000003051423 */ /* 0x000fe20000010002 */
[----:B------:R-:W-:-:S04]  /*26e20*/  FSEL R4, R4, R28, !P2 ;  /* 0x0000001c04047208 */ /* 0x000fc80005000000 */
[----:B------:R1:W-:Y:S01]  /*26e30*/  STL [R1+0x754], R5 ;  /* 0x0007540501007387 */ /* 0x0003e20000100800 */
[----:B------:R-:W-:-:S04]  /*26e40*/  IADD3 R7, R4, -0x3f3504f3, RZ ;  /* 0xc0cafb0d04077810 */ /* 0x000fc80007ffe0ff */
[----:B------:R-:W-:Y:S02]  /*26e50*/  LOP3.LUT R7, R7, 0xff800000, RZ, 0xc0, !PT ;  /* 0xff80000007077812 */ /* 0x000fe400078ec0ff */
[----:B------:R-:W-:Y:S02]  /*26e60*/  FSETP.NEU.AND P0, PT, R3, RZ, PT ;  /* 0x000000ff0300720b */ /* 0x000fe40003f0d000 */
[----:B------:R-:W-:-:S05]  /*26e70*/  IADD3 R3, R4, -R7, RZ ;  /* 0x8000000704037210 */ /* 0x000fca0007ffe0ff */
[----:B------:R-:W-:-:S04]  /*26e80*/  FADD R3, R3, -1 ;  /* 0xbf80000003037421 */ /* 0x000fc80000000000 */
[----:B------:R-:W-:-:S04]  /*26e90*/  FFMA.FTZ R2, R3, R16, -0.16845393180847167969 ;  /* 0xbe2c7f3003027423 */ /* 0x000fc80000010010 */
[----:B------:R-:W-:-:S04]  /*26ea0*/  FFMA.FTZ R2, R3, R2, 0.1716887056827545166 ;  /* 0x3e2fcf2a03027423 */ /* 0x000fc80000010002 */
[----:B------:R-:W-:-:S04]  /*26eb0*/  FFMA.FTZ R2, R3, R2, -0.17900948226451873779 ;  /* 0xbe374e4303027423 */ /* 0x000fc80000010002 */
[----:B------:R-:W-:-:S04]  /*26ec0*/  FFMA.FTZ R2, R3, R2, 0.20512372255325317383 ;  /* 0x3e520bf403027423 */ /* 0x000fc80000010002 */
[----:B------:R-:W-:-:S04]  /*26ed0*/  FFMA.FTZ R8, R3, R2, -0.24046532809734344482 ;  /* 0xbe763c8b03087423 */ /* 0x000fc80000010002 */
[----:B------:R-:W-:Y:S01]  /*26ee0*/  FFMA.FTZ R8, R3, R8, 0.28857114911079406738 ;  /* 0x3e93bf9903087423 */ /* 0x000fe20000010008 */
[----:B--2---:R-:W-:Y:S04]  /*26ef0*/  STL [R1+0x1198], R29 ;  /* 0x0011981d01007387 */ /* 0x004fe80000100800 */
[----:B0-----:R-:W2:Y:S01]  /*26f00*/  LDL.LU R28, [R1+0x810] ;  /* 0x00081000011c7983 */ /* 0x001ea20000300800 */
[C---:B-1----:R-:W-:Y:S01]  /*26f10*/  FMUL R5, R29.reuse, 8388608 ;  /* 0x4b0000001d057820 */ /* 0x042fe20000400000 */
[----:B------:R-:W-:-:S04]  /*26f20*/  FSETP.GEU.AND P1, PT, R29, 1.175494350822287508e-38, PT ;  /* 0x008000001d00780b */ /* 0x000fc80003f2e000 */
[----:B------:R-:W-:-:S04]  /*26f30*/  FSEL R5, R5, R29, !P1 ;  /* 0x0000001d05057208 */ /* 0x000fc80004800000 */
[----:B------:R-:W-:-:S04]  /*26f40*/  IADD3 R6, R5, -0x3f3504f3, RZ ;  /* 0xc0cafb0d05067810 */ /* 0x000fc80007ffe0ff */
[----:B------:R-:W-:-:S04]  /*26f50*/  LOP3.LUT R6, R6, 0xff800000, RZ, 0xc0, !PT ;  /* 0xff80000006067812 */ /* 0x000fc800078ec0ff */
[----:B------:R-:W-:Y:S01]  /*26f60*/  IADD3 R2, R5, -R6, RZ ;  /* 0x8000000605027210 */ /* 0x000fe20007ffe0ff */
[----:B------:R-:W-:-:S04]  /*26f70*/  FFMA.FTZ R9, R3, R8, -0.36067417263984680176 ;  /* 0xbeb8aa4903097423 */ /* 0x000fc80000010008 */
[----:B------:R-:W-:-:S04]  /*26f80*/  FADD R2, R2, -1 ;  /* 0xbf80000002027421 */ /* 0x000fc80000000000 */
[C---:B------:R-:W-:Y:S02]  /*26f90*/  FFMA.FTZ R8, R2.reuse, R16, -0.16845393180847167969 ;  /* 0xbe2c7f3002087423 */ /* 0x040fe40000010010 */
[C---:B------:R-:W-:Y:S02]  /*26fa0*/  FFMA.FTZ R9, R3.reuse, R9, 0.48089820146560668945 ;  /* 0x3ef6384a03097423 */ /* 0x040fe40000010009 */
[C---:B------:R-:W-:Y:S02]  /*26fb0*/  FFMA.FTZ R8, R2.reuse, R8, 0.1716887056827545166 ;  /* 0x3e2fcf2a02087423 */ /* 0x040fe40000010008 */
[C---:B------:R-:W-:Y:S02]  /*26fc0*/  FFMA.FTZ R9, R3.reuse, R9, -0.72134751081466674805 ;  /* 0xbf38aa3b03097423 */ /* 0x040fe40000010009 */
[----:B------:R-:W-:Y:S02]  /*26fd0*/  FFMA.FTZ R8, R2, R8, -0.17900948226451873779 ;  /* 0xbe374e4302087423 */ /* 0x000fe40000010008 */
[----:B------:R-:W-:-:S02]  /*26fe0*/  FMUL R9, R3, R9 ;  /* 0x0000000903097220 */ /* 0x000fc40000400000 */
[----:B------:R-:W-:Y:S01]  /*26ff0*/  FFMA.FTZ R8, R2, R8, 0.20512372255325317383 ;  /* 0x3e520bf402087423 */ /* 0x000fe20000010008 */
[----:B------:R0:W1:Y:S01]  /*27000*/  I2F R10, R7 ;  /* 0x00000007000a7306 */ /* 0x0000620000201400 */
[----:B------:R-:W-:-:S04]  /*27010*/  FMUL R9, R3, R9 ;  /* 0x0000000903097220 */ /* 0x000fc80000400000 */
[----:B------:R-:W-:Y:S02]  /*27020*/  FFMA.FTZ R9, R3, 1.4426950216293334961, R9 ;  /* 0x3fb8aa3b03097823 */ /* 0x000fe40000010009 */
[----:B0-----:R-:W-:-:S04]  /*27030*/  FFMA.FTZ R7, R2, R8, -0.24046532809734344482 ;  /* 0xbe763c8b02077423 */ /* 0x001fc80000010008 */
[----:B------:R-:W-:-:S04]  /*27040*/  FFMA.FTZ R3, R2, R7, 0.28857114911079406738 ;  /* 0x3e93bf9902037423 */ /* 0x000fc80000010007 */
[----:B------:R-:W-:-:S04]  /*27050*/  FFMA.FTZ R3, R2, R3, -0.36067417263984680176 ;  /* 0xbeb8aa4902037423 */ /* 0x000fc80000010003 */
[C---:B------:R-:W-:Y:S01]  /*27060*/  FFMA.FTZ R3, R2.reuse, R3, 0.48089820146560668945 ;  /* 0x3ef6384a02037423 */ /* 0x040fe20000010003 */
[----:B------:R-:W0:Y:S03]  /*27070*/  I2F R6, R6 ;  /* 0x0000000600067306 */ /* 0x000e260000201400 */
[----:B------:R-:W-:-:S04]  /*27080*/  FFMA.FTZ R3, R2, R3, -0.72134751081466674805 ;  /* 0xbf38aa3b02037423 */ /* 0x000fc80000010003 */
[----:B------:R-:W-:Y:S01]  /*27090*/  FMUL R3, R2, R3 ;  /* 0x0000000302037220 */ /* 0x000fe20000400000 */
[----:B------:R-:W-:Y:S02]  /*270a0*/  @P0 LOP3.LUT R0, R0, 0x100, RZ, 0xfc, !PT ;  /* 0x0000010000000812 */ /* 0x000fe400078efcff */
[----:B------:R-:W-:Y:S01]  /*270b0*/  ISETP.GE.U32.AND P0, PT, R4, 0x7f800000, PT ;  /* 0x7f8000000400780c */ /* 0x000fe20003f06070 */
[C---:B------:R-:W-:Y:S01]  /*270c0*/  FMUL R3, R2.reuse, R3 ;  /* 0x0000000302037220 */ /* 0x040fe20000400000 */
[----:B------:R-:W-:Y:S02]  /*270d0*/  FSEL R7, RZ, -23, P2 ;  /* 0xc1b80000ff077808 */ /* 0x000fe40001000000 */
[----:B------:R-:W-:Y:S01]  /*270e0*/  ISETP.GE.U32.AND P2, PT, R5, 0x7f800000, PT ;  /* 0x7f8000000500780c */ /* 0x000fe20003f46070 */
[----:B------:R-:W-:Y:S01]  /*270f0*/  FFMA.FTZ R3, R2, 1.4426950216293334961, R3 ;  /* 0x3fb8aa3b02037823 */ /* 0x000fe20000010003 */
[----:B------:R-:W-:Y:S01]  /*27100*/  FSEL R2, RZ, -23, P1 ;  /* 0xc1b80000ff027808 */ /* 0x000fe20000800000 */
[----:B-1----:R-:W-:-:S04]  /*27110*/  FFMA.FTZ R7, R10, 1.1920928955078125e-07, R7 ;  /* 0x340000000a077823 */ /* 0x002fc80000010007 */
[----:B0-----:R-:W-:Y:S02]  /*27120*/  FFMA.FTZ R2, R6, 1.1920928955078125e-07, R2 ;  /* 0x3400000006027823 */ /* 0x001fe40000010002 */
[----:B------:R-:W-:Y:S02]  /*27130*/  FADD R11, R7, R9 ;  /* 0x00000009070b7221 */ /* 0x000fe40000000000 */
[----:B------:R-:W-:Y:S02]  /*27140*/  @P0 IMAD.MOV.U32 R7, RZ, RZ, 0x7f800000 ;  /* 0x7f800000ff070424 */ /* 0x000fe400078e00ff */
[----:B------:R-:W-:Y:S01]  /*27150*/  FADD R3, R2, R3 ;  /* 0x0000000302037221 */ /* 0x000fe20000000000 */
[----:B------:R-:W-:Y:S01]  /*27160*/  @P2 MOV R2, 0x7f800000 ;  /* 0x7f80000000022802 */ /* 0x000fe20000000f00 */
[----:B------:R-:W-:-:S04]  /*27170*/  @P0 FFMA.FTZ R11, R4, R7, +INF ;  /* 0x7f800000040b0423 */ /* 0x000fc80000010007 */
[----:B------:R-:W-:Y:S01]  /*27180*/  @P2 FFMA.FTZ R3, R5, R2, +INF ;  /* 0x7f80000005032423 */ /* 0x000fe20000010002 */
[----:B------:R-:W-:Y:S04]  /*27190*/  STL [R1+0x750], R11 ;  /* 0x0007500b01007387 */ /* 0x000fe80000100800 */
[----:B--2---:R-:W-:Y:S04]  /*271a0*/  STL [R1+0x119c], R28 ;  /* 0x00119c1c01007387 */ /* 0x004fe80000100800 */
[----:B------:R0:W-:Y:S04]  /*271b0*/  STL [R1+0x74c], R3 ;  /* 0x00074c0301007387 */ /* 0x0001e80000100800 */
[----:B------:R-:W2:Y:S01]  /*271c0*/  LDL.LU R22, [R1+0x814] ;  /* 0x0008140001167983 */ /* 0x000ea20000300800 */
[----:B------:R-:W-:-:S02]  /*271d0*/  FSETP.NEU.AND P0, PT, R4, RZ, PT ;  /* 0x000000ff0400720b */ /* 0x000fc40003f0d000 */
[----:B------:R-:W-:Y:S01]  /*271e0*/  LOP3.LUT R0, R0, 0xfffffdff, RZ, 0xc0, !PT ;  /* 0xfffffdff00007812 */ /* 0x000fe200078ec0ff */
[----:B------:R-:W-:-:S10]  /*271f0*/  FMUL R4, R28, 8388608 ;  /* 0x4b0000001c047820 */ /* 0x000fd40000400000 */
[----:B------:R-:W-:Y:S02]  /*27200*/  @P0 LOP3.LUT R0, R0, 0x200, RZ, 0xfc, !PT ;  /* 0x0000020000000812 */ /* 0x000fe400078efcff */
[----:B------:R-:W-:-:S04]  /*27210*/  FSETP.GEU.AND P0, PT, R28, 1.175494350822287508e-38, PT ;  /* 0x008000001c00780b */ /* 0x000fc80003f0e000 */
[----:B------:R-:W-:-:S04]  /*27220*/  FSEL R4, R4, R28, !P0 ;  /* 0x0000001c04047208 */ /* 0x000fc80004000000 */
[----:B------:R-:W-:Y:S02]  /*27230*/  IADD3 R6, R4, -0x3f3504f3, RZ ;  /* 0xc0cafb0d04067810 */ /* 0x000fe40007ffe0ff */
[----:B------:R-:W-:Y:S02]  /*27240*/  FSETP.NEU.AND P1, PT, R5, RZ, PT ;  /* 0x000000ff0500720b */ /* 0x000fe40003f2d000 */
[----:B------:R-:W-:-:S04]  /*27250*/  LOP3.LUT R6, R6, 0xff800000, RZ, 0xc0, !PT ;  /* 0xff80000006067812 */ /* 0x000fc800078ec0ff */
[----:B0-----:R-:W-:Y:S02]  /*27260*/  IADD3 R3, R4, -R6, RZ ;  /* 0x8000000604037210 */ /* 0x001fe40007ffe0ff */
[----:B------:R-:W-:-:S03]  /*27270*/  LOP3.LUT R0, R0, 0xfffffbff, RZ, 0xc0, !PT ;  /* 0xfffffbff00007812 */ /* 0x000fc600078ec0ff */
[----:B------:R-:W-:Y:S02]  /*27280*/  FADD R3, R3, -1 ;  /* 0xbf80000003037421 */ /* 0x000fe40000000000 */
[----:B------:R-:W-:Y:S02]  /*27290*/  @P1 LOP3.LUT R0, R0, 0x400, RZ, 0xfc, !PT ;  /* 0x0000040000001812 */ /* 0x000fe400078efcff */
[----:B------:R-:W-:-:S04]  /*272a0*/  FFMA.FTZ R2, R3, R16, -0.16845393180847167969 ;  /* 0xbe2c7f3003027423 */ /* 0x000fc80000010010 */
[----:B------:R-:W-:-:S04]  /*272b0*/  FFMA.FTZ R2, R3, R2, 0.1716887056827545166 ;  /* 0x3e2fcf2a03027423 */ /* 0x000fc80000010002 */
[----:B------:R-:W-:-:S04]  /*272c0*/  FFMA.FTZ R2, R3, R2, -0.17900948226451873779 ;  /* 0xbe374e4303027423 */ /* 0x000fc80000010002 */
[----:B------:R-:W-:-:S04]  /*272d0*/  FFMA.FTZ R2, R3, R2, 0.20512372255325317383 ;  /* 0x3e520bf403027423 */ /* 0x000fc80000010002 */
[----:B------:R-:W-:-:S04]  /*272e0*/  FFMA.FTZ R7, R3, R2, -0.24046532809734344482 ;  /* 0xbe763c8b03077423 */ /* 0x000fc80000010002 */
[----:B------:R-:W-:-:S04]  /*272f0*/  FFMA.FTZ R7, R3, R7, 0.28857114911079406738 ;  /* 0x3e93bf9903077423 */ /* 0x000fc80000010007 */
[----:B------:R-:W-:-:S04]  /*27300*/  FFMA.FTZ R9, R3, R7, -0.36067417263984680176 ;  /* 0xbeb8aa4903097423 */ /* 0x000fc80000010007 */
[C---:B------:R-:W-:Y:S01]  /*27310*/  FFMA.FTZ R9, R3.reuse, R9, 0.48089820146560668945 ;  /* 0x3ef6384a03097423 */ /* 0x040fe20000010009 */
[----:B------:R0:W1:Y:S03]  /*27320*/  I2F R10, R6 ;  /* 0x00000006000a7306 */ /* 0x0000660000201400 */
[----:B------:R-:W-:-:S04]  /*27330*/  FFMA.FTZ R9, R3, R9, -0.72134751081466674805 ;  /* 0xbf38aa3b03097423 */ /* 0x000fc80000010009 */
[----:B------:R-:W-:Y:S01]  /*27340*/  FMUL R9, R3, R9 ;  /* 0x0000000903097220 */ /* 0x000fe20000400000 */
[----:B------:R-:W-:-:S03]  /*27350*/  ISETP.GE.U32.AND P2, PT, R4, 0x7f800000, PT ;  /* 0x7f8000000400780c */ /* 0x000fc60003f46070 */
[----:B------:R-:W-:-:S04]  /*27360*/  FMUL R9, R3, R9 ;  /* 0x0000000903097220 */ /* 0x000fc80000400000 */
[----:B------:R-:W-:Y:S01]  /*27370*/  FFMA.FTZ R9, R3, 1.4426950216293334961, R9 ;  /* 0x3fb8aa3b03097823 */ /* 0x000fe20000010009 */
[----:B--2---:R-:W-:Y:S04]  /*27380*/  STL [R1+0x11a0], R22 ;  /* 0x0011a01601007387 */ /* 0x004fe80000100800 */
[----:B------:R-:W2:Y:S01]  /*27390*/  LDL.LU R23, [R1+0x818] ;  /* 0x0008180001177983 */ /* 0x000ea20000300800 */
[C---:B------:R-:W-:Y:S01]  /*273a0*/  FMUL R5, R22.reuse, 8388608 ;  /* 0x4b00000016057820 */ /* 0x040fe20000400000 */
[----:B------:R-:W-:-:S04]  /*273b0*/  FSETP.GEU.AND P1, PT, R22, 1.175494350822287508e-38, PT ;  /* 0x008000001600780b */ /* 0x000fc80003f2e000 */
[----:B------:R-:W-:-:S04]  /*273c0*/  FSEL R5, R5, R22, !P1 ;  /* 0x0000001605057208 */ /* 0x000fc80004800000 */
[----:B------:R-:W-:-:S04]  /*273d0*/  IADD3 R8, R5, -0x3f3504f3, RZ ;  /* 0xc0cafb0d05087810 */ /* 0x000fc80007ffe0ff */
[----:B------:R-:W-:-:S04]  /*273e0*/  LOP3.LUT R8, R8, 0xff800000, RZ, 0xc0, !PT ;  /* 0xff80000008087812 */ /* 0x000fc800078ec0ff */
[----:B------:R-:W-:-:S05]  /*273f0*/  IADD3 R2, R5, -R8, RZ ;  /* 0x8000000805027210 */ /* 0x000fca0007ffe0ff */
[----:B------:R-:W-:-:S04]  /*27400*/  FADD R2, R2, -1 ;  /* 0xbf80000002027421 */ /* 0x000fc80000000000 */
[----:B------:R-:W-:-:S04]  /*27410*/  FFMA.FTZ R7, R2, R16, -0.16845393180847167969 ;  /* 0xbe2c7f3002077423 */ /* 0x000fc80000010010 */
[----:B------:R-:W-:-:S04]  /*27420*/  FFMA.FTZ R7, R2, R7, 0.1716887056827545166 ;  /* 0x3e2fcf2a02077423 */ /* 0x000fc80000010007 */
[----:B------:R-:W-:-:S04]  /*27430*/  FFMA.FTZ R7, R2, R7, -0.17900948226451873779 ;  /* 0xbe374e4302077423 */ /* 0x000fc80000010007 */
[----:B------:R-:W-:-:S04]  /*27440*/  FFMA.FTZ R7, R2, R7, 0.20512372255325317383 ;  /* 0x3e520bf402077423 */ /* 0x000fc80000010007 */
[----:B0-----:R-:W-:-:S04]  /*27450*/  FFMA.FTZ R6, R2, R7, -0.24046532809734344482 ;  /* 0xbe763c8b02067423 */ /* 0x001fc80000010007 */
[----:B------:R-:W-:Y:S01]  /*27460*/  FFMA.FTZ R3, R2, R6, 0.28857114911079406738 ;  /* 0x3e93bf9902037423 */ /* 0x000fe20000010006 */
[----:B------:R-:W-:-:S05]  /*27470*/  FSEL R6, RZ, -23, P0 ;  /* 0xc1b80000ff067808 */ /* 0x000fca0000000000 */
[----:B-1----:R-:W-:-:S04]  /*27480*/  FFMA.FTZ R6, R10, 1.1920928955078125e-07, R6 ;  /* 0x340000000a067823 */ /* 0x002fc80000010006 */
[----:B------:R-:W-:Y:S01]  /*27490*/  FADD R11, R6, R9 ;  /* 0x00000009060b7221 */ /* 0x000fe20000000000 */
[----:B------:R-:W-:-:S05]  /*274a0*/  @P2 MOV R6, 0x7f800000 ;  /* 0x7f80000000062802 */ /* 0x000fca0000000f00 */
[----:B------:R-:W-:-:S05]  /*274b0*/  @P2 FFMA.FTZ R11, R4, R6, +INF ;  /* 0x7f800000040b2423 */ /* 0x000fca0000010006 */
[----:B------:R0:W-:Y:S04]  /*274c0*/  STL [R1+0x748], R11 ;  /* 0x0007480b01007387 */ /* 0x0001e80000100800 */
[----:B------:R-:W3:Y:S01]  /*274d0*/  LDL.LU R24, [R1+0x81c] ;  /* 0x00081c0001187983 */ /* 0x000ee20000300800 */
[----:B------:R-:W-:Y:S01]  /*274e0*/  FSETP.NEU.AND P0, PT, R4, RZ, PT ;  /* 0x000000ff0400720b */ /* 0x000fe20003f0d000 */
[----:B------:R-:W-:Y:S01]  /*274f0*/  FFMA.FTZ R3, R2, R3, -0.36067417263984680176 ;  /* 0xbeb8aa4902037423 */ /* 0x000fe20000010003 */
[----:B------:R-:W-:-:S03]  /*27500*/  LOP3.LUT R0, R0, 0xfffff7ff, RZ, 0xc0, !PT ;  /* 0xfffff7ff00007812 */ /* 0x000fc600078ec0ff */
[----:B------:R-:W-:-:S08]  /*27510*/  FFMA.FTZ R3, R2, R3, 0.48089820146560668945 ;  /* 0x3ef6384a02037423 */ /* 0x000fd00000010003 */
[----:B------:R-:W-:Y:S01]  /*27520*/  @P0 LOP3.LUT R0, R0, 0x800, RZ, 0xfc, !PT ;  /* 0x0000080000000812 */ /* 0x000fe200078efcff */
[----:B------:R-:W-:-:S04]  /*27530*/  FFMA.FTZ R3, R2, R3, -0.72134751081466674805 ;  /* 0xbf38aa3b02037423 */ /* 0x000fc80000010003 */
[----:B------:R-:W-:Y:S01]  /*27540*/  FMUL R3, R2, R3 ;  /* 0x0000000302037220 */ /* 0x000fe20000400000 */
[----:B--2---:R-:W-:Y:S04]  /*27550*/  STL [R1+0x11a4], R23 ;  /* 0x0011a41701007387 */ /* 0x004fe80000100800 */
[----:B------:R-:W2:Y:S01]  /*27560*/  LDL.LU R25, [R1+0x820] ;  /* 0x0008200001197983 */ /* 0x000ea20000300800 */
[C---:B------:R-:W-:Y:S01]  /*27570*/  FMUL R4, R23.reuse, 8388608 ;  /* 0x4b00000017047820 */ /* 0x040fe20000400000 */
[----:B------:R-:W-:-:S04]  /*27580*/  FSETP.GEU.AND P0, PT, R23, 1.175494350822287508e-38, PT ;  /* 0x008000001700780b */ /* 0x000fc80003f0e000 */
[----:B------:R-:W-:-:S04]  /*27590*/  FSEL R4, R4, R23, !P0 ;  /* 0x0000001704047208 */ /* 0x000fc80004000000 */
[----:B------:R-:W-:Y:S01]  /*275a0*/  IADD3 R6, R4, -0x3f3504f3, RZ ;  /* 0xc0cafb0d04067810 */ /* 0x000fe20007ffe0ff */
[----:B------:R-:W-:-:S03]  /*275b0*/  FMUL R3, R2, R3 ;  /* 0x0000000302037220 */ /* 0x000fc60000400000 */
[----:B------:R-:W-:Y:S01]  /*275c0*/  LOP3.LUT R6, R6, 0xff800000, RZ, 0xc0, !PT ;  /* 0xff80000006067812 */ /* 0x000fe200078ec0ff */
[----:B------:R-:W-:-:S04]  /*275d0*/  FFMA.FTZ R15, R2, 1.4426950216293334961, R3 ;  /* 0x3fb8aa3b020f7823 */ /* 0x000fc80000010003 */
[----:B------:R-:W-:-:S04]  /*275e0*/  IMAD.IADD R3, R4, 0x1, -R6 ;  /* 0x0000000104037824 */ /* 0x000fc800078e0a06 */
[----:B------:R-:W-:-:S04]  /*275f0*/  FADD R3, R3, -1 ;  /* 0xbf80000003037421 */ /* 0x000fc80000000000 */
[----:B0-----:R-:W-:-:S04]  /*27600*/  FFMA.FTZ R11, R3, R16, -0.16845393180847167969 ;  /* 0xbe2c7f30030b7423 */ /* 0x001fc80000010010 */
[----:B------:R-:W-:-:S04]  /*27610*/  FFMA.FTZ R11, R3, R11, 0.1716887056827545166 ;  /* 0x3e2fcf2a030b7423 */ /* 0x000fc8000001000b */
[----:B------:R-:W-:Y:S02]  /*27620*/  FFMA.FTZ R11, R3, R11, -0.17900948226451873779 ;  /* 0xbe374e43030b7423 */ /* 0x000fe4000001000b */
[C---:B---3--:R-:W-:Y:S01]  /*27630*/  FMUL R9, R24.reuse, 8388608 ;  /* 0x4b00000018097820 */ /* 0x048fe20000400000 */
[----:B------:R-:W-:-:S04]  /*27640*/  FSETP.GEU.AND P2, PT, R24, 1.175494350822287508e-38, PT ;  /* 0x008000001800780b */ /* 0x000fc80003f4e000 */
[----:B------:R-:W-:-:S04]  /*27650*/  FSEL R9, R9, R24, !P2 ;  /* 0x0000001809097208 */ /* 0x000fc80005000000 */
[----:B------:R-:W-:-:S04]  /*27660*/  IADD3 R7, R9, -0x3f3504f3, RZ ;  /* 0xc0cafb0d09077810 */ /* 0x000fc80007ffe0ff */
[----:B------:R-:W-:-:S04]  /*27670*/  LOP3.LUT R7, R7, 0xff800000, RZ, 0xc0, !PT ;  /* 0xff80000007077812 */ /* 0x000fc800078ec0ff */
[----:B------:R-:W-:-:S05]  /*27680*/  IADD3 R2, R9, -R7, RZ ;  /* 0x8000000709027210 */ /* 0x000fca0007ffe0ff */
[----:B------:R-:W-:-:S04]  /*27690*/  FADD R2, R2, -1 ;  /* 0xbf80000002027421 */ /* 0x000fc80000000000 */
[----:B------:R-:W-:-:S04]  /*276a0*/  FFMA.FTZ R10, R2, R16, -0.16845393180847167969 ;  /* 0xbe2c7f30020a7423 */ /* 0x000fc80000010010 */
[C---:B------:R-:W-:Y:S02]  /*276b0*/  FFMA.FTZ R10, R2.reuse, R10, 0.1716887056827545166 ;  /* 0x3e2fcf2a020a7423 */ /* 0x040fe4000001000a */
[C---:B------:R-:W-:Y:S02]  /*276c0*/  FFMA.FTZ R11, R3.reuse, R11, 0.20512372255325317383 ;  /* 0x3e520bf4030b7423 */ /* 0x040fe4000001000b */
[C---:B------:R-:W-:Y:S02]  /*276d0*/  FFMA.FTZ R10, R2.reuse, R10, -0.17900948226451873779 ;  /* 0xbe374e43020a7423 */ /* 0x040fe4000001000a */
[C---:B------:R-:W-:Y:S02]  /*276e0*/  FFMA.FTZ R11, R3.reuse, R11, -0.24046532809734344482 ;  /* 0xbe763c8b030b7423 */ /* 0x040fe4000001000b */
[----:B------:R-:W-:Y:S02]  /*276f0*/  FFMA.FTZ R10, R2, R10, 0.20512372255325317383 ;  /* 0x3e520bf4020a7423 */ /* 0x000fe4000001000a */
[----:B------:R-:W-:-:S02]  /*27700*/  FFMA.FTZ R11, R3, R11, 0.28857114911079406738 ;  /* 0x3e93bf99030b7423 */ /* 0x000fc4000001000b */
[C---:B------:R-:W-:Y:S02]  /*27710*/  FFMA.FTZ R10, R2.reuse, R10, -0.24046532809734344482 ;  /* 0xbe763c8b020a7423 */ /* 0x040fe4000001000a */
[C---:B------:R-:W-:Y:S02]  /*27720*/  FFMA.FTZ R11, R3.reuse, R11, -0.36067417263984680176 ;  /* 0xbeb8aa49030b7423 */ /* 0x040fe4000001000b */
[C---:B------:R-:W-:Y:S02]  /*27730*/  FFMA.FTZ R10, R2.reuse, R10, 0.28857114911079406738 ;  /* 0x3e93bf99020a7423 */ /* 0x040fe4000001000a */
[C---:B------:R-:W-:Y:S02]  /*27740*/  FFMA.FTZ R11, R3.reuse, R11, 0.48089820146560668945 ;  /* 0x3ef6384a030b7423 */ /* 0x040fe4000001000b */
[----:B------:R-:W-:Y:S02]  /*27750*/  FFMA.FTZ R10, R2, R10, -0.36067417263984680176 ;  /* 0xbeb8aa49020a7423 */ /* 0x000fe4000001000a */
[----:B------:R-:W-:-:S02]  /*27760*/  FFMA.FTZ R11, R3, R11, -0.72134751081466674805 ;  /* 0xbf38aa3b030b7423 */ /* 0x000fc4000001000b */
[C---:B------:R-:W-:Y:S02]  /*27770*/  FFMA.FTZ R10, R2.reuse, R10, 0.48089820146560668945 ;  /* 0x3ef6384a020a7423 */ /* 0x040fe4000001000a */
[C---:B------:R-:W-:Y:S02]  /*27780*/  FMUL R11, R3.reuse, R11 ;  /* 0x0000000b030b7220 */ /* 0x040fe40000400000 */
[C---:B------:R-:W-:Y:S01]  /*27790*/  FFMA.FTZ R10, R2.reuse, R10, -0.72134751081466674805 ;  /* 0xbf38aa3b020a7423 */ /* 0x040fe2000001000a */
[----:B------:R0:W-:Y:S03]  /*277a0*/  I2F R12, R8 ;  /* 0x00000008000c7306 */ /* 0x0001e60000201400 */
[----:B0-----:R-:W-:Y:S02]  /*277b0*/  FMUL R8, R2, R10 ;  /* 0x0000000a02087220 */ /* 0x001fe40000400000 */
[----:B------:R-:W-:-:S04]  /*277c0*/  FMUL R10, R3, R11 ;  /* 0x0000000b030a7220 */ /* 0x000fc80000400000 */
[----:B------:R-:W-:Y:S02]  /*277d0*/  FFMA.FTZ R14, R3, 1.4426950216293334961, R10 ;  /* 0x3fb8aa3b030e7823 */ /* 0x000fe4000001000a */
[----:B------:R0:W1:Y:S01]  /*277e0*/  I2F R10, R6 ;  /* 0x00000006000a7306 */ /* 0x0000620000201400 */
[C---:B------:R-:W-:Y:S01]  /*277f0*/  FMUL R8, R2.reuse, R8 ;  /* 0x0000000802087220 */ /* 0x040fe20000400000 */
[----:B0-----:R-:W-:Y:S02]  /*27800*/  FSEL R6, RZ, -23, P0 ;  /* 0xc1b80000ff067808 */ /* 0x001fe40000000000 */
[----:B------:R-:W-:Y:S01]  /*27810*/  ISETP.GE.U32.AND P0, PT, R5, 0x7f800000, PT ;  /* 0x7f8000000500780c */ /* 0x000fe20003f06070 */
[----:B------:R-:W-:Y:S01]  /*27820*/  FFMA.FTZ R13, R2, 1.4426950216293334961, R8 ;  /* 0x3fb8aa3b020d7823 */ /* 0x000fe20000010008 */
[----:B------:R-:W-:Y:S01]  /*27830*/  FSEL R2, RZ, -23, P1 ;  /* 0xc1b80000ff027808 */ /* 0x000fe20000800000 */
[----:B-1----:R-:W-:-:S04]  /*27840*/  FFMA.FTZ R10, R10, 1.1920928955078125e-07, R6 ;  /* 0x340000000a0a7823 */ /* 0x002fc80000010006 */
[----:B------:R-:W-:-:S06]  /*27850*/  FFMA.FTZ R2, R12, 1.1920928955078125e-07, R2 ;  /* 0x340000000c027823 */ /* 0x000fcc0000010002 */
[----:B------:R-:W-:Y:S01]  /*27860*/  @P0 MOV R6, 0x7f800000 ;  /* 0x7f80000000060802 */ /* 0x000fe20000000f00 */
[----:B------:R-:W-:-:S04]  /*27870*/  FADD R11, R2, R15 ;  /* 0x0000000f020b7221 */ /* 0x000fc80000000000 */
[----:B------:R-:W-:-:S05]  /*27880*/  @P0 FFMA.FTZ R11, R5, R6, +INF ;  /* 0x7f800000050b0423 */ /* 0x000fca0000010006 */
[----:B------:R0:W-:Y:S04]  /*27890*/  STL [R1+0x740], R11 ;  /* 0x0007400b01007387 */ /* 0x0001e80000100800 */
[----:B------:R-:W3:Y:S01]  /*278a0*/  LDL.LU R26, [R1+0x824] ;  /* 0x00082400011a7983 */ /* 0x000ee20000300800 */
[----:B------:R-:W1:Y:S01]  /*278b0*/  I2F R7, R7 ;  /* 0x0000000700077306 */ /* 0x000e620000201400 */
[----:B------:R-:W-:-:S05]  /*278c0*/  FSEL R2, RZ, -23, P2 ;  /* 0xc1b80000ff027808 */ /* 0x000fca0001000000 */
[----:B-1----:R-:W-:Y:S01]  /*278d0*/  FFMA.FTZ R7, R7, 1.1920928955078125e-07, R2 ;  /* 0x3400000007077823 */ /* 0x002fe20000010002 */
[----:B------:R-:W-:Y:S02]  /*278e0*/  ISETP.GE.U32.AND P0, PT, R4, 0x7f800000, PT ;  /* 0x7f8000000400780c */ /* 0x000fe40003f06070 */
[----:B------:R-:W-:Y:S01]  /*278f0*/  FSETP.NEU.AND P2, PT, R5, RZ, PT ;  /* 0x000000ff0500720b */ /* 0x000fe20003f4d000 */
[----:B------:R-:W-:Y:S02]  /*27900*/  FADD R10, R10, R14 ;  /* 0x0000000e0a0a7221 */ /* 0x000fe40000000000 */
[----:B------:R-:W-:Y:S02]  /*27910*/  FADD R12, R7, R13 ;  /* 0x0000000d070c7221 */ /* 0x000fe40000000000 */
[C---:B--2---:R-:W-:Y:S01]  /*27920*/  FMUL R8, R25.reuse, 8388608 ;  /* 0x4b00000019087820 */ /* 0x044fe20000400000 */
        /* <DEDUP_REMOVED lines=15> */
[----:B------:R-:W-:-:S04]  /*27a20*/  FMUL R6, R2, R6 ;  /* 0x0000000602067220 */ /* 0x000fc80000400000 */
[----:B------:R-:W-:-:S04]  /*27a30*/  FMUL R6, R2, R6 ;  /* 0x0000000602067220 */ /* 0x000fc80000400000 */
[----:B0-----:R-:W-:Y:S01]  /*27a40*/  FFMA.FTZ R11, R2, 1.4426950216293334961, R6 ;  /* 0x3fb8aa3b020b7823 */ /* 0x001fe20000010006 */
[----:B------:R-:W-:Y:S01]  /*27a50*/  @P0 MOV R2, 0x7f800000 ;  /* 0x7f80000000020802 */ /* 0x000fe20000000f00 */
[----:B------:R-:W0:Y:S04]  /*27a60*/  I2F R5, R3 ;  /* 0x0000000300057306 */ /* 0x000e280000201400 */
[----:B------:R-:W-:Y:S01]  /*27a70*/  @P0 FFMA.FTZ R10, R4, R2, +INF ;  /* 0x7f800000040a0423 */ /* 0x000fe20000010002 */
[----:B------:R-:W-:Y:S02]  /*27a80*/  FSEL R2, RZ, -23, P1 ;  /* 0xc1b80000ff027808 */ /* 0x000fe40000800000 */
[----:B------:R-:W-:-:S03]  /*27a90*/  ISETP.GE.U32.AND P1, PT, R9, 0x7f800000, PT ;  /* 0x7f8000000900780c */ /* 0x000fc60003f26070 */
[----:B0-----:R-:W-:-:S10]  /*27aa0*/  FFMA.FTZ R6, R5, 1.1920928955078125e-07, R2 ;  /* 0x3400000005067823 */ /* 0x001fd40000010002 */
[----:B------:R-:W-:Y:S01]  /*27ab0*/  @P1 MOV R5, 0x7f800000 ;  /* 0x7f80000000051802 */ /* 0x000fe20000000f00 */
[----:B------:R-:W-:Y:S04]  /*27ac0*/  STL [R1+0x73c], R10 ;  /* 0x00073c0a01007387 */ /* 0x000fe80000100800 */
[----:B------:R-:W-:-:S05]  /*27ad0*/  @P1 FFMA.FTZ R12, R9, R5, +INF ;  /* 0x7f800000090c1423 */ /* 0x000fca0000010005 */
[----:B------:R-:W-:Y:S04]  /*27ae0*/  STL [R1+0x738], R12 ;  /* 0x0007380c01007387 */ /* 0x000fe80000100800 */
[----:B------:R-:W2:Y:S01]  /*27af0*/  LDL.LU R27, [R1+0x828] ;  /* 0x00082800011b7983 */ /* 0x000ea20000300800 */
[----:B------:R-:W-:Y:S01]  /*27b00*/  ISETP.GE.U32.AND P1, PT, R8, 0x7f800000, PT ;  /* 0x7f8000000800780c */ /* 0x000fe20003f26070 */
[C---:B---3--:R-:W-:Y:S01]  /*27b10*/  FMUL R7, R26.reuse, 8388608 ;  /* 0x4b0000001a077820 */ /* 0x048fe20000400000 */
[----:B------:R-:W-:-:S04]  /*27b20*/  FSETP.GEU.AND P0, PT, R26, 1.175494350822287508e-38, PT ;  /* 0x008000001a00780b */ /* 0x000fc80003f0e000 */
[----:B------:R-:W-:-:S04]  /*27b30*/  FSEL R7, R7, R26, !P0 ;  /* 0x0000001a07077208 */ /* 0x000fc80004000000 */
[----:B------:R-:W-:-:S04]  /*27b40*/  IADD3 R3, R7, -0x3f3504f3, RZ ;  /* 0xc0cafb0d07037810 */ /* 0x000fc80007ffe0ff */
[----:B------:R-:W-:-:S05]  /*27b50*/  LOP3.LUT R3, R3, 0xff800000, RZ, 0xc0, !PT ;  /* 0xff80000003037812 */ /* 0x000fca00078ec0ff */
[----:B------:R-:W-:-:S04]  /*27b60*/  IMAD.IADD R2, R7, 0x1, -R3 ;  /* 0x0000000107027824 */ /* 0x000fc800078e0a03 */
        /* <DEDUP_REMOVED lines=11> */
[C---:B------:R-:W-:Y:S01]  /*27c20*/  FMUL R5, R2.reuse, R5 ;  /* 0x0000000502057220 */ /* 0x040fe20000400000 */
[----:B------:R-:W0:Y:S03]  /*27c30*/  I2F R3, R3 ;  /* 0x0000000300037306 */ /* 0x000e260000201400 */
[----:B------:R-:W-:Y:S01]  /*27c40*/  FFMA.FTZ R5, R2, 1.4426950216293334961, R5 ;  /* 0x3fb8aa3b02057823 */ /* 0x000fe20000010005 */
[----:B------:R-:W-:Y:S01]  /*27c50*/  @P1 MOV R2, 0x7f800000 ;  /* 0x7f80000000021802 */ /* 0x000fe20000000f00 */
[----:B------:R-:W-:-:S04]  /*27c60*/  FADD R6, R6, R11 ;  /* 0x0000000b06067221 */ /* 0x000fc80000000000 */
[----:B------:R-:W-:Y:S01]  /*27c70*/  @P1 FFMA.FTZ R6, R8, R2, +INF ;  /* 0x7f80000008061423 */ /* 0x000fe20000010002 */
[----:B------:R-:W-:Y:S02]  /*27c80*/  ISETP.GE.U32.AND P1, PT, R7, 0x7f800000, PT ;  /* 0x7f8000000700780c */ /* 0x000fe40003f26070 */
[----:B------:R-:W-:-:S05]  /*27c90*/  FSEL R2, RZ, -23, P0 ;  /* 0xc1b80000ff027808 */ /* 0x000fca0000000000 */
[----:B0-----:R-:W-:-:S06]  /*27ca0*/  FFMA.FTZ R2, R3, 1.1920928955078125e-07, R2 ;  /* 0x3400000003027823 */ /* 0x001fcc0000010002 */
[----:B------:R-:W-:Y:S01]  /*27cb0*/  @P1 MOV R3, 0x7f800000 ;  /* 0x7f80000000031802 */ /* 0x000fe20000000f00 */
[----:B------:R-:W-:-:S04]  /*27cc0*/  FADD R5, R2, R5 ;  /* 0x0000000502057221 */ /* 0x000fc80000000000 */
[----:B------:R-:W-:Y:S01]  /*27cd0*/  @P1 FFMA.FTZ R5, R7, R3, +INF ;  /* 0x7f80000007051423 */ /* 0x000fe20000010003 */
[----:B------:R2:W-:Y:S04]  /*27ce0*/  STL [R1+0x72c], R6 ;  /* 0x00072c0601007387 */ /* 0x0005e80000100800 */
[----:B------:R0:W-:Y:S04]  /*27cf0*/  STL [R1+0x6f0], R5 ;  /* 0x0006f00501007387 */ /* 0x0001e80000100800 */
[----:B------:R-:W3:Y:S01]  /*27d00*/  LDL.LU R29, [R1+0x82c] ;  /* 0x00082c00011d7983 */ /* 0x000ee20000300800 */
[C---:B--2---:R-:W-:Y:S01]  /*27d10*/  FMUL R6, R27.reuse, 8388608 ;  /* 0x4b0000001b067820 */ /* 0x044fe20000400000 */
[----:B------:R-:W-:-:S04]  /*27d20*/  FSETP.GEU.AND P0, PT, R27, 1.175494350822287508e-38, PT ;  /* 0x008000001b00780b */ /* 0x000fc80003f0e000 */
[----:B------:R-:W-:-:S04]  /*27d30*/  FSEL R6, R6, R27, !P0 ;  /* 0x0000001b06067208 */ /* 0x000fc80004000000 */
[----:B------:R-:W-:-:S04]  /*27d40*/  IADD3 R2, R6, -0x3f3504f3, RZ ;  /* 0xc0cafb0d06027810 */ /* 0x000fc80007ffe0ff */
[----:B------:R-:W-:-:S04]  /*27d50*/  LOP3.LUT R2, R2, 0xff800000, RZ, 0xc0, !PT ;  /* 0xff80000002027812 */ /* 0x000fc800078ec0ff */
[----:B0-----:R0:W1:Y:S01]  /*27d60*/  I2F R5, R2 ;  /* 0x0000000200057306 */ /* 0x0010620000201400 */
[----:B------:R-:W-:Y:S02]  /*27d70*/  FSEL R3, RZ, -23, P0 ;  /* 0xc1b80000ff037808 */ /* 0x000fe40000000000 */
[----:B0-----:R-:W-:-:S05]  /*27d80*/  IADD3 R2, R6, -R2, RZ ;  /* 0x8000000206027210 */ /* 0x001fca0007ffe0ff */
[----:B------:R-:W-:Y:S02]  /*27d90*/  FADD R2, R2, -1 ;  /* 0xbf80000002027421 */ /* 0x000fe40000000000 */
[----:B-1----:R-:W-:Y:S02]  /*27da0*/  FFMA.FTZ R5, R5, 1.1920928955078125e-07, R3 ;  /* 0x3400000005057823 */ /* 0x002fe40000010003 */
        /* <DEDUP_REMOVED lines=8> */
[----:B------:R-:W-:Y:S01]  /*27e30*/  FFMA.FTZ R3, R2, R3, -0.72134751081466674805 ;  /* 0xbf38aa3b02037423 */ /* 0x000fe20000010003 */
[----:B------:R-:W-:-:S03]  /*27e40*/  ISETP.GE.U32.AND P0, PT, R6, 0x7f800000, PT ;  /* 0x7f8000000600780c */ /* 0x000fc60003f06070 */
[----:B------:R-:W-:-:S04]  /*27e50*/  FMUL R3, R2, R3 ;  /* 0x0000000302037220 */ /* 0x000fc80000400000 */
[----:B------:R-:W-:-:S04]  /*27e60*/  FMUL R3, R2, R3 ;  /* 0x0000000302037220 */ /* 0x000fc80000400000 */
[----:B------:R-:W-:-:S04]  /*27e70*/  FFMA.FTZ R2, R2, 1.4426950216293334961, R3 ;  /* 0x3fb8aa3b02027823 */ /* 0x000fc80000010003 */
[----:B------:R-:W-:Y:S02]  /*27e80*/  FADD R10, R5, R2 ;  /* 0x00000002050a7221 */ /* 0x000fe40000000000 */
[----:B------:R-:W-:-:S04]  /*27e90*/  @P0 IMAD.MOV.U32 R2, RZ, RZ, 0x7f800000 ;  /* 0x7f800000ff020424 */ /* 0x000fc800078e00ff */
[----:B------:R-:W-:-:S05]  /*27ea0*/  @P0 FFMA.FTZ R10, R6, R2, +INF ;  /* 0x7f800000060a0423 */ /* 0x000fca0000010002 */
[----:B------:R0:W-:Y:S04]  /*27eb0*/  STL [R1+0x790], R10 ;  /* 0x0007900a01007387 */ /* 0x0001e80000100800 */
[----:B------:R-:W2:Y:S01]  /*27ec0*/  LDL.LU R28, [R1+0x830] ;  /* 0x00083000011c7983 */ /* 0x000ea20000300800 */
[----:B------:R-:W-:Y:S01]  /*27ed0*/  FSETP.NEU.AND P1, PT, R4, RZ, PT ;  /* 0x000000ff0400720b */ /* 0x000fe20003f2d000 */
[C---:B---3--:R-:W-:Y:S01]  /*27ee0*/  FMUL R5, R29.reuse, 8388608 ;  /* 0x4b0000001d057820 */ /* 0x048fe20000400000 */
[----:B------:R-:W-:-:S04]  /*27ef0*/  FSETP.GEU.AND P0, PT, R29, 1.175494350822287508e-38, PT ;  /* 0x008000001d00780b */ /* 0x000fc80003f0e000 */
[----:B------:R-:W-:-:S04]  /*27f00*/  FSEL R5, R5, R29, !P0 ;  /* 0x0000001d05057208 */ /* 0x000fc80004000000 */
[----:B------:R-:W-:-:S04]  /*27f10*/  IADD3 R2, R5, -0x3f3504f3, RZ ;  /* 0xc0cafb0d05027810 */ /* 0x000fc80007ffe0ff */
[----:B------:R-:W-:-:S04]  /*27f20*/  LOP3.LUT R2, R2, 0xff800000, RZ, 0xc0, !PT ;  /* 0xff80000002027812 */ /* 0x000fc800078ec0ff */
[----:B------:R1:W3:Y:S01]  /*27f30*/  I2F R4, R2 ;  /* 0x0000000200047306 */ /* 0x0002e20000201400 */
[----:B------:R-:W-:Y:S02]  /*27f40*/  FSEL R3, RZ, -23, P0 ;  /* 0xc1b80000ff037808 */ /* 0x000fe40000000000 */
[----:B-1----:R-:W-:-:S05]  /*27f50*/  IADD3 R2, R5, -R2, RZ ;  /* 0x8000000205027210 */ /* 0x002fca0007ffe0ff */
[----:B------:R-:W-:Y:S02]  /*27f60*/  FADD R2, R2, -1 ;  /* 0xbf80000002027421 */ /* 0x000fe40000000000 */
[----:B---3--:R-:W-:Y:S02]  /*27f70*/  FFMA.FTZ R4, R4, 1.1920928955078125e-07, R3 ;  /* 0x3400000004047823 */ /* 0x008fe40000010003 */
        /* <DEDUP_REMOVED lines=12> */
[----:B------:R-:W-:Y:S01]  /*28040*/  FFMA.FTZ R2, R2, 1.4426950216293334961, R3 ;  /* 0x3fb8aa3b02027823 */ /* 0x000fe20000010003 */
[----:B------:R-:W-:-:S03]  /*28050*/  LOP3.LUT R0, R0, 0xffffefff, RZ, 0xc0, !PT ;  /* 0xffffefff00007812 */ /* 0x000fc600078ec0ff */
[----:B0-----:R-:W-:Y:S01]  /*28060*/  FADD R10, R4, R2 ;  /* 0x00000002040a7221 */ /* 0x001fe20000000000 */
[----:B------:R-:W-:Y:S02]  /*28070*/  @P0 MOV R2, 0x7f800000 ;  /* 0x7f80000000020802 */ /* 0x000fe40000000f00 */
[----:B------:R-:W-:-:S03]  /*28080*/  @P2 LOP3.LUT R0, R0, 0x1000, RZ, 0xfc, !PT ;  /* 0x0000100000002812 */ /* 0x000fc600078efcff */
[----:B------:R-:W-:Y:S01]  /*28090*/  @P0 FFMA.FTZ R10, R5, R2, +INF ;  /* 0x7f800000050a0423 */ /* 0x000fe20000010002 */
[----:B------:R-:W-:Y:S02]  /*280a0*/  FSETP.NEU.AND P0, PT, R9, RZ, PT ;  /* 0x000000ff0900720b */ /* 0x000fe40003f0d000 */
[----:B------:R-:W-:-:S04]  /*280b0*/  LOP3.LUT R0, R0, 0xffff7fff, RZ, 0xc0, !PT ;  /* 0xffff7fff00007812 */ /* 0x000fc800078ec0ff */
[----:B------:R-:W-:-:S04]  /*280c0*/  @P1 LOP3.LUT R0, R0, 0x8000, RZ, 0xfc, !PT ;  /* 0x0000800000001812 */ /* 0x000fc800078efcff */
[----:B------:R-:W-:-:S04]  /*280d0*/  LOP3.LUT R0, R0, 0xffbfffff, RZ, 0xc0, !PT ;  /* 0xffbfffff00007812 */ /* 0x000fc800078ec0ff */
[----:B------:R-:W-:Y:S01]  /*280e0*/  @P0 LOP3.LUT R0, R0, 0x400000, RZ, 0xfc, !PT ;  /* 0x0040000000000812 */ /* 0x000fe200078efcff */
[----:B------:R0:W-:Y:S04]  /*280f0*/  STL [R1+0x798], R10 ;  /* 0x0007980a01007387 */ /* 0x0001e80000100800 */
[----:B------:R-:W3:Y:S01]  /*28100*/  LDL.LU R22, [R1+0x834] ;  /* 0x0008340001167983 */ /* 0x000ee20000300800 */
[----:B------:R-:W-:Y:S01]  /*28110*/  LOP3.LUT R0, R0, 0xffdfffff, RZ, 0xc0, !PT ;  /* 0xffdfffff00007812 */ /* 0x000fe200078ec0ff */
[C---:B--2---:R-:W-:Y:S01]  /*28120*/  FMUL R3, R28.reuse, 8388608 ;  /* 0x4b0000001c037820 */ /* 0x044fe20000400000 */
[----:B------:R-:W-:-:S04]  /*28130*/  FSETP.GEU.AND P0, PT, R28, 1.175494350822287508e-38, PT ;  /* 0x008000001c00780b */ /* 0x000fc80003f0e000 */
[----:B------:R-:W-:-:S04]  /*28140*/  FSEL R3, R3, R28, !P0 ;  /* 0x0000001c03037208 */ /* 0x000fc80004000000 */
[----:B------:R-:W-:-:S04]  /*28150*/  IADD3 R2, R3, -0x3f3504f3, RZ ;  /* 0xc0cafb0d03027810 */ /* 0x000fc80007ffe0ff */
[----:B------:R-:W-:-:S04]  /*28160*/  LOP3.LUT R2, R2, 0xff800000, RZ, 0xc0, !PT ;  /* 0xff80000002027812 */ /* 0x000fc800078ec0ff */
[----:B------:R1:W2:Y:S01]  /*28170*/  I2F R4, R2 ;  /* 0x0000000200047306 */ /* 0x0002a20000201400 */
[----:B------:R-:W-:Y:S02]  /*28180*/  FSEL R9, RZ, -23, P0 ;  /* 0xc1b80000ff097808 */ /* 0x000fe40000000000 */
[----:B-1----:R-:W-:-:S05]  /*28190*/  IADD3 R2, R3, -R2, RZ ;  /* 0x8000000203027210 */ /* 0x002fca0007ffe0ff */
[----:B------:R-:W-:Y:S02]  /*281a0*/  FADD R2, R2, -1 ;  /* 0xbf80000002027421 */ /* 0x000fe40000000000 */
[----:B--2---:R-:W-:Y:S02]  /*281b0*/  FFMA.FTZ R9, R4, 1.1920928955078125e-07, R9 ;  /* 0x3400000004097823 */ /* 0x004fe40000010009 */
[----:B------:R-:W-:-:S04]  /*281c0*/  FFMA.FTZ R4, R2, R16, -0.16845393180847167969 ;  /* 0xbe2c7f3002047423 */ /* 0x000fc80000010010 */
[----:B------:R-:W-:-:S04]  /*281d0*/  FFMA.FTZ R4, R2, R4, 0.1716887056827545166 ;  /* 0x3e2fcf2a02047423 */ /* 0x000fc80000010004 */
[----:B------:R-:W-:-:S04]  /*281e0*/  FFMA.FTZ R4, R2, R4, -0.17900948226451873779 ;  /* 0xbe374e4302047423 */ /* 0x000fc80000010004 */
[----:B------:R-:W-:-:S04]  /*281f0*/  FFMA.FTZ R4, R2, R4, 0.20512372255325317383 ;  /* 0x3e520bf402047423 */ /* 0x000fc80000010004 */
[----:B------:R-:W-:Y:S01]  /*28200*/  FFMA.FTZ R4, R2, R4, -0.24046532809734344482 ;  /* 0xbe763c8b02047423 */ /* 0x000fe20000010004 */
[----:B------:R-:W-:-:S03]  /*28210*/  FSETP.NEU.AND P0, PT, R8, RZ, PT ;  /* 0x000000ff0800720b */ /* 0x000fc60003f0d000 */
[----:B------:R-:W-:-:S04]  /*28220*/  FFMA.FTZ R4, R2, R4, 0.28857114911079406738 ;  /* 0x3e93bf9902047423 */ /* 0x000fc80000010004 */
[----:B------:R-:W-:-:S04]  /*28230*/  FFMA.FTZ R4, R2, R4, -0.36067417263984680176 ;  /* 0xbeb8aa4902047423 */ /* 0x000fc80000010004 */
[----:B------:R-:W-:-:S04]  /*28240*/  FFMA.FTZ R4, R2, R4, 0.48089820146560668945 ;  /* 0x3ef6384a02047423 */ /* 0x000fc80000010004 */
[----:B------:R-:W-:Y:S01]  /*28250*/  FFMA.FTZ R4, R2, R4, -0.72134751081466674805 ;  /* 0xbf38aa3b02047423 */ /* 0x000fe20000010004 */
[----:B------:R-:W-:Y:S02]  /*28260*/  @P0 LOP3.LUT R0, R0, 0x200000, RZ, 0xfc, !PT ;  /* 0x0020000000000812 */ /* 0x000fe400078efcff */
[----:B------:R-:W-:Y:S01]  /*28270*/  ISETP.GE.U32.AND P0, PT, R3, 0x7f800000, PT ;  /* 0x7f8000000300780c */ /* 0x000fe20003f06070 */
[----:B------:R-:W-:-:S04]  /*28280*/  FMUL R4, R2, R4 ;  /* 0x0000000402047220 */ /* 0x000fc80000400000 */
[----:B------:R-:W-:-:S04]  /*28290*/  FMUL R4, R2, R4 ;  /* 0x0000000402047220 */ /* 0x000fc80000400000 */
[----:B------:R-:W-:-:S04]  /*282a0*/  FFMA.FTZ R2, R2, 1.4426950216293334961, R4 ;  /* 0x3fb8aa3b02027823 */ /* 0x000fc80000010004 */
[----:B0-----:R-:W-:Y:S01]  /*282b0*/  FADD R10, R9, R2 ;  /* 0x00000002090a7221 */ /* 0x001fe20000000000 */
[----:B------:R-:W-:-:S05]  /*282c0*/  @P0 MOV R2, 0x7f800000 ;  /* 0x7f80000000020802 */ /* 0x000fca0000000f00 */
[----:B------:R-:W-:-:S05]  /*282d0*/  @P0 FFMA.FTZ R10, R3, R2, +INF ;  /* 0x7f800000030a0423 */ /* 0x000fca0000010002 */
[----:B------:R-:W-:Y:S04]  /*282e0*/  STL [R1+0x794], R10 ;  /* 0x0007940a01007387 */ /* 0x000fe80000100800 */
[----:B------:R-:W2:Y:S01]  /*282f0*/  LDL.LU R23, [R1+0x838] ;  /* 0x0008380001177983 */ /* 0x000ea20000300800 */
[----:B------:R-:W-:Y:S02]  /*28300*/  FSETP.NEU.AND P1, PT, R7, RZ, PT ;  /* 0x000000ff0700720b */ /* 0x000fe40003f2d000 */
[----:B------:R-:W-:-:S11]  /*28310*/  LOP3.LUT R0, R0, 0xffefffff, RZ, 0xc0, !PT ;  /* 0xffefffff00007812 */ /* 0x000fd600078ec0ff */
[----:B------:R-:W-:-:S04]  /*28320*/  @P1 LOP3.LUT R0, R0, 0x100000, RZ, 0xfc, !PT ;  /* 0x0010000000001812 */ /* 0x000fc800078efcff */
[----:B------:R-:W-:Y:S01]  /*28330*/  LOP3.LUT R0, R0, 0xfff7ffff, RZ, 0xc0, !PT ;  /* 0xfff7ffff00007812 */ /* 0x000fe200078ec0ff */
[C---:B---3--:R-:W-:Y:S01]  /*28340*/  FMUL R4, R22.reuse, 8388608 ;  /* 0x4b00000016047820 */ /* 0x048fe20000400000 */
[----:B------:R-:W-:-:S04]  /*28350*/  FSETP.GEU.AND P0, PT, R22, 1.175494350822287508e-38, PT ;  /* 0x008000001600780b */ /* 0x000fc80003f0e000 */
[----:B------:R-:W-:-:S04]  /*28360*/  FSEL R4, R4, R22, !P0 ;  /* 0x0000001604047208 */ /* 0x000fc80004000000 */
[----:B------:R-:W-:Y:S02]  /*28370*/  IADD3 R2, R4, -0x3f3504f3, RZ ;  /* 0xc0cafb0d04027810 */ /* 0x000fe40007ffe0ff */
[----:B------:R-:W-:Y:S02]  /*28380*/  FSEL R7, RZ, -23, P0 ;  /* 0xc1b80000ff077808 */ /* 0x000fe40000000000 */
[----:B------:R-:W-:Y:S02]  /*28390*/  LOP3.LUT R2, R2, 0xff800000, RZ, 0xc0, !PT ;  /* 0xff80000002027812 */ /* 0x000fe400078ec0ff */
[----:B------:R-:W-:Y:S02]  /*283a0*/  FSETP.NEU.AND P0, PT, R6, RZ, PT ;  /* 0x000000ff0600720b */ /* 0x000fe40003f0d000 */
[----:B------:R0:W1:Y:S02]  /*283b0*/  I2F R6, R2 ;  /* 0x0000000200067306 */ /* 0x0000640000201400 */
[----:B0-----:R-:W-:-:S04]  /*283c0*/  IMAD.IADD R2, R4, 0x1, -R2 ;  /* 0x0000000104027824 */ /* 0x001fc800078e0a02 */
        /* <DEDUP_REMOVED lines=9> */
[----:B------:R-:W-:Y:S01]  /*28460*/  FFMA.FTZ R6, R2, R6, 0.48089820146560668945 ;  /* 0x3ef6384a02067423 */ /* 0x000fe20000010006 */
[----:B------:R-:W-:-:S03]  /*28470*/  @P0 LOP3.LUT R0, R0, 0x80000, RZ, 0xfc, !PT ;  /* 0x0008000000000812 */ /* 0x000fc600078efcff */
[----:B------:R-:W-:Y:S01]  /*28480*/  FFMA.FTZ R6, R2, R6, -0.72134751081466674805 ;  /* 0xbf38aa3b02067423 */ /* 0x000fe20000010006 */
[----:B------:R-:W-:-:S03]  /*28490*/  ISETP.GE.U32.AND P0, PT, R4, 0x7f800000, PT ;  /* 0x7f8000000400780c */ /* 0x000fc60003f06070 */
[----:B------:R-:W-:-:S04]  /*284a0*/  FMUL R6, R2, R6 ;  /* 0x0000000602067220 */ /* 0x000fc80000400000 */
[----:B------:R-:W-:-:S04]  /*284b0*/  FMUL R6, R2, R6 ;  /* 0x0000000602067220 */ /* 0x000fc80000400000 */
[----:B------:R-:W-:-:S04]  /*284c0*/  FFMA.FTZ R2, R2, 1.4426950216293334961, R6 ;  /* 0x3fb8aa3b02027823 */ /* 0x000fc80000010006 */
[----:B------:R-:W-:Y:S01]  /*284d0*/  FADD R8, R7, R2 ;  /* 0x0000000207087221 */ /* 0x000fe20000000000 */
[----:B------:R-:W-:-:S05]  /*284e0*/  @P0 MOV R2, 0x7f800000 ;  /* 0x7f80000000020802 */ /* 0x000fca0000000f00 */
[----:B------:R-:W-:Y:S01]  /*284f0*/  @P0 FFMA.FTZ R8, R4, R2, +INF ;  /* 0x7f80000004080423 */ /* 0x000fe20000010002 */
[----:B------:R-:W-:Y:S02]  /*28500*/  FSETP.NEU.AND P1, PT, R5, RZ, PT ;  /* 0x000000ff0500720b */ /* 0x000fe40003f2d000 */
[----:B------:R-:W-:-:S11]  /*28510*/  LOP3.LUT R0, R0, 0xfffbffff, RZ, 0xc0, !PT ;  /* 0xfffbffff00007812 */ /* 0x000fd600078ec0ff */
[----:B------:R-:W-:-:S04]  /*28520*/  @P1 LOP3.LUT R0, R0, 0x40000, RZ, 0xfc, !PT ;  /* 0x0004000000001812 */ /* 0x000fc800078efcff */
[----:B------:R-:W-:Y:S01]  /*28530*/  LOP3.LUT R0, R0, 0xfffdffff, RZ, 0xc0, !PT ;  /* 0xfffdffff00007812 */ /* 0x000fe200078ec0ff */
[----:B------:R-:W-:Y:S01]  /*28540*/  STL [R1+0x78c], R8 ;  /* 0x00078c0801007387 */ /* 0x000fe20000100800 */
[C---:B--2---:R-:W-:Y:S01]  /*28550*/  FMUL R21, R23.reuse, 8388608 ;  /* 0x4b00000017157820 */ /* 0x044fe20000400000 */
[----:B------:R-:W-:-:S04]  /*28560*/  FSETP.GEU.AND P0, PT, R23, 1.175494350822287508e-38, PT ;  /* 0x008000001700780b */ /* 0x000fc80003f0e000 */
[----:B------:R-:W-:-:S04]  /*28570*/  FSEL R21, R21, R23, !P0 ;  /* 0x0000001715157208 */ /* 0x000fc80004000000 */
[----:B------:R-:W-:Y:S02]  /*28580*/  IADD3 R2, R21, -0x3f3504f3, RZ ;  /* 0xc0cafb0d15027810 */ /* 0x000fe40007ffe0ff */
[----:B------:R-:W-:Y:S02]  /*28590*/  FSEL R5, RZ, -23, P0 ;  /* 0xc1b80000ff057808 */ /* 0x000fe40000000000 */
[----:B------:R-:W-:Y:S02]  /*285a0*/  LOP3.LUT R2, R2, 0xff800000, RZ, 0xc0, !PT ;  /* 0xff80000002027812 */ /* 0x000fe400078ec0ff */
[----:B------:R-:W-:Y:S02]  /*285b0*/  FSETP.NEU.AND P0, PT, R3, RZ, PT ;  /* 0x000000ff0300720b */ /* 0x000fe40003f0d000 */
[----:B------:R0:W1:Y:S02]  /*285c0*/  I2F R3, R2 ;  /* 0x0000000200037306 */ /* 0x0000640000201400 */
        /* <DEDUP_REMOVED lines=19> */
[----:B------:R-:W-:Y:S02]  /*28700*/  @P0 FFMA.FTZ R6, R21, R2, +INF ;  /* 0x7f80000015060423 */ /* 0x000fe40000010002 */
[----:B------:R-:W2:Y:S01]  /*28710*/  LDL.LU R2, [R1+0x83c] ;  /* 0x00083c0001027983 */ /* 0x000ea20000300800 */
[----:B------:R-:W-:-:S03]  /*28720*/  FSETP.NEU.AND P1, PT, R4, RZ, PT ;  /* 0x000000ff0400720b */ /* 0x000fc60003f2d000 */
[----:B------:R0:W-:Y:S01]  /*28730*/  STL [R1+0x788], R6 ;  /* 0x0007880601007387 */ /* 0x0001e20000100800 */
        /* <DEDUP_REMOVED lines=23> */
[----:B0-----:R-:W-:Y:S02]  /*288b0*/  FADD R6, R5, R3 ;  /* 0x0000000305067221 */ /* 0x001fe40000000000 */
[----:B------:R-:W-:-:S04]  /*288c0*/  @P0 IMAD.MOV.U32 R3, RZ, RZ, 0x7f800000 ;  /* 0x7f800000ff030424 */ /* 0x000fc800078e00ff */
[----:B------:R-:W-:Y:S02]  /*288d0*/  @P0 FFMA.FTZ R6, R20, R3, +INF ;  /* 0x7f80000014060423 */ /* 0x000fe40000010003 */
[----:B------:R-:W2:Y:S04]  /*288e0*/  LDL.LU R3, [R1+0x840] ;  /* 0x0008400001037983 */ /* 0x000ea80000300800 */
[----:B------:R0:W-:Y:S01]  /*288f0*/  STL [R1+0x784], R6 ;  /* 0x0007840601007387 */ /* 0x0001e20000100800 */
[C---:B--2---:R-:W-:Y:S01]  /*28900*/  FMUL R4, R3.reuse, 8388608 ;  /* 0x4b00000003047820 */ /* 0x044fe20000400000 */
[----:B------:R-:W-:-:S04]  /*28910*/  FSETP.GEU.AND P0, PT, R3, 1.175494350822287508e-38, PT ;  /* 0x008000000300780b */ /* 0x000fc80003f0e000 */
[----:B------:R-:W-:-:S04]  /*28920*/  FSEL R7, R4, R3, !P0 ;  /* 0x0000000304077208 */ /* 0x000fc80004000000 */
[----:B------:R-:W-:-:S04]  /*28930*/  IADD3 R4, R7, -0x3f3504f3, RZ ;  /* 0xc0cafb0d07047810 */ /* 0x000fc80007ffe0ff */
[----:B------:R-:W-:-:S04]  /*28940*/  LOP3.LUT R4, R4, 0xff800000, RZ, 0xc0, !PT ;  /* 0xff80000004047812 */ /* 0x000fc800078ec0ff */
[----:B------:R1:W2:Y:S01]  /*28950*/  I2F R5, R4 ;  /* 0x0000000400057306 */ /* 0x0002a20000201400 */
[----:B0-----:R-:W-:Y:S02]  /*28960*/  FSEL R6, RZ, -23, P0 ;  /* 0xc1b80000ff067808 */ /* 0x001fe40000000000 */
        /* <DEDUP_REMOVED lines=14> */
[----:B------:R-:W-:Y:S01]  /*28a50*/  FFMA.FTZ R4, R4, 1.4426950216293334961, R5 ;  /* 0x3fb8aa3b04047823 */ /* 0x000fe20000010005 */
[----:B------:R0:W-:Y:S03]  /*28a60*/  STL [R1+0x744], R7 ;  /* 0x0007440701007387 */ /* 0x0001e60000100800 */
[----:B------:R-:W-:Y:S01]  /*28a70*/  FADD R4, R6, R4 ;  /* 0x0000000406047221 */ /* 0x000fe20000000000 */
[----:B------:R-:W2:Y:S04]  /*28a80*/  LDL.LU R19, [R1+0x658] ;  /* 0x0006580001137983 */ /* 0x000ea80000300800 */
[----:B------:R1:W-:Y:S04]  /*28a90*/  STL [R1+0x780], R4 ;  /* 0x0007800401007387 */ /* 0x0003e80000100800 */
[----:B------:R-:W3:Y:S04]  /*28aa0*/  LDL.LU R18, [R1+0x65c] ;  /* 0x00065c0001127983 */ /* 0x000ee80000300800 */
[----:B------:R-:W4:Y:S04]  /*28ab0*/  LDL.LU R17, [R1+0x688] ;  /* 0x0006880001117983 */ /* 0x000f280000300800 */
        /* <DEDUP_REMOVED lines=12> */
[----:B-1----:R-:W5:Y:S01]  /*28b80*/  LDL.LU R4, [R1+0x6dc] ;  /* 0x0006dc0001047983 */ /* 0x002f620000300800 */
[----:B------:R-:W-:-:S02]  /*28b90*/  LOP3.LUT R0, R0, 0xfffeffff, RZ, 0xc0, !PT ;  /* 0xfffeffff00007812 */ /* 0x000fc400078ec0ff */
[C---:B------:R-:W-:Y:S02]  /*28ba0*/  FSETP.GT.AND P0, PT, |R3|.reuse, 8.50705917302346158658e+37, PT ;  /* 0x7e8000000300780b */ /* 0x040fe40003f04200 */
[----:B------:R-:W-:Y:S02]  /*28bb0*/  @P1 LOP3.LUT R0, R0, 0x10000, RZ, 0xfc, !PT ;  /* 0x0001000000001812 */ /* 0x000fe400078efcff */
[----:B------:R-:W-:-:S09]  /*28bc0*/  FSETP.GEU.AND P1, PT, |R3|, 1.175494350822287508e-38, PT ;  /* 0x008000000300780b */ /* 0x000fd20003f2e200 */
[----:B------:R-:W-:-:S04]  /*28bd0*/  @P0 FMUL R3, R3, 0.25 ;  /* 0x3e80000003030820 */ /* 0x000fc80000400000 */
[----:B------:R-:W-:-:S06]  /*28be0*/  @!P1 FMUL R3, R3, 16777216 ;  /* 0x4b80000003039820 */ /* 0x000fcc0000400000 */
[----:B------:R-:W0:Y:S01]  /*28bf0*/  MUFU.RCP R3, R3 ;  /* 0x0000000300037308 */ /* 0x000e220000001000 */
[----:B--2---:R-:W-:Y:S02]  /*28c00*/  @P0 FMUL R19, R19, 0.25 ;  /* 0x3e80000013130820 */ /* 0x004fe40000400000 */
[----:B---3--:R-:W-:Y:S02]  /*28c10*/  @P0 FMUL R18, R18, 0.25 ;  /* 0x3e80000012120820 */ /* 0x008fe40000400000 */
[----:B----4-:R-:W-:Y:S02]  /*28c20*/  @P0 FMUL R17, R17, 0.25 ;  /* 0x3e80000011110820 */ /* 0x010fe40000400000 */
[----:B-----5:R-:W-:Y:S02]  /*28c30*/  @P0 FMUL R16, R16, 0.25 ;  /* 0x3e80000010100820 */ /* 0x020fe40000400000 */
[----:B------:R-:W-:Y:S02]  /*28c40*/  @P0 FMUL R15, R15, 0.25 ;  /* 0x3e8000000f0f0820 */ /* 0x000fe40000400000 */
[----:B------:R-:W-:-:S02]  /*28c50*/  @P0 FMUL R14, R14, 0.25 ;  /* 0x3e8000000e0e0820 */ /* 0x000fc40000400000 */
[----:B------:R-:W-:Y:S02]  /*28c60*/  @P0 FMUL R13, R13, 0.25 ;  /* 0x3e8000000d0d0820 */ /* 0x000fe40000400000 */
[----:B------:R-:W-:Y:S02]  /*28c70*/  @P0 FMUL R12, R12, 0.25 ;  /* 0x3e8000000c0c0820 */ /* 0x000fe40000400000 */
[----:B------:R-:W-:Y:S02]  /*28c80*/  @P0 FMUL R11, R11, 0.25 ;  /* 0x3e8000000b0b0820 */ /* 0x000fe40000400000 */
[----:B------:R-:W-:Y:S02]  /*28c90*/  @P0 FMUL R10, R10, 0.25 ;  /* 0x3e8000000a0a0820 */ /* 0x000fe40000400000 */
[----:B------:R-:W-:Y:S02]  /*28ca0*/  @P0 FMUL R9, R9, 0.25 ;  /* 0x3e80000009090820 */ /* 0x000fe40000400000 */
[----:B------:R-:W-:-:S02]  /*28cb0*/  @P0 FMUL R8, R8, 0.25 ;  /* 0x3e80000008080820 */ /* 0x000fc40000400000 */
[----:B------:R-:W-:Y:S02]  /*28cc0*/  @P0 FMUL R7, R7, 0.25 ;  /* 0x3e80000007070820 */ /* 0x000fe40000400000 */
[----:B------:R-:W-:Y:S02]  /*28cd0*/  @P0 FMUL R6, R6, 0.25 ;  /* 0x3e80000006060820 */ /* 0x000fe40000400000 */
[----:B------:R-:W-:Y:S02]  /*28ce0*/  @P0 FMUL R5, R5, 0.25 ;  /* 0x3e80000005050820 */ /* 0x000fe40000400000 */
[----:B------:R-:W-:-:S04]  /*28cf0*/  @P0 FMUL R4, R4, 0.25 ;  /* 0x3e80000004040820 */ /* 0x000fc80000400000 */
[----:B------:R-:W-:Y:S02]  /*28d00*/  @!P1 FMUL R4, R4, 16777216 ;  /* 0x4b80000004049820 */ /* 0x000fe40000400000 */
[----:B------:R-:W-:Y:S02]  /*28d10*/  @!P1 FMUL R5, R5, 16777216 ;  /* 0x4b80000005059820 */ /* 0x000fe40000400000 */
[C---:B0-----:R-:W-:Y:S02]  /*28d20*/  FMUL R4, R3.reuse, R4 ;  /* 0x0000000403047220 */ /* 0x041fe40000400000 */
[----:B------:R-:W-:Y:S02]  /*28d30*/  @!P1 FMUL R6, R6, 16777216 ;  /* 0x4b80000006069820 */ /* 0x000fe40000400000 */
[----:B------:R-:W-:Y:S01]  /*28d40*/  FMUL R5, R3, R5 ;  /* 0x0000000503057220 */ /* 0x000fe20000400000 */
[----:B------:R0:W-:Y:S01]  /*28d50*/  STL [R1+0x77c], R4 ;  /* 0x00077c0401007387 */ /* 0x0001e20000100800 */
[----:B------:R-:W-:-:S02]  /*28d60*/  @!P1 FMUL R7, R7, 16777216 ;  /* 0x4b80000007079820 */ /* 0x000fc40000400000 */
[----:B------:R-:W-:Y:S01]  /*28d70*/  @!P1 FMUL R8, R8, 16777216 ;  /* 0x4b80000008089820 */ /* 0x000fe20000400000 */
[----:B------:R1:W-:Y:S01]  /*28d80*/  STL [R1+0x778], R5 ;  /* 0x0007780501007387 */ /* 0x0003e20000100800 */
[----:B------:R-:W-:Y:S02]  /*28d90*/  @!P1 FMUL R9, R9, 16777216 ;  /* 0x4b80000009099820 */ /* 0x000fe40000400000 */
[C---:B0-----:R-:W-:Y:S02]  /*28da0*/  FMUL R4, R3.reuse, R6 ;  /* 0x0000000603047220 */ /* 0x041fe40000400000 */
[C---:B------:R-:W-:Y:S02]  /*28db0*/  FMUL R6, R3.reuse, R7 ;  /* 0x0000000703067220 */ /* 0x040fe40000400000 */
[----:B-1----:R-:W-:Y:S01]  /*28dc0*/  FMUL R5, R3, R8 ;  /* 0x0000000803057220 */ /* 0x002fe20000400000 */
[----:B------:R0:W-:Y:S01]  /*28dd0*/  STL [R1+0x774], R4 ;  /* 0x0007740401007387 */ /* 0x0001e20000100800 */
[----:B------:R-:W-:-:S02]  /*28de0*/  @!P1 FMUL R10, R10, 16777216 ;  /* 0x4b8000000a0a9820 */ /* 0x000fc40000400000 */
[----:B------:R-:W-:Y:S01]  /*28df0*/  @!P1 FMUL R11, R11, 16777216 ;  /* 0x4b8000000b0b9820 */ /* 0x000fe20000400000 */
[----:B------:R1:W-:Y:S01]  /*28e00*/  STL [R1+0x770], R6 ;  /* 0x0007700601007387 */ /* 0x0003e20000100800 */
[----:B------:R-:W-:Y:S02]  /*28e10*/  @!P1 FMUL R12, R12, 16777216 ;  /* 0x4b8000000c0c9820 */ /* 0x000fe40000400000 */
[----:B0-----:R-:W-:Y:S01]  /*28e20*/  FMUL R4, R3, R9 ;  /* 0x0000000903047220 */ /* 0x001fe20000400000 */
[----:B------:R0:W-:Y:S01]  /*28e30*/  STL [R1+0x76c], R5 ;  /* 0x00076c0501007387 */ /* 0x0001e20000100800 */
[----:B------:R-:W-:Y:S02]  /*28e40*/  @!P1 FMUL R13, R13, 16777216 ;  /* 0x4b8000000d0d9820 */ /* 0x000fe40000400000 */
[----:B-1----:R-:W-:Y:S01]  /*28e50*/  FMUL R6, R3, R10 ;  /* 0x0000000a03067220 */ /* 0x002fe20000400000 */
[----:B------:R1:W-:Y:S01]  /*28e60*/  STL [R1+0x768], R4 ;  /* 0x0007680401007387 */ /* 0x0003e20000100800 */
[----:B------:R-:W-:-:S02]  /*28e70*/  @!P1 FMUL R14, R14, 16777216 ;  /* 0x4b8000000e0e9820 */ /* 0x000fc40000400000 */
[----:B0-----:R-:W-:Y:S01]  /*28e80*/  FMUL R5, R3, R11 ;  /* 0x0000000b03057220 */ /* 0x001fe20000400000 */
[----:B------:R0:W-:Y:S01]  /*28e90*/  STL [R1+0x764], R6 ;  /* 0x0007640601007387 */ /* 0x0001e20000100800 */
[----:B------:R-:W-:Y:S02]  /*28ea0*/  @!P1 FMUL R15, R15, 16777216 ;  /* 0x4b8000000f0f9820 */ /* 0x000fe40000400000 */
[----:B-1----:R-:W-:Y:S01]  /*28eb0*/  FMUL R4, R3, R12 ;  /* 0x0000000c03047220 */ /* 0x002fe20000400000 */
[----:B------:R1:W-:Y:S01]  /*28ec0*/  STL [R1+0x760], R5 ;  /* 0x0007600501007387 */ /* 0x0003e20000100800 */
[----:B------:R-:W-:Y:S02]  /*28ed0*/  @!P1 FMUL R16, R16, 16777216 ;  /* 0x4b80000010109820 */ /* 0x000fe40000400000 */
[----:B------:R-:W-:Y:S01]  /*28ee0*/  @!P1 FMUL R17, R17, 16777216 ;  /* 0x4b80000011119820 */ /* 0x000fe20000400000 */
[----:B------:R2:W-:Y:S01]  /*28ef0*/  STL [R1+0x6ec], R4 ;  /* 0x0006ec0401007387 */ /* 0x0005e20000100800 */
[----:B0-----:R-:W-:-:S02]  /*28f00*/  FMUL R6, R3, R13 ;  /* 0x0000000d03067220 */ /* 0x001fc40000400000 */
[----:B-1----:R-:W-:-:S03]  /*28f10*/  FMUL R5, R3, R14 ;  /* 0x0000000e03057220 */ /* 0x002fc60000400000 */
[----:B------:R0:W-:Y:S01]  /*28f20*/  STL [R1+0x6e8], R6 ;  /* 0x0006e80601007387 */ /* 0x0001e20000100800 */
[----:B------:R-:W-:Y:S02]  /*28f30*/  @!P1 FMUL R18, R18, 16777216 ;  /* 0x4b80000012129820 */ /* 0x000fe40000400000 */
[----:B--2---:R-:W-:Y:S01]  /*28f40*/  FMUL R4, R3, R15 ;  /* 0x0000000f03047220 */ /* 0x004fe20000400000 */
[----:B------:R1:W-:Y:S01]  /*28f50*/  STL [R1+0x6dc], R5 ;  /* 0x0006dc0501007387 */ /* 0x0003e20000100800 */
[----:B------:R-:W-:-:S03]  /*28f60*/  @!P1 FMUL R19, R19, 16777216 ;  /* 0x4b80000013139820 */ /* 0x000fc60000400000 */
[----:B------:R2:W-:Y:S01]  /*28f70*/  STL [R1+0x6d8], R4 ;  /* 0x0006d80401007387 */ /* 0x0005e20000100800 */
[C---:B0-----:R-:W-:Y:S02]  /*28f80*/  FMUL R6, R3.reuse, R16 ;  /* 0x0000001003067220 */ /* 0x041fe40000400000 */
[----:B-1----:R-:W-:-:S03]  /*28f90*/  FMUL R5, R3, R17 ;  /* 0x0000001103057220 */ /* 0x002fc60000400000 */
[----:B------:R0:W-:Y:S01]  /*28fa0*/  STL [R1+0x6cc], R6 ;  /* 0x0006cc0601007387 */ /* 0x0001e20000100800 */
[C---:B--2---:R-:W-:Y:S02]  /*28fb0*/  FMUL R4, R3.reuse, R18 ;  /* 0x0000001203047220 */ /* 0x044fe40000400000 */
[----:B------:R-:W-:Y:S01]  /*28fc0*/  FMUL R3, R3, R19 ;  /* 0x0000001303037220 */ /* 0x000fe20000400000 */
[----:B------:R1:W-:Y:S04]  /*28fd0*/  STL [R1+0x6c8], R5 ;  /* 0x0006c80501007387 */ /* 0x0003e80000100800 */
[----:B------:R-:W2:Y:S04]  /*28fe0*/  LDL.LU R18, [R1+0x650] ;  /* 0x0006500001127983 */ /* 0x000ea80000300800 */
[----:B------:R3:W-:Y:S04]  /*28ff0*/  STL [R1+0x6bc], R4 ;  /* 0x0006bc0401007387 */ /* 0x0007e80000100800 */
[----:B------:R4:W-:Y:S04]  /*29000*/  STL [R1+0x6b8], R3 ;  /* 0x0006b80301007387 */ /* 0x0009e80000100800 */
[----:B------:R-:W5:Y:S04]  /*29010*/  LDL.LU R17, [R1+0x654] ;  /* 0x0006540001117983 */ /* 0x000f680000300800 */
[----:B------:R-:W2:Y:S04]  /*29020*/  LDL.LU R16, [R1+0x680] ;  /* 0x0006800001107983 */ /* 0x000ea80000300800 */
[----:B------:R-:W2:Y:S04]  /*29030*/  LDL.LU R15, [R1+0x684] ;  /* 0x00068400010f7983 */ /* 0x000ea80000300800 */
[----:B------:R-:W2:Y:S04]  /*29040*/  LDL.LU R14, [R1+0x690] ;  /* 0x00069000010e7983 */ /* 0x000ea80000300800 */
[----:B------:R-:W2:Y:S04]  /*29050*/  LDL.LU R13, [R1+0x694] ;  /* 0x00069400010d7983 */ /* 0x000ea80000300800 */
[----:B------:R-:W5:Y:S04]  /*29060*/  LDL.LU R12, [R1+0x6a0] ;  /* 0x0006a000010c7983 */ /* 0x000f680000300800 */
[----:B------:R-:W5:Y:S04]  /*29070*/  LDL.LU R11, [R1+0x6a4] ;  /* 0x0006a400010b7983 */ /* 0x000f680000300800 */
[----:B------:R-:W5:Y:S04]  /*29080*/  LDL.LU R10, [R1+0x6b0] ;  /* 0x0006b000010a7983 */ /* 0x000f680000300800 */
[----:B------:R-:W5:Y:S04]  /*29090*/  LDL.LU R9, [R1+0x6b4] ;  /* 0x0006b40001097983 */ /* 0x000f680000300800 */
[----:B------:R-:W5:Y:S04]  /*290a0*/  LDL.LU R8, [R1+0x6c0] ;  /* 0x0006c00001087983 */ /* 0x000f680000300800 */
[----:B------:R-:W5:Y:S04]  /*290b0*/  LDL.LU R7, [R1+0x6c4] ;  /* 0x0006c40001077983 */ /* 0x000f680000300800 */
[----:B0-----:R-:W5:Y:S04]  /*290c0*/  LDL.LU R6, [R1+0x6e0] ;  /* 0x0006e00001067983 */ /* 0x001f680000300800 */
[----:B-1----:R-:W5:Y:S04]  /*290d0*/  LDL.LU R5, [R1+0x6e4] ;  /* 0x0006e40001057983 */ /* 0x002f680000300800 */
[----:B---3--:R-:W3:Y:S04]  /*290e0*/  LDL.LU R4, [R1+0x6d0] ;  /* 0x0006d00001047983 */ /* 0x008ee80000300800 */
[----:B----4-:R-:W4:Y:S01]  /*290f0*/  LDL.LU R3, [R1+0x6d4] ;  /* 0x0006d40001037983 */ /* 0x010f220000300800 */
[----:B------:R-:W-:-:S02]  /*29100*/  FSETP.GT.AND P0, PT, |R2|, 8.50705917302346158658e+37, PT ;  /* 0x7e8000000200780b */ /* 0x000fc40003f04200 */
[----:B------:R-:W-:-:S11]  /*29110*/  FSETP.GEU.AND P1, PT, |R2|, 1.175494350822287508e-38, PT ;  /* 0x008000000200780b */ /* 0x000fd60003f2e200 */
[----:B------:R-:W-:-:S04]  /*29120*/  @P0 FMUL R2, R2, 0.25 ;  /* 0x3e80000002020820 */ /* 0x000fc80000400000 */
[----:B------:R-:W-:-:S06]  /*29130*/  @!P1 FMUL R2, R2, 16777216 ;  /* 0x4b80000002029820 */ /* 0x000fcc0000400000 */
[----:B------:R-:W0:Y:S01]  /*29140*/  MUFU.RCP R2, R2 ;  /* 0x0000000200027308 */ /* 0x000e220000001000 */
[----:B------:R-:W-:Y:S01]  /*29150*/  LOP3.LUT R0, R0, 0xffffdfff, RZ, 0xc0, !PT ;  /* 0xffffdfff00007812 */ /* 0x000fe200078ec0ff */
[----:B--2---:R-:W-:Y:S02]  /*29160*/  @P0 FMUL R13, R13, 0.25 ;  /* 0x3e8000000d0d0820 */ /* 0x004fe40000400000 */
[----:B-----5:R-:W-:Y:S02]  /*29170*/  @P0 FMUL R12, R12, 0.25 ;  /* 0x3e8000000c0c0820 */ /* 0x020fe40000400000 */
[----:B------:R-:W-:Y:S02]  /*29180*/  @P0 FMUL R11, R11, 0.25 ;  /* 0x3e8000000b0b0820 */ /* 0x000fe40000400000 */
[----:B------:R-:W-:Y:S02]  /*29190*/  @P0 FMUL R10, R10, 0.25 ;  /* 0x3e8000000a0a0820 */ /* 0x000fe40000400000 */
[----:B------:R-:W-:-:S02]  /*291a0*/  @P0 FMUL R9, R9, 0.25 ;  /* 0x3e80000009090820 */ /* 0x000fc40000400000 */
[----:B------:R-:W-:Y:S02]  /*291b0*/  @P0 FMUL R8, R8, 0.25 ;  /* 0x3e80000008080820 */ /* 0x000fe40000400000 */
[----:B------:R-:W-:Y:S02]  /*291c0*/  @P0 FMUL R7, R7, 0.25 ;  /* 0x3e80000007070820 */ /* 0x000fe40000400000 */
[----:B------:R-:W-:Y:S02]  /*291d0*/  @P0 FMUL R6, R6, 0.25 ;  /* 0x3e80000006060820 */ /* 0x000fe40000400000 */
[----:B------:R-:W-:Y:S02]  /*291e0*/  @P0 FMUL R5, R5, 0.25 ;  /* 0x3e80000005050820 */ /* 0x000fe40000400000 */
[----:B---3--:R-:W-:Y:S02]  /*291f0*/  @P0 FMUL R4, R4, 0.25 ;  /* 0x3e80000004040820 */ /* 0x008fe40000400000 */
[----:B----4-:R-:W-:-:S02]  /*29200*/  @P0 FMUL R3, R3, 0.25 ;  /* 0x3e80000003030820 */ /* 0x010fc40000400000 */
[----:B------:R-:W-:Y:S02]  /*29210*/  @!P1 FMUL R4, R4, 16777216 ;  /* 0x4b80000004049820 */ /* 0x000fe40000400000 */
[----:B------:R-:W-:Y:S02]  /*29220*/  @!P1 FMUL R3, R3, 16777216 ;  /* 0x4b80000003039820 */ /* 0x000fe40000400000 */
[----:B------:R-:W-:Y:S02]  /*29230*/  @!P1 FMUL R5, R5, 16777216 ;  /* 0x4b80000005059820 */ /* 0x000fe40000400000 */
[C---:B0-----:R-:W-:Y:S02]  /*29240*/  FMUL R19, R2.reuse, R3 ;  /* 0x0000000302137220 */ /* 0x041fe40000400000 */
[----:B------:R-:W-:Y:S02]  /*29250*/  FMUL R3, R2, R4 ;  /* 0x0000000402037220 */ /* 0x000fe40000400000 */
[----:B------:R-:W-:-:S02]  /*29260*/  @!P1 FMUL R6, R6, 16777216 ;  /* 0x4b80000006069820 */ /* 0x000fc40000400000 */
[----:B------:R-:W-:Y:S01]  /*29270*/  @!P1 FMUL R7, R7, 16777216 ;  /* 0x4b80000007079820 */ /* 0x000fe20000400000 */
[----:B------:R-:W-:Y:S01]  /*29280*/  STL [R1+0x75c], R19 ;  /* 0x00075c1301007387 */ /* 0x000fe20000100800 */
[C---:B------:R-:W-:Y:S02]  /*29290*/  FMUL R5, R2.reuse, R5 ;  /* 0x0000000502057220 */ /* 0x040fe40000400000 */
[----:B------:R-:W-:Y:S01]  /*292a0*/  FMUL R4, R2, R6 ;  /* 0x0000000602047220 */ /* 0x000fe20000400000 */
[----:B------:R0:W-:Y:S01]  /*292b0*/  STL [R1+0x758], R3 ;  /* 0x0007580301007387 */ /* 0x0001e20000100800 */
[----:B------:R-:W-:Y:S02]  /*292c0*/  @!P1 FMUL R8, R8, 16777216 ;  /* 0x4b80000008089820 */ /* 0x000fe40000400000 */
[----:B------:R-:W-:Y:S01]  /*292d0*/  @!P1 FMUL R9, R9, 16777216 ;  /* 0x4b80000009099820 */ /* 0x000fe20000400000 */
[----:B------:R1:W-:Y:S01]  /*292e0*/  STL [R1+0x6e4], R5 ;  /* 0x0006e40501007387 */ /* 0x0003e20000100800 */
[----:B------:R-:W-:-:S02]  /*292f0*/  @!P1 FMUL R10, R10, 16777216 ;  /* 0x4b8000000a0a9820 */ /* 0x000fc40000400000 */
[C---:B0-----:R-:W-:Y:S01]  /*29300*/  FMUL R3, R2.reuse, R7 ;  /* 0x0000000702037220 */ /* 0x041fe20000400000 */
[----:B------:R0:W-:Y:S01]  /*29310*/  STL [R1+0x6e0], R4 ;  /* 0x0006e00401007387 */ /* 0x0001e20000100800 */
[----:B------:R-:W-:Y:S02]  /*29320*/  @!P1 FMUL R11, R11, 16777216 ;  /* 0x4b8000000b0b9820 */ /* 0x000fe40000400000 */
[----:B-1----:R-:W-:Y:S01]  /*29330*/  FMUL R5, R2, R8 ;  /* 0x0000000802057220 */ /* 0x002fe20000400000 */
[----:B------:R1:W-:Y:S01]  /*29340*/  STL [R1+0x6d4], R3 ;  /* 0x0006d40301007387 */ /* 0x0003e20000100800 */
[----:B------:R-:W-:Y:S02]  /*29350*/  @!P1 FMUL R12, R12, 16777216 ;  /* 0x4b8000000c0c9820 */ /* 0x000fe40000400000 */
[----:B------:R-:W-:Y:S02]  /*29360*/  @!P1 FMUL R13, R13, 16777216 ;  /* 0x4b8000000d0d9820 */ /* 0x000fe40000400000 */
[C---:B0-----:R-:W-:Y:S01]  /*29370*/  FMUL R4, R2.reuse, R9 ;  /* 0x0000000902047220 */ /* 0x041fe20000400000 */
[----:B------:R0:W-:Y:S01]  /*29380*/  STL [R1+0x6d0], R5 ;  /* 0x0006d00501007387 */ /* 0x0001e20000100800 */
[----:B-1----:R-:W-:-:S03]  /*29390*/  FMUL R3, R2, R10 ;  /* 0x0000000a02037220 */ /* 0x002fc60000400000 */
[----:B------:R1:W-:Y:S04]  /*293a0*/  STL [R1+0x6c4], R4 ;  /* 0x0006c40401007387 */ /* 0x0003e80000100800 */
[----:B------:R2:W-:Y:S01]  /*293b0*/  STL [R1+0x6c0], R3 ;  /* 0x0006c00301007387 */ /* 0x0005e20000100800 */
[C---:B0-----:R-:W-:Y:S02]  /*293c0*/  FMUL R5, R2.reuse, R11 ;  /* 0x0000000b02057220 */ /* 0x041fe40000400000 */
[----:B-1----:R-:W-:-:S03]  /*293d0*/  FMUL R4, R2, R12 ;  /* 0x0000000c02047220 */ /* 0x002fc60000400000 */
[----:B------:R-:W-:Y:S01]  /*293e0*/  STL [R1+0x6b4], R5 ;  /* 0x0006b40501007387 */ /* 0x000fe20000100800 */
[----:B--2---:R-:W-:-:S03]  /*293f0*/  FMUL R3, R2, R13 ;  /* 0x0000000d02037220 */ /* 0x004fc60000400000 */
[----:B------:R-:W-:Y:S04]  /*29400*/  STL [R1+0x6b0], R4 ;  /* 0x0006b00401007387 */ /* 0x000fe80000100800 */
[----:B------:R0:W-:Y:S01]  /*29410*/  STL [R1+0x6ac], R3 ;  /* 0x0006ac0301007387 */ /* 0x0001e20000100800 */
[----:B------:R-:W-:-:S03]  /*29420*/  @P0 FMUL R14, R14, 0.25 ;  /* 0x3e8000000e0e0820 */ /* 0x000fc60000400000 */
[----:B0-----:R-:W0:Y:S01]  /*29430*/  S2R R3, SR_TID.X ;  /* 0x0000000000037919 */ /* 0x001e220000002100 */
[----:B------:R-:W-:Y:S02]  /*29440*/  @P0 FMUL R15, R15, 0.25 ;  /* 0x3e8000000f0f0820 */ /* 0x000fe40000400000 */
[----:B------:R-:W-:Y:S02]  /*29450*/  @!P1 FMUL R14, R14, 16777216 ;  /* 0x4b8000000e0e9820 */ /* 0x000fe40000400000 */
[----:B------:R-:W-:Y:S02]  /*29460*/  @!P1 FMUL R15, R15, 16777216 ;  /* 0x4b8000000f0f9820 */ /* 0x000fe40000400000 */
[----:B------:R-:W-:Y:S02]  /*29470*/  @P0 FMUL R16, R16, 0.25 ;  /* 0x3e80000010100820 */ /* 0x000fe40000400000 */
[----:B------:R-:W-:Y:S02]  /*29480*/  @P0 FMUL R17, R17, 0.25 ;  /* 0x3e80000011110820 */ /* 0x000fe40000400000 */
[----:B------:R-:W-:-:S02]  /*29490*/  @P0 FMUL R18, R18, 0.25 ;  /* 0x3e80000012120820 */ /* 0x000fc40000400000 */
[C---:B------:R-:W-:Y:S02]  /*294a0*/  FMUL R5, R2.reuse, R14 ;  /* 0x0000000e02057220 */ /* 0x040fe40000400000 */
[----:B------:R-:W-:Y:S02]  /*294b0*/  FMUL R4, R2, R15 ;  /* 0x0000000f02047220 */ /* 0x000fe40000400000 */
[----:B------:R-:W-:Y:S02]  /*294c0*/  @!P1 FMUL R16, R16, 16777216 ;  /* 0x4b80000010109820 */ /* 0x000fe40000400000 */
[----:B------:R-:W-:Y:S02]  /*294d0*/  @!P1 FMUL R17, R17, 16777216 ;  /* 0x4b80000011119820 */ /* 0x000fe40000400000 */
[----:B------:R-:W-:Y:S01]  /*294e0*/  @!P1 FMUL R18, R18, 16777216 ;  /* 0x4b80000012129820 */ /* 0x000fe20000400000 */
[----:B------:R1:W-:Y:S01]  /*294f0*/  STL [R1+0x6a8], R5 ;  /* 0x0006a80501007387 */ /* 0x0003e20000100800 */
[----:B------:R-:W-:Y:S01]  /*29500*/  FMUL R6, R2, R16 ;  /* 0x0000001002067220 */ /* 0x000fe20000400000 */
[----:B0-----:R-:W-:-:S02]  /*29510*/  LOP3.LUT R19, R3, 0x7f, RZ, 0xc0, !PT ;  /* 0x0000007f03137812 */ /* 0x001fc400078ec0ff */
[----:B------:R0:W-:Y:S01]  /*29520*/  STL [R1+0x6a4], R4 ;  /* 0x0006a40401007387 */ /* 0x0001e20000100800 */
[C---:B-1----:R-:W-:Y:S02]  /*29530*/  FMUL R5, R2.reuse, R17 ;  /* 0x0000001102057220 */ /* 0x042fe40000400000 */
[----:B0-----:R-:W-:Y:S01]  /*29540*/  FMUL R4, R2, R18 ;  /* 0x0000001202047220 */ /* 0x001fe20000400000 */
[----:B------:R-:W-:Y:S02]  /*29550*/  SHF.L.U32 R2, R3, 0xc, RZ ;  /* 0x0000000c03027819 */ /* 0x000fe400000006ff */
[----:B------:R-:W0:Y:S04]  /*29560*/  S2R R3, SR_CTAID.X ;  /* 0x0000000000037919 */ /* 0x000e280000002500 */
[----:B------:R-:W-:Y:S04]  /*29570*/  STL [R1+0x6a0], R6 ;  /* 0x0006a00601007387 */ /* 0x000fe80000100800 */
[----:B------:R-:W-:Y:S04]  /*29580*/  STL [R1+0x69c], R5 ;  /* 0x00069c0501007387 */ /* 0x000fe80000100800 */
[----:B------:R1:W-:Y:S04]  /*29590*/  STL [R1+0x698], R4 ;  /* 0x0006980401007387 */ /* 0x0003e80000100800 */
[----:B-1----:R-:W1:Y:S01]  /*295a0*/  S2R R4, SR_CTAID.Y ;  /* 0x0000000000047919 */ /* 0x002e620000002600 */
[----:B------:R-:W-:-:S02]  /*295b0*/  FSETP.NEU.AND P1, PT, R21, RZ, PT ;  /* 0x000000ff1500720b */ /* 0x000fc40003f2d000 */
[----:B0-----:R-:W-:Y:S02]  /*295c0*/  LEA R3, R3, R19, 0x7 ;  /* 0x0000001303037211 */ /* 0x001fe400078e38ff */
[----:B------:R-:W-:Y:S02]  /*295d0*/  FSETP.NEU.AND P0, PT, R20, RZ, PT ;  /* 0x000000ff1400720b */ /* 0x000fe40003f0d000 */
[----:B------:R-:W-:Y:S01]  /*295e0*/  LOP3.LUT R2, R2, 0x6000, RZ, 0xc0, !PT ;  /* 0x0000600002027812 */ /* 0x000fe200078ec0ff */
[----:B------:R-:W-:-:S06]  /*295f0*/  IMAD R3, R3, c[0x0][0x1c4], RZ ;  /* 0x0000710003037a24 */ /* 0x000fcc00078e02ff */
[----:B------:R-:W-:Y:S02]  /*29600*/  @P1 LOP3.LUT R0, R0, 0x2000, RZ, 0xfc, !PT ;  /* 0x0000200000001812 */ /* 0x000fe400078efcff */
[----:B------:R-:W-:Y:S02]  /*29610*/  LEA R2, R19, R2, 0x4 ;  /* 0x0000000213027211 */ /* 0x000fe400078e20ff */
[----:B------:R-:W-:Y:S01]  /*29620*/  LOP3.LUT R0, R0, 0xffffbfff, RZ, 0xc0, !PT ;  /* 0xffffbfff00007812 */ /* 0x000fe200078ec0ff */
[----:B-1----:R-:W-:Y:S01]  /*29630*/  IMAD R4, R4, c[0x0][0x1c0], RZ ;  /* 0x0000700004047a24 */ /* 0x002fe200078e02ff */
[----:B------:R-:W-:-:S03]  /*29640*/  SHF.L.U32 R2, R3, 0x1, RZ ;  /* 0x0000000103027819 */ /* 0x000fc600000006ff */
[----:B------:R-:W-:Y:S01]  /*29650*/  IMAD.SHL.U32 R5, R4, 0x2, RZ ;  /* 0x0000000204057824 */ /* 0x000fe200078e00ff */
[----:B------:R-:W-:Y:S01]  /*29660*/  @P0 LOP3.LUT R0, R0, 0x4000, RZ, 0xfc, !PT ;  /* 0x0000400000000812 */ /* 0x000fe200078efcff */
[----:B------:R-:W-:-:S03]  /*29670*/  IMAD.HI R4, R4, 0x2, RZ ;  /* 0x0000000204047827 */ /* 0x000fc600078e02ff */
[----:B------:R-:W-:Y:S01]  /*29680*/  IADD3 R2, P0, P1, R2, c[0x0][0x178], R5 ;  /* 0x00005e0002027a10 */ /* 0x000fe2000791e005 */
[----:B------:R-:W-:-:S05]  /*29690*/  IMAD.HI R3, R3, 0x2, RZ ;  /* 0x0000000203037827 */ /* 0x000fca00078e02ff */
[----:B------:R-:W-:Y:S01]  /*296a0*/  IADD3.X R3, R3, c[0x0][0x17c], R4, P0, P1 ;  /* 0x00005f0003037a10 */ /* 0x000fe200007e2404 */
[----:B------:R0:W-:Y:S04]  /*296b0*/  STL [R1+0x1010], R2 ;  /* 0x0010100201007387 */ /* 0x0001e80000100800 */
[----:B------:R1:W-:Y:S04]  /*296c0*/  STL [R1+0x100c], R3 ;  /* 0x00100c0301007387 */ /* 0x0003e80000100800 */
[----:B------:R-:W2:Y:S04]  /*296d0*/  LDL.LU R6, [R1+0x5f8] ;  /* 0x0005f80001067983 */ /* 0x000ea80000300800 */
[----:B0-----:R-:W3:Y:S04]  /*296e0*/  LDL.LU R2, [R1+0x5fc] ;  /* 0x0005fc0001027983 */ /* 0x001ee80000300800 */
[----:B-1----:R-:W4:Y:S04]  /*296f0*/  LDL.LU R3, [R1+0x608] ;  /* 0x0006080001037983 */ /* 0x002f280000300800 */
        /* <DEDUP_REMOVED lines=12> */
[----:B------:R-:W5:Y:S01]  /*297c0*/  LDL.LU R17, [R1+0x66c] ;  /* 0x00066c0001117983 */ /* 0x000f620000300800 */
[----:B------:R-:W-:-:S02]  /*297d0*/  FSETP.GT.AND P0, PT, |R23|, 8.50705917302346158658e+37, PT ;  /* 0x7e8000001700780b */ /* 0x000fc40003f04200 */
[----:B------:R-:W-:-:S11]  /*297e0*/  FSETP.GEU.AND P1, PT, |R23|, 1.175494350822287508e-38, PT ;  /* 0x008000001700780b */ /* 0x000fd60003f2e200 */
[----:B------:R-:W-:Y:S02]  /*297f0*/  @P0 FMUL R23, R23, 0.25 ;  /* 0x3e80000017170820 */ /* 0x000fe40000400000 */
[----:B--2---:R-:W-:Y:S02]  /*29800*/  @P0 FMUL R6, R6, 0.25 ;  /* 0x3e80000006060820 */ /* 0x004fe40000400000 */
[----:B---3--:R-:W-:Y:S02]  /*29810*/  @P0 FMUL R2, R2, 0.25 ;  /* 0x3e80000002020820 */ /* 0x008fe40000400000 */
[----:B----4-:R-:W-:Y:S02]  /*29820*/  @P0 FMUL R3, R3, 0.25 ;  /* 0x3e80000003030820 */ /* 0x010fe40000400000 */
[----:B-----5:R-:W-:Y:S02]  /*29830*/  @P0 FMUL R4, R4, 0.25 ;  /* 0x3e80000004040820 */ /* 0x020fe40000400000 */
        /* <DEDUP_REMOVED lines=10> */
[----:B------:R-:W-:Y:S02]  /*298e0*/  @P0 FMUL R16, R16, 0.25 ;  /* 0x3e80000010100820 */ /* 0x000fe40000400000 */
[----:B------:R-:W-:-:S05]  /*298f0*/  @P0 FMUL R17, R17, 0.25 ;  /* 0x3e80000011110820 */ /* 0x000fca0000400000 */
        /* <DEDUP_REMOVED lines=17> */
[----:B0-----:R-:W2:Y:S04]  /*29a10*/  LDL.LU R23, [R1+0x11a4] ;  /* 0x0011a40001177983 */ /* 0x001ea80000300800 */
[----:B------:R-:W3:Y:S04]  /*29a20*/  LDL.LU R2, [R1+0x5f0] ;  /* 0x0005f00001027983 */ /* 0x000ee80000300800 */
[----:B------:R-:W4:Y:S04]  /*29a30*/  LDL.LU R3, [R1+0x5f4] ;  /* 0x0005f40001037983 */ /* 0x000f280000300800 */
[----:B------:R-:W5:Y:S04]  /*29a40*/  LDL.LU R4, [R1+0x600] ;  /* 0x0006000001047983 */ /* 0x000f680000300800 */
[----:B------:R-:W2:Y:S04]  /*29a50*/  LDL.LU R5, [R1+0x604] ;  /* 0x0006040001057983 */ /* 0x000ea80000300800 */
[----:B-1----:R-:W2:Y:S04]  /*29a60*/  LDL.LU R6, [R1+0x610] ;  /* 0x0006100001067983 */ /* 0x002ea80000300800 */
        /* <DEDUP_REMOVED lines=11> */
[----:B------:R-:W-:-:S02]  /*29b20*/  FSETP.GT.AND P0, PT, |R22|, 8.50705917302346158658e+37, PT ;  /* 0x7e8000001600780b */ /* 0x000fc40003f04200 */
[----:B------:R-:W-:-:S04]  /*29b30*/  LOP3.LUT R0, R0, 0xffffff7f, RZ, 0xc0, !PT ;  /* 0xffffff7f00007812 */ /* 0x000fc800078ec0ff */
[----:B------:R-:W-:Y:S02]  /*29b40*/  @P1 LOP3.LUT R0, R0, 0x80, RZ, 0xfc, !PT ;  /* 0x0000008000001812 */ /* 0x000fe400078efcff */
[----:B------:R-:W-:-:S05]  /*29b50*/  FSETP.GEU.AND P1, PT, |R22|, 1.175494350822287508e-38, PT ;  /* 0x008000001600780b */ /* 0x000fca0003f2e200 */
[----:B------:R-:W-:Y:S02]  /*29b60*/  @P0 FMUL R22, R22, 0.25 ;  /* 0x3e80000016160820 */ /* 0x000fe40000400000 */
[----:B---3--:R-:W-:Y:S02]  /*29b70*/  @P0 FMUL R2, R2, 0.25 ;  /* 0x3e80000002020820 */ /* 0x008fe40000400000 */
[----:B----4-:R-:W-:Y:S02]  /*29b80*/  @P0 FMUL R3, R3, 0.25 ;  /* 0x3e80000003030820 */ /* 0x010fe40000400000 */
[----:B-----5:R-:W-:Y:S02]  /*29b90*/  @P0 FMUL R4, R4, 0.25 ;  /* 0x3e80000004040820 */ /* 0x020fe40000400000 */
[----:B--2---:R-:W-:Y:S02]  /*29ba0*/  @P0 FMUL R5, R5, 0.25 ;  /* 0x3e80000005050820 */ /* 0x004fe40000400000 */
        /* <DEDUP_REMOVED lines=34> */
[----:B------:R-:W2:Y:S04]  /*29dd0*/  LDL.LU R8, [R1+0x5c8] ;  /* 0x0005c80001087983 */ /* 0x000ea80000300800 */
[----:B------:R-:W2:Y:S04]  /*29de0*/  LDL.LU R9, [R1+0x5cc] ;  /* 0x0005cc0001097983 */ /* 0x000ea80000300800 */
        /* <DEDUP_REMOVED lines=51> */
[----:B-1----:R-:W5:Y:S04]  /*2a120*/  LDL.LU R4, [R1+0x5d0] ;  /* 0x0005d00001047983 */ /* 0x002f680000300800 */
        /* <DEDUP_REMOVED lines=52> */
[----:B-1----:R-:W3:Y:S04]  /*2a470*/  LDL.LU R2, [R1+0x558] ;  /* 0x0005580001027983 */ /* 0x002ee80000300800 */
[----:B------:R-:W4:Y:S04]  /*2a480*/  LDL.LU R3, [R1+0x55c] ;  /* 0x00055c0001037983 */ /* 0x000f280000300800 */
        /* <DEDUP_REMOVED lines=51> */
[----:B0-----:R-:W2:Y:S04]  /*2a7c0*/  LDL.LU R2, [R1+0x550] ;  /* 0x0005500001027983 */ /* 0x001ea80000300800 */
[----:B------:R-:W-:Y:S04]  /*2a7d0*/  STL [R1+0x114], R27 ;  /* 0x0001141b01007387 */ /* 0x000fe80000100800 */
        /* <DEDUP_REMOVED lines=16> */
[----:B------:R-:W-:-:S04]  /*2a8e0*/  LOP3.LUT R0, R0, 0xfffffffb, RZ, 0xc0, !PT ;  /* 0xfffffffb00007812 */ /* 0x000fc800078ec0ff */
[----:B------:R-:W-:Y:S02]  /*2a8f0*/  @P1 LOP3.LUT R0, R0, 0x4, RZ, 0xfc, !PT ;  /* 0x0000000400001812 */ /* 0x000fe400078efcff */
[----:B------:R-:W-:-:S05]  /*2a900*/  FSETP.GEU.AND P1, PT, |R26|, 1.175494350822287508e-38, PT ;  /* 0x008000001a00780b */ /* 0x000fca0003f2e200 */
        /* <DEDUP_REMOVED lines=104> */
[----:B------:R-:W-:-:S04]  /*2af90*/  LOP3.LUT R0, R0, 0xfffffffe, RZ, 0xc0, !PT ;  /* 0xfffffffe00007812 */ /* 0x000fc800078ec0ff */
[----:B------:R-:W-:Y:S02]  /*2afa0*/  @P1 LOP3.LUT R0, R0, 0x1, RZ, 0xfc, !PT ;  /* 0x0000000100001812 */ /* 0x000fe400078efcff */
[C---:B------:R-:W-:Y:S02]  /*2afb0*/  FSETP.GT.AND P1, PT, |R24|.reuse, 8.50705917302346158658e+37, PT ;  /* 0x7e8000001800780b */ /* 0x040fe40003f24200 */
        /* <DEDUP_REMOVED lines=35> */
[----:B------:R-:W3:Y:S04]  /*2b1f0*/  LDL.LU R4, [R1+0x40c] ;  /* 0x00040c0001047983 */ /* 0x000ee80000300800 */
[----:B------:R-:W-:Y:S04]  /*2b200*/  STL [R1+0x128], R24 ;  /* 0x0001281801007387 */ /* 0x000fe80000100800 */
        /* <DEDUP_REMOVED lines=15> */
[----:B------:R-:W-:Y:S02]  /*2b300*/  FSETP.GEU.AND P1, PT, |R23|, 1.175494350822287508e-38, PT ;  /* 0x008000001700780b */ /* 0x000fe40003f2e200 */
[----:B------:R-:W-:-:S04]  /*2b310*/  LOP3.LUT R0, R0, 0xfbffffff, RZ, 0xc0, !PT ;  /* 0xfbffffff00007812 */ /* 0x000fc800078ec0ff */
[----:B------:R-:W-:-:S04]  /*2b320*/  @P0 LOP3.LUT R0, R0, 0x4000000, RZ, 0xfc, !PT ;  /* 0x0400000000000812 */ /* 0x000fc800078efcff */
[----:B------:R-:W-:Y:S01]  /*2b330*/  LOP3.LUT R0, R0, 0xf7ffffff, RZ, 0xc0, !PT ;  /* 0xf7ffffff00007812 */ /* 0x000fe200078ec0ff */
[----:B------:R-:W-:-:S03]  /*2b340*/  @P2 FMUL R23, R23, 0.25 ;  /* 0x3e80000017172820 */ /* 0x000fc60000400000 */
[----:B------:R-:W-:-:S04]  /*2b350*/  @P1 LOP3.LUT R0, R0, 0x8000000, RZ, 0xfc, !PT ;  /* 0x0800000000001812 */ /* 0x000fc800078efcff */
[----:B------:R-:W-:Y:S01]  /*2b360*/  LOP3.LUT P1, RZ, R0, 0x40, RZ, 0xc0, !PT ;  /* 0x0000004000ff7812 */ /* 0x000fe2000782c0ff */
        /* <DEDUP_REMOVED lines=87> */
[----:B------:R0:W-:Y:S04]  /*2b8e0*/  STL [R1+0x118c], R0 ;  /* 0x00118c0001007387 */ /* 0x0001e80000100800 */
[----:B------:R-:W-:Y:S04]  /*2b8f0*/  STL [R1+0x130], R22 ;  /* 0x0001301601007387 */ /* 0x000fe80000100800 */
[----:B------:R-:W3:Y:S04]  /*2b900*/  LDL.LU R3, [R1+0x25c] ;  /* 0x00025c0001037983 */ /* 0x000ee80000300800 */
        /* <DEDUP_REMOVED lines=47> */
[----:B------:R-:W-:Y:S04]  /*2bc00*/  STL [R1+0x90], R3 ;  /* 0x0000900301007387 */ /* 0x000fe80000100800 */
[----:B0-----:R-:W2:Y:S04]  /*2bc10*/  LDL.LU R0, [R1+0x250] ;  /* 0x0002500001007983 */ /* 0x001ea80000300800 */
[----:B------:R0:W-:Y:S04]  /*2bc20*/  STL [R1+0x94], R2 ;  /* 0x0000940201007387 */ /* 0x0001e80000100800 */
[----:B0-----:R-:W3:Y:S04]  /*2bc30*/  LDL.LU R2, [R1+0x254] ;  /* 0x0002540001027983 */ /* 0x001ee80000300800 */
[----:B------:R0:W-:Y:S04]  /*2bc40*/  STL [R1+0x12c], R28 ;  /* 0x00012c1c01007387 */ /* 0x0001e80000100800 */
        /* <DEDUP_REMOVED lines=13> */
[----:B0-----:R-:W5:Y:S01]  /*2bd20*/  LDL R28, [R1+0x244] ;  /* 0x00024400011c7983 */ /* 0x001f620000100800 */
        /* <DEDUP_REMOVED lines=19> */
[----:B------:R0:W-:Y:S04]  /*2be60*/  STL [R1+0x18], R28 ;  /* 0x0000181c01007387 */ /* 0x0001e80000100800 */
[----:B0-----:R-:W2:Y:S04]  /*2be70*/  LDL.LU R28, [R1+0x1194] ;  /* 0x00119400011c7983 */ /* 0x001ea80000300800 */
[----:B------:R0:W-:Y:S04]  /*2be80*/  STL [R1+0x1c], R15 ;  /* 0x00001c0f01007387 */ /* 0x0001e80000100800 */
[----:B------:R1:W-:Y:S04]  /*2be90*/  STL [R1+0x20], R14 ;  /* 0x0000200e01007387 */ /* 0x0003e80000100800 */
[----:B------:R3:W-:Y:S04]  /*2bea0*/  STL [R1+0x24], R13 ;  /* 0x0000240d01007387 */ /* 0x0007e80000100800 */
[----:B------:R4:W-:Y:S04]  /*2beb0*/  STL [R1+0x28], R12 ;  /* 0x0000280c01007387 */ /* 0x0009e80000100800 */
[----:B------:R5:W-:Y:S04]  /*2bec0*/  STL [R1+0x2c], R11 ;  /* 0x00002c0b01007387 */ /* 0x000be80000100800 */
[----:B------:R0:W-:Y:S04]  /*2bed0*/  STL [R1+0x30], R10 ;  /* 0x0000300a01007387 */ /* 0x0001e80000100800 */
[----:B------:R-:W-:Y:S04]  /*2bee0*/  STL [R1+0x34], R3 ;  /* 0x0000340301007387 */ /* 0x000fe80000100800 */
[----:B------:R0:W-:Y:S04]  /*2bef0*/  STL [R1+0x38], R9 ;  /* 0x0000380901007387 */ /* 0x0001e80000100800 */
[----:B------:R-:W-:Y:S04]  /*2bf00*/  STL [R1+0x1190], R3 ;  /* 0x0011900301007387 */ /* 0x000fe80000100800 */
[----:B------:R0:W-:Y:S04]  /*2bf10*/  STL [R1+0x3c], R8 ;  /* 0x00003c0801007387 */ /* 0x0001e80000100800 */
[----:B------:R0:W-:Y:S04]  /*2bf20*/  STL [R1+0x40], R7 ;  /* 0x0000400701007387 */ /* 0x0001e80000100800 */
[----:B------:R0:W-:Y:S04]  /*2bf30*/  STL [R1+0x44], R6 ;  /* 0x0000440601007387 */ /* 0x0001e80000100800 */
[----:B------:R0:W-:Y:S04]  /*2bf40*/  STL [R1+0x48], R5 ;  /* 0x0000480501007387 */ /* 0x0001e80000100800 */
[----:B------:R1:W-:Y:S04]  /*2bf50*/  STL [R1+0x4c], R4 ;  /* 0x00004c0401007387 */ /* 0x0003e80000100800 */
[----:B------:R-:W-:Y:S04]  /*2bf60*/  STL [R1+0x50], R2 ;  /* 0x0000500201007387 */ /* 0x000fe80000100800 */
[----:B0-----:R-:W2:Y:S04]  /*2bf70*/  LDL.LU R15, [R1+0x508] ;  /* 0x00050800010f7983 */ /* 0x001ea80000300800 */
[----:B------:R0:W-:Y:S04]  /*2bf80*/  STL [R1+0x54], R0 ;  /* 0x0000540001007387 */ /* 0x0001e80000100800 */
[----:B-1----:R-:W2:Y:S04]  /*2bf90*/  LDL.LU R14, [R1+0x50c] ;  /* 0x00050c00010e7983 */ /* 0x002ea80000300800 */
[----:B------:R1:W-:Y:S04]  /*2bfa0*/  STL [R1+0x138], R29 ;  /* 0x0001381d01007387 */ /* 0x0003e80000100800 */
[----:B---3--:R-:W3:Y:S04]  /*2bfb0*/  LDL.LU R13, [R1+0x4f8] ;  /* 0x0004f800010d7983 */ /* 0x008ee80000300800 */
[----:B----4-:R-:W4:Y:S04]  /*2bfc0*/  LDL.LU R12, [R1+0x4fc] ;  /* 0x0004fc00010c7983 */ /* 0x010f280000300800 */
[----:B-----5:R-:W5:Y:S04]  /*2bfd0*/  LDL.LU R11, [R1+0x4e8] ;  /* 0x0004e800010b7983 */ /* 0x020f680000300800 */
        /* <DEDUP_REMOVED lines=11> */
[----:B--2---:R-:W-:-:S02]  /*2c090*/  FSETP.GT.AND P6, PT, |R28|, 8.50705917302346158658e+37, PT ;  /* 0x7e8000001c00780b */ /* 0x004fc40003fc4200 */
[----:B------:R-:W-:-:S11]  /*2c0a0*/  FSETP.GEU.AND P5, PT, |R28|, 1.175494350822287508e-38, PT ;  /* 0x008000001c00780b */ /* 0x000fd60003fae200 */
[----:B------:R-:W-:Y:S02]  /*2c0b0*/  @P6 FMUL R28, R28, 0.25 ;  /* 0x3e8000001c1c6820 */ /* 0x000fe40000400000 */
[----:B------:R-:W-:Y:S02]  /*2c0c0*/  @P6 FMUL R15, R15, 0.25 ;  /* 0x3e8000000f0f6820 */ /* 0x000fe40000400000 */
[----:B------:R-:W-:Y:S02]  /*2c0d0*/  @P6 FMUL R14, R14, 0.25 ;  /* 0x3e8000000e0e6820 */ /* 0x000fe40000400000 */
[----:B---3--:R-:W-:Y:S02]  /*2c0e0*/  @P6 FMUL R13, R13, 0.25 ;  /* 0x3e8000000d0d6820 */ /* 0x008fe40000400000 */
[----:B----4-:R-:W-:Y:S02]  /*2c0f0*/  @P6 FMUL R12, R12, 0.25 ;  /* 0x3e8000000c0c6820 */ /* 0x010fe40000400000 */
[----:B-----5:R-:W-:-:S02]  /*2c100*/  @P6 FMUL R11, R11, 0.25 ;  /* 0x3e8000000b0b6820 */ /* 0x020fc40000400000 */
        /* <DEDUP_REMOVED lines=12> */
[----:B------:R0:W-:Y:S04]  /*2c1d0*/  STL [R1+0x4], R2 ;  /* 0x0000040201007387 */ /* 0x0001e80000100800 */
[----:B------:R-:W-:Y:S04]  /*2c1e0*/  STL [R1+0x10], R3 ;  /* 0x0000100301007387 */ /* 0x000fe80000100800 */
[----:B0-----:R-:W2:Y:S04]  /*2c1f0*/  LDL R2, [R1+0x14c] ;  /* 0x00014c0001027983 */ /* 0x001ea80000100800 */
[----:B------:R0:W-:Y:S04]  /*2c200*/  STL [R1+0x1104], R4 ;  /* 0x0011040401007387 */ /* 0x0001e80000100800 */
[----:B------:R-:W-:Y:S04]  /*2c210*/  STL [R1], R0 ;  /* 0x0000000001007387 */ /* 0x000fe80000100800 */
[----:B------:R-:W-:Y:S04]  /*2c220*/  STL [R1+0x1108], R5 ;  /* 0x0011080501007387 */ /* 0x000fe80000100800 */
[----:B------:R1:W-:Y:S04]  /*2c230*/  STL [R1+0x110c], R6 ;  /* 0x00110c0601007387 */ /* 0x0003e80000100800 */
[----:B------:R3:W-:Y:S04]  /*2c240*/  STL [R1+0x1110], R7 ;  /* 0x0011100701007387 */ /* 0x0007e80000100800 */
[----:B------:R4:W-:Y:S04]  /*2c250*/  STL [R1+0x1114], R8 ;  /* 0x0011140801007387 */ /* 0x0009e80000100800 */
[----:B------:R5:W-:Y:S04]  /*2c260*/  STL [R1+0x1118], R9 ;  /* 0x0011180901007387 */ /* 0x000be80000100800 */
[----:B------:R1:W-:Y:S04]  /*2c270*/  STL [R1+0x111c], R10 ;  /* 0x00111c0a01007387 */ /* 0x0003e80000100800 */
[----:B------:R-:W-:Y:S04]  /*2c280*/  STL [R1+0x1120], R11 ;  /* 0x0011200b01007387 */ /* 0x000fe80000100800 */
[----:B------:R-:W-:Y:S01]  /*2c290*/  STL [R1+0x1124], R12 ;  /* 0x0011240c01007387 */ /* 0x000fe20000100800 */
[----:B0-----:R-:W-:-:S03]  /*2c2a0*/  MOV R4, R16 ;  /* 0x0000001000047202 */ /* 0x001fc60000000f00 */
[----:B------:R-:W-:Y:S01]  /*2c2b0*/  STL [R1+0x1128], R13 ;  /* 0x0011280d01007387 */ /* 0x000fe20000100800 */
[----:B-1----:R-:W-:-:S03]  /*2c2c0*/  MOV R6, R17 ;  /* 0x0000001100067202 */ /* 0x002fc60000000f00 */
[----:B------:R-:W-:Y:S01]  /*2c2d0*/  STL [R1+0x112c], R14 ;  /* 0x00112c0e01007387 */ /* 0x000fe20000100800 */
[----:B---3--:R-:W-:-:S03]  /*2c2e0*/  IMAD.MOV.U32 R7, RZ, RZ, R18 ;  /* 0x000000ffff077224 */ /* 0x008fc600078e0012 */
[----:B------:R0:W-:Y:S01]  /*2c2f0*/  STL [R1+0x1130], R15 ;  /* 0x0011300f01007387 */ /* 0x0001e20000100800 */
[----:B----4-:R-:W-:-:S03]  /*2c300*/  MOV R8, R19 ;  /* 0x0000001300087202 */ /* 0x010fc60000000f00 */
[----:B------:R1:W-:Y:S01]  /*2c310*/  STL [R1+0x13c], R28 ;  /* 0x00013c1c01007387 */ /* 0x0003e20000100800 */
[----:B-----5:R-:W-:-:S03]  /*2c320*/  MOV R9, R20 ;  /* 0x0000001400097202 */ /* 0x020fc60000000f00 */
[----:B------:R-:W3:Y:S01]  /*2c330*/  LDL.LU R16, [R1+0x500] ;  /* 0x0005000001107983 */ /* 0x000ee20000300800 */
[----:B------:R-:W-:-:S03]  /*2c340*/  MOV R10, R21 ;  /* 0x00000015000a7202 */ /* 0x000fc60000000f00 */
[----:B------:R-:W4:Y:S01]  /*2c350*/  LDL.LU R17, [R1+0x504] ;  /* 0x0005040001117983 */ /* 0x000f220000300800 */
[----:B0-----:R-:W-:-:S03]  /*2c360*/  MOV R15, R22 ;  /* 0x00000016000f7202 */ /* 0x001fc60000000f00 */
[----:B------:R-:W5:Y:S01]  /*2c370*/  LDL.LU R18, [R1+0x4f0] ;  /* 0x0004f00001127983 */ /* 0x000f620000300800 */
[----:B------:R-:W-:-:S03]  /*2c380*/  MOV R11, R23 ;  /* 0x00000017000b7202 */ /* 0x000fc60000000f00 */
[----:B------:R-:W3:Y:S01]  /*2c390*/  LDL.LU R19, [R1+0x4f4] ;  /* 0x0004f40001137983 */ /* 0x000ee20000300800 */
[----:B------:R-:W-:-:S03]  /*2c3a0*/  IMAD.MOV.U32 R12, RZ, RZ, R24 ;  /* 0x000000ffff0c7224 */ /* 0x000fc600078e0018 */
[----:B------:R-:W3:Y:S01]  /*2c3b0*/  LDL.LU R20, [R1+0x4e0] ;  /* 0x0004e00001147983 */ /* 0x000ee20000300800 */
[----:B------:R-:W-:-:S03]  /*2c3c0*/  MOV R13, R25 ;  /* 0x00000019000d7202 */ /* 0x000fc60000000f00 */
[----:B------:R-:W3:Y:S01]  /*2c3d0*/  LDL.LU R21, [R1+0x4e4] ;  /* 0x0004e40001157983 */ /* 0x000ee20000300800 */
[----:B------:R-:W-:-:S03]  /*2c3e0*/  MOV R14, R26 ;  /* 0x0000001a000e7202 */ /* 0x000fc60000000f00 */
[----:B------:R-:W3:Y:S01]  /*2c3f0*/  LDL.LU R22, [R1+0x4d0] ;  /* 0x0004d00001167983 */ /* 0x000ee20000300800 */
[----:B------:R-:W-:-:S03]  /*2c400*/  MOV R5, R27 ;  /* 0x0000001b00057202 */ /* 0x000fc60000000f00 */
[----:B------:R-:W3:Y:S04]  /*2c410*/  LDL.LU R23, [R1+0x4d4] ;  /* 0x0004d40001177983 */ /* 0x000ee80000300800 */
[----:B------:R-:W3:Y:S04]  /*2c420*/  LDL.LU R24, [R1+0x4c0] ;  /* 0x0004c00001187983 */ /* 0x000ee80000300800 */
[----:B------:R-:W3:Y:S04]  /*2c430*/  LDL.LU R25, [R1+0x4c4] ;  /* 0x0004c40001197983 */ /* 0x000ee80000300800 */
[----:B------:R-:W3:Y:S04]  /*2c440*/  LDL.LU R26, [R1+0x4b0] ;  /* 0x0004b000011a7983 */ /* 0x000ee80000300800 */
[----:B------:R-:W3:Y:S04]  /*2c450*/  LDL.LU R27, [R1+0x4b4] ;  /* 0x0004b400011b7983 */ /* 0x000ee80000300800 */
[----:B-1----:R-:W3:Y:S04]  /*2c460*/  LDL.LU R28, [R1+0x4a0] ;  /* 0x0004a000011c7983 */ /* 0x002ee80000300800 */
[----:B------:R-:W3:Y:S04]  /*2c470*/  LDL.LU R29, [R1+0x4a4] ;  /* 0x0004a400011d7983 */ /* 0x000ee80000300800 */
[----:B------:R-:W3:Y:S04]  /*2c480*/  LDL.LU R0, [R1+0x490] ;  /* 0x0004900001007983 */ /* 0x000ee80000300800 */
[----:B------:R-:W3:Y:S01]  /*2c490*/  LDL.LU R3, [R1+0x494] ;  /* 0x0004940001037983 */ /* 0x000ee20000300800 */
[----:B--2---:R-:W-:-:S13]  /*2c4a0*/  FSETP.GT.AND P0, PT, |R2|, 8.50705917302346158658e+37, PT ;  /* 0x7e8000000200780b */ /* 0x004fda0003f04200 */
[----:B---3--:R-:W-:-:S05]  /*2c4b0*/  @P0 FMUL R3, R3, 0.25 ;  /* 0x3e80000003030820 */ /* 0x008fca0000400000 */
[----:B------:R0:W-:Y:S04]  /*2c4c0*/  STL [R1+0xc], R3 ;  /* 0x00000c0301007387 */ /* 0x0001e80000100800 */
[----:B0-----:R-:W2:Y:S01]  /*2c4d0*/  LDL.LU R3, [R1+0x1190] ;  /* 0x0011900001037983 */ /* 0x001ea20000300800 */
[----:B------:R-:W-:Y:S02]  /*2c4e0*/  @P0 FMUL R0, R0, 0.25 ;  /* 0x3e80000000000820 */ /* 0x000fe40000400000 */
[----:B------:R-:W-:-:S03]  /*2c4f0*/  @P0 FMUL R29, R29, 0.25 ;  /* 0x3e8000001d1d0820 */ /* 0x000fc60000400000 */
[----:B------:R0:W-:Y:S04]  /*2c500*/  STL [R1+0x8], R0 ;  /* 0x0000080001007387 */ /* 0x0001e80000100800 */
[----:B0-----:R-:W3:Y:S04]  /*2c510*/  LDL.LU R0, [R1+0x118c] ;  /* 0x00118c0001007983 */ /* 0x001ee80000300800 */
[----:B------:R2:W-:Y:S02]  /*2c520*/  STL [R1+0x105c], R29 ;  /* 0x00105c1d01007387 */ /* 0x0005e40000100800 */
[----:B--2---:R-:W-:-:S02]  /*2c530*/  MOV R29, R3 ;  /* 0x00000003001d7202 */ /* 0x004fc40000000f00 */
[----:B------:R-:W2:Y:S01]  /*2c540*/  LDL.LU R3, [R1+0x1188] ;  /* 0x0011880001037983 */ /* 0x000ea20000300800 */
[----:B------:R-:W-:Y:S02]  /*2c550*/  @P0 FMUL R28, R28, 0.25 ;  /* 0x3e8000001c1c0820 */ /* 0x000fe40000400000 */
[----:B------:R-:W-:Y:S02]  /*2c560*/  @P0 FMUL R27, R27, 0.25 ;  /* 0x3e8000001b1b0820 */ /* 0x000fe40000400000 */
[----:B------:R-:W-:Y:S01]  /*2c570*/  @P0 FMUL R26, R26, 0.25 ;  /* 0x3e8000001a1a0820 */ /* 0x000fe20000400000 */
[----:B------:R0:W-:Y:S01]  /*2c580*/  STL [R1+0x1060], R28 ;  /* 0x0010601c01007387 */ /* 0x0001e20000100800 */
[----:B------:R-:W-:Y:S02]  /*2c590*/  @P0 FMUL R25, R25, 0.25 ;  /* 0x3e80000019190820 */ /* 0x000fe40000400000 */
[----:B------:R-:W-:Y:S02]  /*2c5a0*/  @P0 FMUL R24, R24, 0.25 ;  /* 0x3e80000018180820 */ /* 0x000fe40000400000 */
[----:B------:R-:W-:Y:S01]  /*2c5b0*/  @P0 FMUL R23, R23, 0.25 ;  /* 0x3e80000017170820 */ /* 0x000fe20000400000 */
[----:B0-----:R-:W2:Y:S04]  /*2c5c0*/  LDL R28, [R1+0xd0] ;  /* 0x0000d000011c7983 */ /* 0x001ea80000100800 */
[----:B------:R3:W-:Y:S01]  /*2c5d0*/  STL [R1+0x1064], R27 ;  /* 0x0010641b01007387 */ /* 0x0007e20000100800 */
[----:B------:R-:W-:-:S02]  /*2c5e0*/  @P0 FMUL R22, R22, 0.25 ;  /* 0x3e80000016160820 */ /* 0x000fc40000400000 */
[----:B------:R-:W-:Y:S02]  /*2c5f0*/  @P0 FMUL R21, R21, 0.25 ;  /* 0x3e80000015150820 */ /* 0x000fe40000400000 */
[----:B------:R-:W-:Y:S02]  /*2c600*/  @P0 FMUL R20, R20, 0.25 ;  /* 0x3e80000014140820 */ /* 0x000fe40000400000 */
[----:B---3--:R-:W-:Y:S02]  /*2c610*/  IMAD.MOV.U32 R27, RZ, RZ, R0 ;  /* 0x000000ffff1b7224 */ /* 0x008fe400078e0000 */
[----:B------:R-:W3:Y:S04]  /*2c620*/  LDL.LU R0, [R1+0x1184] ;  /* 0x0011840001007983 */ /* 0x000ee80000300800 */
[----:B------:R2:W-:Y:S01]  /*2c630*/  STL [R1+0x1068], R26 ;  /* 0x0010681a01007387 */ /* 0x0005e20000100800 */
[----:B------:R-:W-:-:S02]  /*2c640*/  @P0 FMUL R19, R19, 0.25 ;  /* 0x3e80000013130820 */ /* 0x000fc40000400000 */
[----:B-----5:R-:W-:Y:S01]  /*2c650*/  @P0 FMUL R18, R18, 0.25 ;  /* 0x3e80000012120820 */ /* 0x020fe20000400000 */
[----:B------:R-:W-:Y:S01]  /*2c660*/  FSETP.GEU.AND P6, PT, |R2|, 1.175494350822287508e-38, PT ;  /* 0x008000000200780b */ /* 0x000fe20003fce200 */
[----:B----4-:R-:W-:Y:S02]  /*2c670*/  @P0 FMUL R17, R17, 0.25 ;  /* 0x3e80000011110820 */ /* 0x010fe40000400000 */
[----:B------:R-:W-:Y:S02]  /*2c680*/  @P0 FMUL R16, R16, 0.25 ;  /* 0x3e80000010100820 */ /* 0x000fe40000400000 */
[----:B------:R-:W-:Y:S01]  /*2c690*/  @P0 FMUL R2, R2, 0.25 ;  /* 0x3e80000002020820 */ /* 0x000fe20000400000 */
[----:B--2---:R-:W-:Y:S02]  /*2c6a0*/  MOV R26, R3 ;  /* 0x00000003001a7202 */ /* 0x004fe40000000f00 */
[----:B------:R-:W2:Y:S04]  /*2c6b0*/  LDL.LU R3, [R1+0x1180] ;  /* 0x0011800001037983 */ /* 0x000ea80000300800 */
        /* <DEDUP_REMOVED lines=10> */
[----:B------:R0:W-:Y:S04]  /*2c760*/  @P0 STL [R1+0x14c], R2 ;  /* 0x00014c0201000387 */ /* 0x0001e80000100800 */
[----:B0-----:R-:W4:Y:S04]  /*2c770*/  LDL R2, [R1+0x658] ;  /* 0x0006580001027983 */ /* 0x001f280000100800 */
[----:B------:R-:W5:Y:S04]  /*2c780*/  LDL.LU R16, [R1+0x38] ;  /* 0x0000380001107983 */ /* 0x000f680000300800 */
[----:B-----5:R-:W-:Y:S04]  /*2c790*/  STL [R1+0x1134], R16 ;  /* 0x0011341001007387 */ /* 0x020fe80000100800 */
[----:B------:R-:W5:Y:S04]  /*2c7a0*/  LDL.LU R17, [R1+0x3c] ;  /* 0x00003c0001117983 */ /* 0x000f680000300800 */
[----:B-----5:R-:W-:Y:S04]  /*2c7b0*/  STL [R1+0x1138], R17 ;  /* 0x0011381101007387 */ /* 0x020fe80000100800 */
[----:B------:R-:W5:Y:S04]  /*2c7c0*/  LDL.LU R18, [R1+0x40] ;  /* 0x0000400001127983 */ /* 0x000f680000300800 */
[----:B-----5:R0:W-:Y:S04]  /*2c7d0*/  STL [R1+0x113c], R18 ;  /* 0x00113c1201007387 */ /* 0x0201e80000100800 */
[----:B0-----:R-:W5:Y:S04]  /*2c7e0*/  LDL R18, [R1+0x638] ;  /* 0x0006380001127983 */ /* 0x001f680000100800 */
[----:B------:R-:W2:Y:S04]  /*2c7f0*/  LDL.LU R19, [R1+0x44] ;  /* 0x0000440001137983 */ /* 0x000ea80000300800 */
[----:B--2---:R0:W-:Y:S04]  /*2c800*/  STL [R1+0x1140], R19 ;  /* 0x0011401301007387 */ /* 0x0041e80000100800 */
[----:B0-----:R-:W2:Y:S04]  /*2c810*/  LDL R19, [R1+0x628] ;  /* 0x0006280001137983 */ /* 0x001ea80000100800 */
[----:B------:R-:W2:Y:S04]  /*2c820*/  LDL.LU R20, [R1+0x48] ;  /* 0x0000480001147983 */ /* 0x000ea80000300800 */
[----:B--2---:R0:W-:Y:S04]  /*2c830*/  STL [R1+0x1144], R20 ;  /* 0x0011441401007387 */ /* 0x0041e80000100800 */
[----:B0-----:R-:W2:Y:S04]  /*2c840*/  LDL R20, [R1+0x61c] ;  /* 0x00061c0001147983 */ /* 0x001ea80000100800 */
[----:B------:R-:W2:Y:S04]  /*2c850*/  LDL.LU R21, [R1+0x4c] ;  /* 0x00004c0001157983 */ /* 0x000ea80000300800 */
[----:B--2---:R-:W-:Y:S04]  /*2c860*/  STL [R1+0x1148], R21 ;  /* 0x0011481501007387 */ /* 0x004fe80000100800 */
[----:B------:R-:W2:Y:S04]  /*2c870*/  LDL.LU R22, [R1+0x50] ;  /* 0x0000500001167983 */ /* 0x000ea80000300800 */
[----:B--2---:R0:W-:Y:S04]  /*2c880*/  STL [R1+0x114c], R22 ;  /* 0x00114c1601007387 */ /* 0x0041e80000100800 */
[----:B0-----:R-:W2:Y:S04]  /*2c890*/  LDL R22, [R1+0x65c] ;  /* 0x00065c0001167983 */ /* 0x001ea80000100800 */
[----:B------:R-:W2:Y:S04]  /*2c8a0*/  LDL.LU R23, [R1+0x54] ;  /* 0x0000540001177983 */ /* 0x000ea80000300800 */
[----:B--2---:R0:W-:Y:S04]  /*2c8b0*/  STL [R1+0x1150], R23 ;  /* 0x0011501701007387 */ /* 0x0041e80000100800 */
[----:B0-----:R-:W2:Y:S04]  /*2c8c0*/  LDL R23, [R1+0x654] ;  /* 0x0006540001177983 */ /* 0x001ea80000100800 */
[----:B------:R-:W2:Y:S01]  /*2c8d0*/  LDL.LU R25, [R1+0x14] ;  /* 0x0000140001197983 */ /* 0x000ea20000300800 */
[----:B------:R-:W-:-:S03]  /*2c8e0*/  MOV R17, R26 ;  /* 0x0000001a00117202 */ /* 0x000fc60000000f00 */
        /* <DEDUP_REMOVED lines=10> */
[----:B------:R-:W2:Y:S01]  /*2c990*/  LDL.LU R28, [R1] ;  /* 0x00000000011c7983 */ /* 0x000ea20000300800 */
[----:B---3--:R-:W-:-:S04]  /*2c9a0*/  LOP3.LUT R0, R0, 0xff7fffff, RZ, 0xc0, !PT ;  /* 0xff7fffff00007812 */ /* 0x008fc800078ec0ff */
[----:B------:R-:W-:-:S04]  /*2c9b0*/  @P6 LOP3.LUT R0, R0, 0x800000, RZ, 0xfc, !PT ;  /* 0x0080000000006812 */ /* 0x000fc800078efcff */
[----:B------:R-:W-:Y:S01]  /*2c9c0*/  LOP3.LUT P6, RZ, R0, 0x80, RZ, 0xc0, !PT ;  /* 0x0000008000ff7812 */ /* 0x000fe200078cc0ff */
[----:B--2---:R0:W-:-:S12]  /*2c9d0*/  STL [R1+0x1160], R28 ;  /* 0x0011601c01007387 */ /* 0x0041d80000100800 */
[----:B------:R-:W-:Y:S02]  /*2c9e0*/  @!P6 FMUL R20, R20, 16777216 ;  /* 0x4b8000001414e820 */ /* 0x000fe40000400000 */
[----:B------:R-:W-:Y:S01]  /*2c9f0*/  @!P6 FMUL R19, R19, 16777216 ;  /* 0x4b8000001313e820 */ /* 0x000fe20000400000 */
[----:B------:R-:W2:Y:S04]  /*2ca00*/  LDL R21, [R1+0x680] ;  /* 0x0006800001157983 */ /* 0x000ea80000100800 */
[----:B0-----:R-:W3:Y:S01]  /*2ca10*/  LDL R28, [R1+0x62c] ;  /* 0x00062c00011c7983 */ /* 0x001ee20000100800 */
[----:B-----5:R-:W-:-:S03]  /*2ca20*/  @!P6 FMUL R18, R18, 16777216 ;  /* 0x4b8000001212e820 */ /* 0x020fc60000400000 */
[----:B------:R0:W-:Y:S04]  /*2ca30*/  @!P6 STL [R1+0x61c], R20 ;  /* 0x00061c140100e387 */ /* 0x0001e80000100800 */
[----:B0-----:R-:W5:Y:S04]  /*2ca40*/  LDL R20, [R1+0x684] ;  /* 0x0006840001147983 */ /* 0x001f680000100800 */
[----:B------:R0:W-:Y:S04]  /*2ca50*/  @!P6 STL [R1+0x628], R19 ;  /* 0x000628130100e387 */ /* 0x0001e80000100800 */
[----:B0-----:R-:W2:Y:S01]  /*2ca60*/  LDL R19, [R1+0x688] ;  /* 0x0006880001137983 */ /* 0x001ea20000100800 */
[----:B---3--:R-:W-:-:S05]  /*2ca70*/  @!P6 FMUL R28, R28, 16777216 ;  /* 0x4b8000001c1ce820 */ /* 0x008fca0000400000 */
[----:B------:R-:W-:Y:S04]  /*2ca80*/  @!P6 STL [R1+0x62c], R28 ;  /* 0x00062c1c0100e387 */ /* 0x000fe80000100800 */
[----:B------:R0:W-:Y:S04]  /*2ca90*/  @!P6 STL [R1+0x638], R18 ;  /* 0x000638120100e387 */ /* 0x0001e80000100800 */
[----:B0-----:R-:W3:Y:S01]  /*2caa0*/  LDL R18, [R1+0x68c] ;  /* 0x00068c0001127983 */ /* 0x001ee20000100800 */
[----:B------:R-:W-:Y:S02]  /*2cab0*/  @!P6 FMUL R27, R27, 16777216 ;  /* 0x4b8000001b1be820 */ /* 0x000fe40000400000 */
[----:B------:R-:W-:-:S02]  /*2cac0*/  @!P6 FMUL R26, R26, 16777216 ;  /* 0x4b8000001a1ae820 */ /* 0x000fc40000400000 */
[----:B----4-:R-:W-:Y:S02]  /*2cad0*/  @!P6 FMUL R2, R2, 16777216 ;  /* 0x4b8000000202e820 */ /* 0x010fe40000400000 */
[----:B------:R-:W-:Y:S01]  /*2cae0*/  @!P6 FMUL R25, R25, 16777216 ;  /* 0x4b8000001919e820 */ /* 0x000fe20000400000 */
[----:B------:R-:W-:Y:S04]  /*2caf0*/  @!P6 STL [R1+0x63c], R27 ;  /* 0x00063c1b0100e387 */ /* 0x000fe80000100800 */
[----:B------:R-:W-:Y:S04]  /*2cb00*/  @!P6 STL [R1+0x648], R26 ;  /* 0x0006481a0100e387 */ /* 0x000fe80000100800 */
[----:B------:R0:W-:Y:S01]  /*2cb10*/  @!P6 STL [R1+0x658], R2 ;  /* 0x000658020100e387 */ /* 0x0001e20000100800 */
[----:B------:R-:W-:-:S03]  /*2cb20*/  @!P6 FMUL R23, R23, 16777216 ;  /* 0x4b8000001717e820 */ /* 0x000fc60000400000 */
[----:B------:R-:W-:Y:S01]  /*2cb30*/  @!P6 STL [R1+0x650], R25 ;  /* 0x000650190100e387 */ /* 0x000fe20000100800 */
[----:B------:R-:W-:-:S03]  /*2cb40*/  @!P6 FMUL R22, R22, 16777216 ;  /* 0x4b8000001616e820 */ /* 0x000fc60000400000 */
[----:B0-----:R-:W4:Y:S01]  /*2cb50*/  LDL R2, [R1+0x690] ;  /* 0x0006900001027983 */ /* 0x001f220000100800 */
[----:B--2---:R-:W-:Y:S02]  /*2cb60*/  @!P6 FMUL R21, R21, 16777216 ;  /* 0x4b8000001515e820 */ /* 0x004fe40000400000 */
[----:B-----5:R-:W-:Y:S01]  /*2cb70*/  @!P6 FMUL R20, R20, 16777216 ;  /* 0x4b8000001414e820 */ /* 0x020fe20000400000 */
[----:B------:R0:W-:Y:S01]  /*2cb80*/  @!P6 STL [R1+0x654], R23 ;  /* 0x000654170100e387 */ /* 0x0001e20000100800 */
[----:B------:R-:W-:-:S03]  /*2cb90*/  @!P6 FMUL R19, R19, 16777216 ;  /* 0x4b8000001313e820 */ /* 0x000fc60000400000 */
[----:B0-----:R-:W2:Y:S04]  /*2cba0*/  LDL R23, [R1+0x694] ;  /* 0x0006940001177983 */ /* 0x001ea80000100800 */
[----:B------:R0:W-:Y:S04]  /*2cbb0*/  @!P6 STL [R1+0x65c], R22 ;  /* 0x00065c160100e387 */ /* 0x0001e80000100800 */
[----:B------:R-:W5:Y:S04]  /*2cbc0*/  LDL R27, [R1+0x514] ;  /* 0x00051400011b7983 */ /* 0x000f680000100800 */
[----:B0-----:R-:W5:Y:S04]  /*2cbd0*/  LDL R22, [R1+0x104] ;  /* 0x0001040001167983 */ /* 0x001f680000100800 */
[----:B------:R-:W-:Y:S04]  /*2cbe0*/  @!P6 STL [R1+0x680], R21 ;  /* 0x000680150100e387 */ /* 0x000fe80000100800 */
[----:B------:R-:W-:Y:S04]  /*2cbf0*/  @!P6 STL [R1+0x684], R20 ;  /* 0x000684140100e387 */ /* 0x000fe80000100800 */
[----:B------:R0:W-:Y:S04]  /*2cc00*/  @!P6 STL [R1+0x688], R19 ;  /* 0x000688130100e387 */ /* 0x0001e80000100800 */
[----:B------:R-:W5:Y:S04]  /*2cc10*/  LDL R26, [R1+0x51c] ;  /* 0x00051c00011a7983 */ /* 0x000f680000100800 */
[----:B------:R-:W5:Y:S04]  /*2cc20*/  LDL R25, [R1+0x560] ;  /* 0x0005600001197983 */ /* 0x000f680000100800 */
[----:B0-----:R-:W5:Y:S04]  /*2cc30*/  LDL R19, [R1+0x518] ;  /* 0x0005180001137983 */ /* 0x001f680000100800 */
[----:B------:R-:W5:Y:S01]  /*2cc40*/  LDL R21, [R1+0x564] ;  /* 0x0005640001157983 */ /* 0x000f620000100800 */
[----:B---3--:R-:W-:-:S05]  /*2cc50*/  @!P6 FMUL R18, R18, 16777216 ;  /* 0x4b8000001212e820 */ /* 0x008fca0000400000 */
[----:B------:R0:W-:Y:S04]  /*2cc60*/  @!P6 STL [R1+0x68c], R18 ;  /* 0x00068c120100e387 */ /* 0x0001e80000100800 */
[----:B------:R-:W3:Y:S04]  /*2cc70*/  LDL R20, [R1+0x568] ;  /* 0x0005680001147983 */ /* 0x000ee80000100800 */
[----:B0-----:R-:W3:Y:S01]  /*2cc80*/  LDL R18, [R1+0x56c] ;  /* 0x00056c0001127983 */ /* 0x001ee20000100800 */
[----:B----4-:R-:W-:-:S05]  /*2cc90*/  @!P6 FMUL R2, R2, 16777216 ;  /* 0x4b8000000202e820 */ /* 0x010fca0000400000 */
[----:B------:R0:W-:Y:S04]  /*2cca0*/  @!P6 STL [R1+0x690], R2 ;  /* 0x000690020100e387 */ /* 0x0001e80000100800 */
[----:B0-----:R-:W4:Y:S01]  /*2ccb0*/  LDL R2, [R1+0x5f0] ;  /* 0x0005f00001027983 */ /* 0x001f220000100800 */
[----:B--2---:R-:W-:-:S05]  /*2ccc0*/  @!P6 FMUL R23, R23, 16777216 ;  /* 0x4b8000001717e820 */ /* 0x004fca0000400000 */
[----:B------:R0:W-:Y:S01]  /*2ccd0*/  @!P6 STL [R1+0x694], R23 ;  /* 0x000694170100e387 */ /* 0x0001e20000100800 */
[----:B-----5:R-:W-:Y:S02]  /*2cce0*/  @!P1 FMUL R27, R27, 16777216 ;  /* 0x4b8000001b1b9820 */ /* 0x020fe40000400000 */
[----:B------:R-:W-:Y:S01]  /*2ccf0*/  @!P6 FMUL R22, R22, 16777216 ;  /* 0x4b8000001616e820 */ /* 0x000fe20000400000 */
[----:B0-----:R-:W2:Y:S04]  /*2cd00*/  LDL R23, [R1+0x5f4] ;  /* 0x0005f40001177983 */ /* 0x001ea80000100800 */
[----:B------:R0:W-:Y:S01]  /*2cd10*/  @!P6 STL [R1+0x104], R22 ;  /* 0x000104160100e387 */ /* 0x0001e20000100800 */
[----:B------:R-:W-:-:S03]  /*2cd20*/  @!P1 FMUL R26, R26, 16777216 ;  /* 0x4b8000001a1a9820 */ /* 0x000fc60000400000 */
[----:B0-----:R-:W5:Y:S01]  /*2cd30*/  LDL R22, [R1+0x5f8] ;  /* 0x0005f80001167983 */ /* 0x001f620000100800 */
[----:B------:R-:W-:Y:S02]  /*2cd40*/  @!P1 FMUL R25, R25, 16777216 ;  /* 0x4b80000019199820 */ /* 0x000fe40000400000 */
[----:B------:R-:W-:Y:S01]  /*2cd50*/  @!P1 FMUL R19, R19, 16777216 ;  /* 0x4b80000013139820 */ /* 0x000fe20000400000 */
[----:B------:R-:W-:Y:S01]  /*2cd60*/  @!P1 STL [R1+0x514], R27 ;  /* 0x0005141b01009387 */ /* 0x000fe20000100800 */
[----:B------:R-:W-:-:S03]  /*2cd70*/  @!P1 FMUL R21, R21, 16777216 ;  /* 0x4b80000015159820 */ /* 0x000fc60000400000 */
[----:B------:R0:W-:Y:S04]  /*2cd80*/  @!P1 STL [R1+0x518], R19 ;  /* 0x0005181301009387 */ /* 0x0001e80000100800 */
[----:B0-----:R-:W5:Y:S04]  /*2cd90*/  LDL R19, [R1+0x5fc] ;  /* 0x0005fc0001137983 */ /* 0x001f680000100800 */
[----:B------:R-:W-:Y:S04]  /*2cda0*/  @!P1 STL [R1+0x51c], R26 ;  /* 0x00051c1a01009387 */ /* 0x000fe80000100800 */
[----:B------:R-:W-:Y:S01]  /*2cdb0*/  @!P1 STL [R1+0x560], R25 ;  /* 0x0005601901009387 */ /* 0x000fe20000100800 */
[----:B---3--:R-:W-:-:S05]  /*2cdc0*/  @!P1 FMUL R18, R18, 16777216 ;  /* 0x4b80000012129820 */ /* 0x008fca0000400000 */
[----:B------:R0:W-:Y:S04]  /*2cdd0*/  @!P1 STL [R1+0x56c], R18 ;  /* 0x00056c1201009387 */ /* 0x0001e80000100800 */
[----:B------:R1:W-:Y:S04]  /*2cde0*/  @!P1 STL [R1+0x564], R21 ;  /* 0x0005641501009387 */ /* 0x0003e80000100800 */
[----:B0-----:R-:W3:Y:S01]  /*2cdf0*/  LDL R18, [R1+0x600] ;  /* 0x0006000001127983 */ /* 0x001ee20000100800 */
[----:B------:R-:W-:-:S05]  /*2ce00*/  @!P1 FMUL R20, R20, 16777216 ;  /* 0x4b80000014149820 */ /* 0x000fca0000400000 */
[----:B------:R0:W-:Y:S01]  /*2ce10*/  @!P1 STL [R1+0x568], R20 ;  /* 0x0005681401009387 */ /* 0x0001e20000100800 */
[----:B----4-:R-:W-:-:S05]  /*2ce20*/  @!P1 FMUL R2, R2, 16777216 ;  /* 0x4b80000002029820 */ /* 0x010fca0000400000 */
[----:B------:R4:W-:Y:S04]  /*2ce30*/  @!P1 STL [R1+0x5f0], R2 ;  /* 0x0005f00201009387 */ /* 0x0009e80000100800 */
[----:B-1----:R-:W3:Y:S04]  /*2ce40*/  LDL R21, [R1+0x608] ;  /* 0x0006080001157983 */ /* 0x002ee80000100800 */
[----:B0-----:R-:W3:Y:S04]  /*2ce50*/  LDL R20, [R1+0x60c] ;  /* 0x00060c0001147983 */ /* 0x001ee80000100800 */
[----:B----4-:R-:W4:Y:S01]  /*2ce60*/  LDL R2, [R1+0x604] ;  /* 0x0006040001027983 */ /* 0x010f220000100800 */
[----:B--2---:R-:W-:-:S03]  /*2ce70*/  @!P1 FMUL R23, R23, 16777216 ;  /* 0x4b80000017179820 */ /* 0x004fc60000400000 */
[----:B------:R-:W2:Y:S04]  /*2ce80*/  LDL R28, [R1+0x618] ;  /* 0x00061800011c7983 */ /* 0x000ea80000100800 */
[----:B------:R0:W-:Y:S04]  /*2ce90*/  @!P1 STL [R1+0x5f4], R23 ;  /* 0x0005f41701009387 */ /* 0x0001e80000100800 */
[----:B------:R-:W2:Y:S01]  /*2cea0*/  LDL R27, [R1+0x108] ;  /* 0x00010800011b7983 */ /* 0x000ea20000100800 */
[----:B-----5:R-:W-:-:S05]  /*2ceb0*/  @!P1 FMUL R22, R22, 16777216 ;  /* 0x4b80000016169820 */ /* 0x020fca0000400000 */
[----:B------:R1:W-:Y:S04]  /*2cec0*/  @!P1 STL [R1+0x5f8], R22 ;  /* 0x0005f81601009387 */ /* 0x0003e80000100800 */
[----:B------:R-:W5:Y:S04]  /*2ced0*/  LDL R26, [R1+0x2d0] ;  /* 0x0002d000011a7983 */ /* 0x000f680000100800 */
[----:B------:R-:W5:Y:S04]  /*2cee0*/  LDL R25, [R1+0x2d4] ;  /* 0x0002d40001197983 */ /* 0x000f680000100800 */
[----:B0-----:R-:W5:Y:S01]  /*2cef0*/  LDL R23, [R1+0x2d8] ;  /* 0x0002d80001177983 */ /* 0x001f620000100800 */
[----:B------:R-:W-:-:S05]  /*2cf00*/  @!P1 FMUL R19, R19, 16777216 ;  /* 0x4b80000013139820 */ /* 0x000fca0000400000 */
[----:B------:R0:W-:Y:S04]  /*2cf10*/  @!P1 STL [R1+0x5fc], R19 ;  /* 0x0005fc1301009387 */ /* 0x0001e80000100800 */
[----:B-1----:R-:W5:Y:S04]  /*2cf20*/  LDL R22, [R1+0x2dc] ;  /* 0x0002dc0001167983 */ /* 0x002f680000100800 */
[----:B0-----:R-:W5:Y:S01]  /*2cf30*/  LDL R19, [R1+0x2e0] ;  /* 0x0002e00001137983 */ /* 0x001f620000100800 */
[----:B---3--:R-:W-:-:S05]  /*2cf40*/  @!P1 FMUL R18, R18, 16777216 ;  /* 0x4b80000012129820 */ /* 0x008fca0000400000 */
[----:B------:R0:W-:Y:S04]  /*2cf50*/  @!P1 STL [R1+0x600], R18 ;  /* 0x0006001201009387 */ /* 0x0001e80000100800 */
[----:B0-----:R-:W3:Y:S01]  /*2cf60*/  LDL R18, [R1+0x2e4] ;  /* 0x0002e40001127983 */ /* 0x001ee20000100800 */
[----:B------:R-:W-:Y:S01]  /*2cf70*/  LOP3.LUT P0, RZ, R0, 0x10, RZ, 0xc0, !PT ;  /* 0x0000001000ff7812 */ /* 0x000fe2000780c0ff */
[----:B------:R-:W-:Y:S02]  /*2cf80*/  @!P1 FMUL R21, R21, 16777216 ;  /* 0x4b80000015159820 */ /* 0x000fe40000400000 */
[----:B------:R-:W-:Y:S02]  /*2cf90*/  @!P1 FMUL R20, R20, 16777216 ;  /* 0x4b80000014149820 */ /* 0x000fe40000400000 */
[----:B----4-:R-:W-:-:S05]  /*2cfa0*/  @!P1 FMUL R2, R2, 16777216 ;  /* 0x4b80000002029820 */ /* 0x010fca0000400000 */
[----:B------:R0:W-:Y:S01]  /*2cfb0*/  @!P1 STL [R1+0x604], R2 ;  /* 0x0006040201009387 */ /* 0x0001e20000100800 */
[----:B--2---:R-:W-:-:S03]  /*2cfc0*/  @!P1 FMUL R28, R28, 16777216 ;  /* 0x4b8000001c1c9820 */ /* 0x004fc60000400000 */
[----:B0-----:R-:W2:Y:S04]  /*2cfd0*/  LDL.LU R2, [R1+0x117c] ;  /* 0x00117c0001027983 */ /* 0x001ea80000300800 */
[----:B------:R0:W-:Y:S01]  /*2cfe0*/  @!P1 STL [R1+0x608], R21 ;  /* 0x0006081501009387 */ /* 0x0001e20000100800 */
[----:B------:R-:W-:Y:S02]  /*2cff0*/  @!P1 FMUL R27, R27, 16777216 ;  /* 0x4b8000001b1b9820 */ /* 0x000fe40000400000 */
[----:B-----5:R-:W-:Y:S01]  /*2d000*/  @!P0 FMUL R26, R26, 16777216 ;  /* 0x4b8000001a1a8820 */ /* 0x020fe20000400000 */
[----:B0-----:R-:W4:Y:S04]  /*2d010*/  LDL R21, [R1+0x2e8] ;  /* 0x0002e80001157983 */ /* 0x001f280000100800 */
[----:B------:R0:W-:Y:S01]  /*2d020*/  @!P1 STL [R1+0x60c], R20 ;  /* 0x00060c1401009387 */ /* 0x0001e20000100800 */
[----:B------:R-:W-:-:S02]  /*2d030*/  @!P0 FMUL R25, R25, 16777216 ;  /* 0x4b80000019198820 */ /* 0x000fc40000400000 */
[----:B------:R-:W-:Y:S01]  /*2d040*/  @!P0 FMUL R23, R23, 16777216 ;  /* 0x4b80000017178820 */ /* 0x000fe20000400000 */
[----:B0-----:R-:W5:Y:S01]  /*2d050*/  LDL R20, [R1+0x2ec] ;  /* 0x0002ec0001147983 */ /* 0x001f620000100800 */
[----:B------:R-:W-:-:S03]  /*2d060*/  @!P0 FMUL R22, R22, 16777216 ;  /* 0x4b80000016168820 */ /* 0x000fc60000400000 */
[----:B------:R-:W-:Y:S01]  /*2d070*/  @!P1 STL [R1+0x618], R28 ;  /* 0x0006181c01009387 */ /* 0x000fe20000100800 */
[----:B------:R-:W-:-:S03]  /*2d080*/  @!P0 FMUL R19, R19, 16777216 ;  /* 0x4b80000013138820 */ /* 0x000fc60000400000 */
[----:B------:R-:W-:Y:S04]  /*2d090*/  @!P1 STL [R1+0x108], R27 ;  /* 0x0001081b01009387 */ /* 0x000fe80000100800 */
[----:B------:R-:W-:Y:S04]  /*2d0a0*/  @!P0 STL [R1+0x2d0], R26 ;  /* 0x0002d01a01008387 */ /* 0x000fe80000100800 */
[----:B------:R-:W-:Y:S04]  /*2d0b0*/  @!P0 STL [R1+0x2d4], R25 ;  /* 0x0002d41901008387 */ /* 0x000fe80000100800 */
[----:B------:R0:W-:Y:S04]  /*2d0c0*/  @!P0 STL [R1+0x2e0], R19 ;  /* 0x0002e01301008387 */ /* 0x0001e80000100800 */
[----:B------:R1:W-:Y:S04]  /*2d0d0*/  @!P0 STL [R1+0x2d8], R23 ;  /* 0x0002d81701008387 */ /* 0x0003e80000100800 */
[----:B0-----:R-:W5:Y:S04]  /*2d0e0*/  LDL R19, [R1+0x2f8] ;  /* 0x0002f80001137983 */ /* 0x001f680000100800 */
[----:B------:R0:W-:Y:S04]  /*2d0f0*/  @!P0 STL [R1+0x2dc], R22 ;  /* 0x0002dc1601008387 */ /* 0x0001e80000100800 */
[----:B-1----:R-:W5:Y:S04]  /*2d100*/  LDL R23, [R1+0x2fc] ;  /* 0x0002fc0001177983 */ /* 0x002f680000100800 */
[----:B0-----:R-:W5:Y:S01]  /*2d110*/  LDL R22, [R1+0x3b4] ;  /* 0x0003b40001167983 */ /* 0x001f620000100800 */
[----:B---3--:R-:W-:-:S05]  /*2d120*/  @!P0 FMUL R18, R18, 16777216 ;  /* 0x4b80000012128820 */ /* 0x008fca0000400000 */
[----:B------:R0:W-:Y:S04]  /*2d130*/  @!P0 STL [R1+0x2e4], R18 ;  /* 0x0002e41201008387 */ /* 0x0001e80000100800 */
[----:B0-----:R-:W3:Y:S01]  /*2d140*/  LDL R18, [R1+0x3b8] ;  /* 0x0003b80001127983 */ /* 0x001ee20000100800 */
[----:B------:R-:W-:Y:S02]  /*2d150*/  @!P0 FMUL R3, R3, 16777216 ;  /* 0x4b80000003038820 */ /* 0x000fe40000400000 */
[----:B--2---:R-:W-:Y:S02]  /*2d160*/  @!P0 FMUL R2, R2, 16777216 ;  /* 0x4b80000002028820 */ /* 0x004fe40000400000 */
[----:B----4-:R-:W-:Y:S02]  /*2d170*/  @!P0 FMUL R21, R21, 16777216 ;  /* 0x4b80000015158820 */ /* 0x010fe40000400000 */
[----:B-----5:R-:W-:-:S05]  /*2d180*/  @!P0 FMUL R20, R20, 16777216 ;  /* 0x4b80000014148820 */ /* 0x020fca0000400000 */
[----:B------:R0:W-:Y:S04]  /*2d190*/  @!P0 STL [R1+0x2ec], R20 ;  /* 0x0002ec1401008387 */ /* 0x0001e80000100800 */
[----:B0-----:R-:W2:Y:S04]  /*2d1a0*/  LDL R20, [R1+0x3bc] ;  /* 0x0003bc0001147983 */ /* 0x001ea80000100800 */
[----:B------:R0:W-:Y:S04]  /*2d1b0*/  @!P0 STL [R1+0x2e8], R21 ;  /* 0x0002e81501008387 */ /* 0x0001e80000100800 */
[----:B0-----:R-:W4:Y:S01]  /*2d1c0*/  LDL R21, [R1+0x510] ;  /* 0x0005100001157983 */ /* 0x001f220000100800 */
[----:B------:R-:W-:-:S03]  /*2d1d0*/  @!P0 FMUL R19, R19, 16777216 ;  /* 0x4b80000013138820 */ /* 0x000fc60000400000 */
[----:B------:R0:W-:Y:S01]  /*2d1e0*/  STL [R1+0x10fc], R2 ;  /* 0x0010fc0201007387 */ /* 0x0001e20000100800 */
[----:B------:R-:W-:-:S03]  /*2d1f0*/  @!P0 FMUL R23, R23, 16777216 ;  /* 0x4b80000017178820 */ /* 0x000fc60000400000 */
[----:B0-----:R-:W5:Y:S01]  /*2d200*/  LDL.LU R2, [R1+0x110] ;  /* 0x0001100001027983 */ /* 0x001f620000300800 */
[----:B------:R-:W-:-:S03]  /*2d210*/  @!P0 FMUL R22, R22, 16777216 ;  /* 0x4b80000016168820 */ /* 0x000fc60000400000 */
[----:B------:R0:W-:Y:S04]  /*2d220*/  STL [R1+0x1100], R3 ;  /* 0x0011000301007387 */ /* 0x0001e80000100800 */
[----:B0-----:R-:W5:Y:S04]  /*2d230*/  LDL.LU R3, [R1+0x10c] ;  /* 0x00010c0001037983 */ /* 0x001f680000300800 */
[----:B------:R0:W-:Y:S04]  /*2d240*/  @!P0 STL [R1+0x2f8], R19 ;  /* 0x0002f81301008387 */ /* 0x0001e80000100800 */
[----:B0-----:R-:W5:Y:S04]  /*2d250*/  LDL R19, [R1+0x290] ;  /* 0x0002900001137983 */ /* 0x001f680000100800 */
[----:B------:R0:W-:Y:S04]  /*2d260*/  @!P0 STL [R1+0x2fc], R23 ;  /* 0x0002fc1701008387 */ /* 0x0001e80000100800 */
[----:B0-----:R-:W5:Y:S01]  /*2d270*/  LDL R23, [R1+0x294] ;  /* 0x0002940001177983 */ /* 0x001f620000100800 */
[----:B---3--:R-:W-:-:S05]  /*2d280*/  @!P0 FMUL R18, R18, 16777216 ;  /* 0x4b80000012128820 */ /* 0x008fca0000400000 */
[----:B------:R0:W-:Y:S04]  /*2d290*/  @!P0 STL [R1+0x3b8], R18 ;  /* 0x0003b81201008387 */ /* 0x0001e80000100800 */
[----:B------:R-:W-:Y:S04]  /*2d2a0*/  @!P0 STL [R1+0x3b4], R22 ;  /* 0x0003b41601008387 */ /* 0x000fe80000100800 */
[----:B0-----:R-:W3:Y:S01]  /*2d2b0*/  LDL R18, [R1+0x298] ;  /* 0x0002980001127983 */ /* 0x001ee20000100800 */
[----:B------:R-:W-:Y:S01]  /*2d2c0*/  LOP3.LUT P6, RZ, R0, 0x8, RZ, 0xc0, !PT ;  /* 0x0000000800ff7812 */ /* 0x000fe200078cc0ff */
[----:B--2---:R-:W-:-:S05]  /*2d2d0*/  @!P0 FMUL R20, R20, 16777216 ;  /* 0x4b80000014148820 */ /* 0x004fca0000400000 */
[----:B------:R0:W-:Y:S01]  /*2d2e0*/  @!P0 STL [R1+0x3bc], R20 ;  /* 0x0003bc1401008387 */ /* 0x0001e20000100800 */
[----:B----4-:R-:W-:-:S03]  /*2d2f0*/  @!P0 FMUL R21, R21, 16777216 ;  /* 0x4b80000015158820 */ /* 0x010fc60000400000 */
[----:B0-----:R-:W2:Y:S04]  /*2d300*/  LDL R20, [R1+0x29c] ;  /* 0x00029c0001147983 */ /* 0x001ea80000100800 */
[----:B------:R0:W-:Y:S04]  /*2d310*/  @!P0 STL [R1+0x510], R21 ;  /* 0x0005101501008387 */ /* 0x0001e80000100800 */
[----:B------:R-:W4:Y:S04]  /*2d320*/  LDL R22, [R1+0x2a0] ;  /* 0x0002a00001167983 */ /* 0x000f280000100800 */
[----:B------:R-:W4:Y:S04]  /*2d330*/  LDL R28, [R1+0x2a4] ;  /* 0x0002a400011c7983 */ /* 0x000f280000100800 */
[----:B------:R-:W4:Y:S01]  /*2d340*/  LDL R25, [R1+0x2a8] ;  /* 0x0002a80001197983 */ /* 0x000f220000100800 */
[----:B-----5:R-:W-:-:S05]  /*2d350*/  @!P0 FMUL R3, R3, 16777216 ;  /* 0x4b80000003038820 */ /* 0x020fca0000400000 */
[----:B------:R-:W-:Y:S04]  /*2d360*/  STL [R1+0x1164], R3 ;  /* 0x0011640301007387 */ /* 0x000fe80000100800 */
[----:B0-----:R-:W5:Y:S04]  /*2d370*/  LDL R21, [R1+0x2b0] ;  /* 0x0002b00001157983 */ /* 0x001f680000100800 */
[----:B------:R-:W5:Y:S01]  /*2d380*/  LDL R27, [R1+0x2ac] ;  /* 0x0002ac00011b7983 */ /* 0x000f620000100800 */
[----:B------:R-:W-:-:S05]  /*2d390*/  @!P6 FMUL R19, R19, 16777216 ;  /* 0x4b8000001313e820 */ /* 0x000fca0000400000 */
[----:B------:R0:W-:Y:S04]  /*2d3a0*/  @!P6 STL [R1+0x290], R19 ;  /* 0x000290130100e387 */ /* 0x0001e80000100800 */
[----:B0-----:R-:W5:Y:S01]  /*2d3b0*/  LDL R19, [R1+0x2b4] ;  /* 0x0002b40001137983 */ /* 0x001f620000100800 */
[----:B---3--:R-:W-:-:S05]  /*2d3c0*/  @!P6 FMUL R18, R18, 16777216 ;  /* 0x4b8000001212e820 */ /* 0x008fca0000400000 */
[----:B------:R0:W-:Y:S04]  /*2d3d0*/  @!P6 STL [R1+0x298], R18 ;  /* 0x000298120100e387 */ /* 0x0001e80000100800 */
[----:B0-----:R-:W3:Y:S01]  /*2d3e0*/  LDL R18, [R1+0x2b8] ;  /* 0x0002b80001127983 */ /* 0x001ee20000100800 */
[----:B------:R-:W-:-:S05]  /*2d3f0*/  @!P6 FMUL R23, R23, 16777216 ;  /* 0x4b8000001717e820 */ /* 0x000fca0000400000 */
[----:B------:R0:W-:Y:S04]  /*2d400*/  @!P6 STL [R1+0x294], R23 ;  /* 0x000294170100e387 */ /* 0x0001e80000100800 */
[----:B------:R-:W3:Y:S01]  /*2d410*/  LDL R26, [R1+0x2bc] ;  /* 0x0002bc00011a7983 */ /* 0x000ee20000100800 */
[----:B--2---:R-:W-:-:S05]  /*2d420*/  @!P6 FMUL R20, R20, 16777216 ;  /* 0x4b8000001414e820 */ /* 0x004fca0000400000 */
[----:B------:R1:W-:Y:S01]  /*2d430*/  @!P6 STL [R1+0x29c], R20 ;  /* 0x00029c140100e387 */ /* 0x0003e20000100800 */
[----:B----4-:R-:W-:-:S03]  /*2d440*/  @!P6 FMUL R22, R22, 16777216 ;  /* 0x4b8000001616e820 */ /* 0x010fc60000400000 */
[----:B0-----:R-:W2:Y:S01]  /*2d450*/  LDL R23, [R1+0x2c4] ;  /* 0x0002c40001177983 */ /* 0x001ea20000100800 */
[----:B------:R-:W-:-:S03]  /*2d460*/  @!P6 FMUL R28, R28, 16777216 ;  /* 0x4b8000001c1ce820 */ /* 0x000fc60000400000 */
[----:B-1----:R-:W4:Y:S01]  /*2d470*/  LDL R20, [R1+0x2c0] ;  /* 0x0002c00001147983 */ /* 0x002f220000100800 */
[----:B------:R-:W-:-:S03]  /*2d480*/  @!P6 FMUL R25, R25, 16777216 ;  /* 0x4b8000001919e820 */ /* 0x000fc60000400000 */
[----:B------:R0:W-:Y:S04]  /*2d490*/  @!P6 STL [R1+0x2a0], R22 ;  /* 0x0002a0160100e387 */ /* 0x0001e80000100800 */
[----:B0-----:R-:W4:Y:S04]  /*2d4a0*/  LDL R22, [R1+0x2c8] ;  /* 0x0002c80001167983 */ /* 0x001f280000100800 */
[----:B------:R-:W-:Y:S01]  /*2d4b0*/  @!P6 STL [R1+0x2a4], R28 ;  /* 0x0002a41c0100e387 */ /* 0x000fe20000100800 */
[----:B-----5:R-:W-:-:S03]  /*2d4c0*/  @!P6 FMUL R21, R21, 16777216 ;  /* 0x4b8000001515e820 */ /* 0x020fc60000400000 */
[----:B------:R0:W-:Y:S01]  /*2d4d0*/  @!P6 STL [R1+0x2a8], R25 ;  /* 0x0002a8190100e387 */ /* 0x0001e20000100800 */
[----:B------:R-:W-:-:S03]  /*2d4e0*/  @!P6 FMUL R27, R27, 16777216 ;  /* 0x4b8000001b1be820 */ /* 0x000fc60000400000 */
[----:B0-----:R-:W5:Y:S04]  /*2d4f0*/  LDL R25, [R1+0x2cc] ;  /* 0x0002cc0001197983 */ /* 0x001f680000100800 */
[----:B------:R0:W-:Y:S01]  /*2d500*/  @!P6 STL [R1+0x2b0], R21 ;  /* 0x0002b0150100e387 */ /* 0x0001e20000100800 */
[----:B------:R-:W-:-:S03]  /*2d510*/  @!P6 FMUL R19, R19, 16777216 ;  /* 0x4b8000001313e820 */ /* 0x000fc60000400000 */
[----:B------:R-:W-:Y:S04]  /*2d520*/  @!P6 STL [R1+0x2ac], R27 ;  /* 0x0002ac1b0100e387 */ /* 0x000fe80000100800 */
[----:B0-----:R-:W5:Y:S04]  /*2d530*/  LDL R21, [R1+0x210] ;  /* 0x0002100001157983 */ /* 0x001f680000100800 */
[----:B------:R0:W-:Y:S04]  /*2d540*/  @!P6 STL [R1+0x2b4], R19 ;  /* 0x0002b4130100e387 */ /* 0x0001e80000100800 */
[----:B0-----:R-:W5:Y:S01]  /*2d550*/  LDL R19, [R1+0x214] ;  /* 0x0002140001137983 */ /* 0x001f620000100800 */
[----:B---3--:R-:W-:-:S05]  /*2d560*/  @!P6 FMUL R18, R18, 16777216 ;  /* 0x4b8000001212e820 */ /* 0x008fca0000400000 */
[----:B------:R0:W-:Y:S04]  /*2d570*/  @!P6 STL [R1+0x2b8], R18 ;  /* 0x0002b8120100e387 */ /* 0x0001e80000100800 */
[----:B0-----:R-:W3:Y:S01]  /*2d580*/  LDL R18, [R1+0x218] ;  /* 0x0002180001127983 */ /* 0x001ee20000100800 */
[----:B------:R-:W-:Y:S01]  /*2d590*/  LOP3.LUT P1, RZ, R0, 0x4, RZ, 0xc0, !PT ;  /* 0x0000000400ff7812 */ /* 0x000fe2000782c0ff */
[----:B------:R-:W-:-:S05]  /*2d5a0*/  @!P6 FMUL R26, R26, 16777216 ;  /* 0x4b8000001a1ae820 */ /* 0x000fca0000400000 */
[----:B------:R-:W-:Y:S01]  /*2d5b0*/  @!P6 STL [R1+0x2bc], R26 ;  /* 0x0002bc1a0100e387 */ /* 0x000fe20000100800 */
[----:B------:R-:W-:Y:S02]  /*2d5c0*/  @!P6 FMUL R2, R2, 16777216 ;  /* 0x4b8000000202e820 */ /* 0x000fe40000400000 */
[----:B--2---:R-:W-:Y:S02]  /*2d5d0*/  @!P6 FMUL R23, R23, 16777216 ;  /* 0x4b8000001717e820 */ /* 0x004fe40000400000 */
[----:B----4-:R-:W-:-:S05]  /*2d5e0*/  @!P6 FMUL R20, R20, 16777216 ;  /* 0x4b8000001414e820 */ /* 0x010fca0000400000 */
[----:B------:R0:W-:Y:S01]  /*2d5f0*/  @!P6 STL [R1+0x2c0], R20 ;  /* 0x0002c0140100e387 */ /* 0x0001e20000100800 */
[----:B------:R-:W-:-:S03]  /*2d600*/  @!P6 FMUL R22, R22, 16777216 ;  /* 0x4b8000001616e820 */ /* 0x000fc60000400000 */
[----:B0-----:R-:W2:Y:S04]  /*2d610*/  LDL R20, [R1+0x21c] ;  /* 0x00021c0001147983 */ /* 0x001ea80000100800 */
[----:B------:R0:W-:Y:S04]  /*2d620*/  @!P6 STL [R1+0x2c4], R23 ;  /* 0x0002c4170100e387 */ /* 0x0001e80000100800 */
[----:B0-----:R-:W4:Y:S01]  /*2d630*/  LDL R23, [R1+0x220] ;  /* 0x0002200001177983 */ /* 0x001f220000100800 */
[----:B-----5:R-:W-:-:S03]  /*2d640*/  @!P6 FMUL R25, R25, 16777216 ;  /* 0x4b8000001919e820 */ /* 0x020fc60000400000 */
[----:B------:R0:W-:Y:S04]  /*2d650*/  @!P6 STL [R1+0x2c8], R22 ;  /* 0x0002c8160100e387 */ /* 0x0001e80000100800 */
[----:B0-----:R-:W5:Y:S01]  /*2d660*/  LDL R22, [R1+0x224] ;  /* 0x0002240001167983 */ /* 0x001f620000100800 */
[----:B------:R-:W-:-:S03]  /*2d670*/  @!P1 FMUL R21, R21, 16777216 ;  /* 0x4b80000015159820 */ /* 0x000fc60000400000 */
[----:B------:R-:W-:Y:S04]  /*2d680*/  STL [R1+0x1168], R2 ;  /* 0x0011680201007387 */ /* 0x000fe80000100800 */
[----:B------:R-:W-:Y:S01]  /*2d690*/  @!P6 STL [R1+0x2cc], R25 ;  /* 0x0002cc190100e387 */ /* 0x000fe20000100800 */
[----:B------:R-:W-:-:S05]  /*2d6a0*/  @!P1 FMUL R19, R19, 16777216 ;  /* 0x4b80000013139820 */ /* 0x000fca0000400000 */
[----:B------:R0:W-:Y:S04]  /*2d6b0*/  @!P1 STL [R1+0x214], R19 ;  /* 0x0002141301009387 */ /* 0x0001e80000100800 */
[----:B0-----:R-:W5:Y:S04]  /*2d6c0*/  LDL R19, [R1+0x228] ;  /* 0x0002280001137983 */ /* 0x001f680000100800 */
[----:B------:R0:W-:Y:S04]  /*2d6d0*/  @!P1 STL [R1+0x210], R21 ;  /* 0x0002101501009387 */ /* 0x0001e80000100800 */
[----:B------:R-:W5:Y:S01]  /*2d6e0*/  LDL R3, [R1+0x22c] ;  /* 0x00022c0001037983 */ /* 0x000f620000100800 */
[----:B---3--:R-:W-:-:S05]  /*2d6f0*/  @!P1 FMUL R18, R18, 16777216 ;  /* 0x4b80000012129820 */ /* 0x008fca0000400000 */
[----:B------:R1:W-:Y:S04]  /*2d700*/  @!P1 STL [R1+0x218], R18 ;  /* 0x0002181201009387 */ /* 0x0003e80000100800 */
[----:B0-----:R-:W3:Y:S04]  /*2d710*/  LDL R21, [R1+0x234] ;  /* 0x0002340001157983 */ /* 0x001ee80000100800 */
[----:B-1----:R-:W3:Y:S01]  /*2d720*/  LDL R18, [R1+0x230] ;  /* 0x0002300001127983 */ /* 0x002ee20000100800 */
[----:B--2---:R-:W-:-:S05]  /*2d730*/  @!P1 FMUL R20, R20, 16777216 ;  /* 0x4b80000014149820 */ /* 0x004fca0000400000 */
[----:B------:R0:W-:Y:S01]  /*2d740*/  @!P1 STL [R1+0x21c], R20 ;  /* 0x00021c1401009387 */ /* 0x0001e20000100800 */
[----:B----4-:R-:W-:-:S03]  /*2d750*/  @!P1 FMUL R23, R23, 16777216 ;  /* 0x4b80000017179820 */ /* 0x010fc60000400000 */
[----:B0-----:R-:W2:Y:S04]  /*2d760*/  LDL R20, [R1+0x238] ;  /* 0x0002380001147983 */ /* 0x001ea80000100800 */
[----:B------:R-:W-:Y:S01]  /*2d770*/  @!P1 STL [R1+0x220], R23 ;  /* 0x0002201701009387 */ /* 0x000fe20000100800 */
[----:B-----5:R-:W-:-:S05]  /*2d780*/  @!P1 FMUL R22, R22, 16777216 ;  /* 0x4b80000016169820 */ /* 0x020fca0000400000 */
[----:B------:R0:W-:Y:S04]  /*2d790*/  @!P1 STL [R1+0x224], R22 ;  /* 0x0002241601009387 */ /* 0x0001e80000100800 */
[----:B------:R-:W4:Y:S04]  /*2d7a0*/  LDL R28, [R1+0x23c] ;  /* 0x00023c00011c7983 */ /* 0x000f280000100800 */
[----:B------:R-:W5:Y:S04]  /*2d7b0*/  LDL R27, [R1+0x280] ;  /* 0x00028000011b7983 */ /* 0x000f680000100800 */
[----:B------:R-:W5:Y:S04]  /*2d7c0*/  LDL R26, [R1+0x284] ;  /* 0x00028400011a7983 */ /* 0x000f680000100800 */
[----:B0-----:R-:W5:Y:S04]  /*2d7d0*/  LDL R22, [R1+0x114] ;  /* 0x0001140001167983 */ /* 0x001f680000100800 */
[----:B------:R-:W5:Y:S04]  /*2d7e0*/  LDL R25, [R1+0x288] ;  /* 0x0002880001197983 */ /* 0x000f680000100800 */
[----:B------:R-:W5:Y:S01]  /*2d7f0*/  LDL R23, [R1+0x28c] ;  /* 0x00028c0001177983 */ /* 0x000f620000100800 */
[----:B------:R-:W-:-:S05]  /*2d800*/  @!P1 FMUL R19, R19, 16777216 ;  /* 0x4b80000013139820 */ /* 0x000fca0000400000 */
[----:B------:R0:W-:Y:S01]  /*2d810*/  @!P1 STL [R1+0x228], R19 ;  /* 0x0002281301009387 */ /* 0x0001e20000100800 */
[----:B------:R-:W-:-:S03]  /*2d820*/  @!P1 FMUL R3, R3, 16777216 ;  /* 0x4b80000003039820 */ /* 0x000fc60000400000 */
[----:B0-----:R-:W5:Y:S04]  /*2d830*/  LDL R19, [R1+0x1d0] ;  /* 0x0001d00001137983 */ /* 0x001f680000100800 */
[----:B------:R-:W-:Y:S01]  /*2d840*/  @!P1 STL [R1+0x22c], R3 ;  /* 0x00022c0301009387 */ /* 0x000fe20000100800 */
[----:B---3--:R-:W-:-:S05]  /*2d850*/  @!P1 FMUL R18, R18, 16777216 ;  /* 0x4b80000012129820 */ /* 0x008fca0000400000 */
[----:B------:R0:W-:Y:S04]  /*2d860*/  @!P1 STL [R1+0x230], R18 ;  /* 0x0002301201009387 */ /* 0x0001e80000100800 */
[----:B0-----:R-:W3:Y:S01]  /*2d870*/  LDL R18, [R1+0x1d4] ;  /* 0x0001d40001127983 */ /* 0x001ee20000100800 */
[----:B------:R-:W-:Y:S01]  /*2d880*/  @!P1 FMUL R21, R21, 16777216 ;  /* 0x4b80000015159820 */ /* 0x000fe20000400000 */
[----:B------:R-:W-:-:S04]  /*2d890*/  LOP3.LUT P0, RZ, R0, 0x2, RZ, 0xc0, !PT ;  /* 0x0000000200ff7812 */ /* 0x000fc8000780c0ff */
[----:B------:R0:W-:Y:S04]  /*2d8a0*/  @!P1 STL [R1+0x234], R21 ;  /* 0x0002341501009387 */ /* 0x0001e80000100800 */
[----:B0-----:R-:W3:Y:S01]  /*2d8b0*/  LDL R21, [R1+0x1d8] ;  /* 0x0001d80001157983 */ /* 0x001ee20000100800 */
[----:B--2---:R-:W-:-:S05]  /*2d8c0*/  @!P1 FMUL R20, R20, 16777216 ;  /* 0x4b80000014149820 */ /* 0x004fca0000400000 */
[----:B------:R0:W-:Y:S04]  /*2d8d0*/  @!P1 STL [R1+0x238], R20 ;  /* 0x0002381401009387 */ /* 0x0001e80000100800 */
[----:B0-----:R-:W2:Y:S01]  /*2d8e0*/  LDL R20, [R1+0x1dc] ;  /* 0x0001dc0001147983 */ /* 0x001ea20000100800 */
[----:B----4-:R-:W-:Y:S02]  /*2d8f0*/  @!P1 FMUL R28, R28, 16777216 ;  /* 0x4b8000001c1c9820 */ /* 0x010fe40000400000 */
[----:B-----5:R-:W-:-:S03]  /*2d900*/  @!P1 FMUL R27, R27, 16777216 ;  /* 0x4b8000001b1b9820 */ /* 0x020fc60000400000 */
[----:B------:R-:W-:Y:S01]  /*2d910*/  @!P1 STL [R1+0x23c], R28 ;  /* 0x00023c1c01009387 */ /* 0x000fe20000100800 */
[----:B------:R-:W-:-:S03]  /*2d920*/  @!P1 FMUL R26, R26, 16777216 ;  /* 0x4b8000001a1a9820 */ /* 0x000fc60000400000 */
[----:B------:R-:W-:Y:S01]  /*2d930*/  @!P1 STL [R1+0x280], R27 ;  /* 0x0002801b01009387 */ /* 0x000fe20000100800 */
[----:B------:R-:W-:-:S03]  /*2d940*/  @!P1 FMUL R22, R22, 16777216 ;  /* 0x4b80000016169820 */ /* 0x000fc60000400000 */
[----:B------:R-:W-:Y:S01]  /*2d950*/  @!P1 STL [R1+0x284], R26 ;  /* 0x0002841a01009387 */ /* 0x000fe20000100800 */
[----:B------:R-:W-:-:S03]  /*2d960*/  @!P1 FMUL R25, R25, 16777216 ;  /* 0x4b80000019199820 */ /* 0x000fc60000400000 */
[----:B------:R0:W-:Y:S01]  /*2d970*/  @!P1 STL [R1+0x114], R22 ;  /* 0x0001141601009387 */ /* 0x0001e20000100800 */
[----:B------:R-:W-:-:S03]  /*2d980*/  @!P1 FMUL R23, R23, 16777216 ;  /* 0x4b80000017179820 */ /* 0x000fc60000400000 */
[----:B------:R-:W-:Y:S04]  /*2d990*/  @!P1 STL [R1+0x288], R25 ;  /* 0x0002881901009387 */ /* 0x000fe80000100800 */
[----:B------:R-:W-:Y:S04]  /*2d9a0*/  @!P1 STL [R1+0x28c], R23 ;  /* 0x00028c1701009387 */ /* 0x000fe80000100800 */
[----:B------:R-:W4:Y:S01]  /*2d9b0*/  LDL R2, [R1+0x1e0] ;  /* 0x0001e00001027983 */ /* 0x000f220000100800 */
[----:B------:R-:W-:-:S05]  /*2d9c0*/  @!P0 FMUL R19, R19, 16777216 ;  /* 0x4b80000013138820 */ /* 0x000fca0000400000 */
[----:B------:R1:W-:Y:S04]  /*2d9d0*/  @!P0 STL [R1+0x1d0], R19 ;  /* 0x0001d01301008387 */ /* 0x0003e80000100800 */
[----:B0-----:R-:W5:Y:S04]  /*2d9e0*/  LDL R22, [R1+0x1e4] ;  /* 0x0001e40001167983 */ /* 0x001f680000100800 */
[----:B-1----:R-:W5:Y:S01]  /*2d9f0*/  LDL R19, [R1+0x1e8] ;  /* 0x0001e80001137983 */ /* 0x002f620000100800 */
[----:B---3--:R-:W-:-:S05]  /*2da00*/  @!P0 FMUL R18, R18, 16777216 ;  /* 0x4b80000012128820 */ /* 0x008fca0000400000 */
[----:B------:R0:W-:Y:S04]  /*2da10*/  @!P0 STL [R1+0x1d4], R18 ;  /* 0x0001d41201008387 */ /* 0x0001e80000100800 */
[----:B0-----:R-:W3:Y:S01]  /*2da20*/  LDL R18, [R1+0x1ec] ;  /* 0x0001ec0001127983 */ /* 0x001ee20000100800 */
[----:B------:R-:W-:-:S05]  /*2da30*/  @!P0 FMUL R21, R21, 16777216 ;  /* 0x4b80000015158820 */ /* 0x000fca0000400000 */
[----:B------:R0:W-:Y:S01]  /*2da40*/  @!P0 STL [R1+0x1d8], R21 ;  /* 0x0001d81501008387 */ /* 0x0001e20000100800 */
[----:B--2---:R-:W-:-:S05]  /*2da50*/  @!P0 FMUL R20, R20, 16777216 ;  /* 0x4b80000014148820 */ /* 0x004fca0000400000 */
[----:B------:R1:W-:Y:S04]  /*2da60*/  @!P0 STL [R1+0x1dc], R20 ;  /* 0x0001dc1401008387 */ /* 0x0003e80000100800 */
[----:B------:R-:W2:Y:S04]  /*2da70*/  LDL R3, [R1+0x1f0] ;  /* 0x0001f00001037983 */ /* 0x000ea80000100800 */
[----:B------:R-:W2:Y:S04]  /*2da80*/  LDL R28, [R1+0x1f4] ;  /* 0x0001f400011c7983 */ /* 0x000ea80000100800 */
[----:B------:R-:W2:Y:S04]  /*2da90*/  LDL R27, [R1+0x1f8] ;  /* 0x0001f800011b7983 */ /* 0x000ea80000100800 */
[----:B------:R-:W2:Y:S04]  /*2daa0*/  LDL R26, [R1+0x1fc] ;  /* 0x0001fc00011a7983 */ /* 0x000ea80000100800 */
[----:B------:R-:W2:Y:S04]  /*2dab0*/  LDL R25, [R1+0x200] ;  /* 0x0002000001197983 */ /* 0x000ea80000100800 */
[----:B0-----:R-:W2:Y:S04]  /*2dac0*/  LDL R21, [R1+0x208] ;  /* 0x0002080001157983 */ /* 0x001ea80000100800 */
[----:B------:R-:W2:Y:S01]  /*2dad0*/  LDL R23, [R1+0x204] ;  /* 0x0002040001177983 */ /* 0x000ea20000100800 */
[----:B----4-:R-:W-:-:S03]  /*2dae0*/  @!P0 FMUL R2, R2, 16777216 ;  /* 0x4b80000002028820 */ /* 0x010fc60000400000 */
[----:B-1----:R-:W4:Y:S04]  /*2daf0*/  LDL R20, [R1+0x20c] ;  /* 0x00020c0001147983 */ /* 0x002f280000100800 */
[----:B------:R-:W-:Y:S01]  /*2db00*/  @!P0 STL [R1+0x1e0], R2 ;  /* 0x0001e00201008387 */ /* 0x000fe20000100800 */
[----:B-----5:R-:W-:Y:S02]  /*2db10*/  @!P0 FMUL R22, R22, 16777216 ;  /* 0x4b80000016168820 */ /* 0x020fe40000400000 */
[----:B------:R-:W-:-:S03]  /*2db20*/  @!P0 FMUL R19, R19, 16777216 ;  /* 0x4b80000013138820 */ /* 0x000fc60000400000 */
[----:B------:R0:W-:Y:S04]  /*2db30*/  @!P0 STL [R1+0x1e4], R22 ;  /* 0x0001e41601008387 */ /* 0x0001e80000100800 */
[----:B0-----:R-:W5:Y:S04]  /*2db40*/  LDL R22, [R1+0x118] ;  /* 0x0001180001167983 */ /* 0x001f680000100800 */
[----:B------:R0:W-:Y:S04]  /*2db50*/  @!P0 STL [R1+0x1e8], R19 ;  /* 0x0001e81301008387 */ /* 0x0001e80000100800 */
[----:B0-----:R-:W5:Y:S01]  /*2db60*/  LDL R19, [R1+0x190] ;  /* 0x0001900001137983 */ /* 0x001f620000100800 */
[----:B---3--:R-:W-:-:S05]  /*2db70*/  @!P0 FMUL R18, R18, 16777216 ;  /* 0x4b80000012128820 */ /* 0x008fca0000400000 */
[----:B------:R0:W-:Y:S04]  /*2db80*/  @!P0 STL [R1+0x1ec], R18 ;  /* 0x0001ec1201008387 */ /* 0x0001e80000100800 */
[----:B0-----:R-:W3:Y:S01]  /*2db90*/  LDL R18, [R1+0x194] ;  /* 0x0001940001127983 */ /* 0x001ee20000100800 */
[C---:B------:R-:W-:Y:S02]  /*2dba0*/  LOP3.LUT P6, RZ, R0.reuse, 0x1, RZ, 0xc0, !PT ;  /* 0x0000000100ff7812 */ /* 0x040fe400078cc0ff */
[----:B------:R-:W-:Y:S01]  /*2dbb0*/  LOP3.LUT P1, RZ, R0, 0x8000000, RZ, 0xc0, !PT ;  /* 0x0800000000ff7812 */ /* 0x000fe2000782c0ff */
[----:B--2---:R-:W-:Y:S02]  /*2dbc0*/  @!P0 FMUL R3, R3, 16777216 ;  /* 0x4b80000003038820 */ /* 0x004fe40000400000 */
[----:B------:R-:W-:-:S03]  /*2dbd0*/  @!P0 FMUL R28, R28, 16777216 ;  /* 0x4b8000001c1c8820 */ /* 0x000fc60000400000 */
[----:B------:R-:W-:Y:S01]  /*2dbe0*/  @!P0 STL [R1+0x1f0], R3 ;  /* 0x0001f00301008387 */ /* 0x000fe20000100800 */
        /* <DEDUP_REMOVED lines=9> */
[----:B------:R0:W-:Y:S01]  /*2dc80*/  @!P0 STL [R1+0x208], R21 ;  /* 0x0002081501008387 */ /* 0x0001e20000100800 */
[----:B----4-:R-:W-:-:S03]  /*2dc90*/  @!P0 FMUL R20, R20, 16777216 ;  /* 0x4b80000014148820 */ /* 0x010fc60000400000 */
[----:B------:R-:W-:Y:S04]  /*2dca0*/  @!P0 STL [R1+0x204], R23 ;  /* 0x0002041701008387 */ /* 0x000fe80000100800 */
[----:B0-----:R-:W2:Y:S04]  /*2dcb0*/  LDL R21, [R1+0x198] ;  /* 0x0001980001157983 */ /* 0x001ea80000100800 */
[----:B------:R0:W-:Y:S04]  /*2dcc0*/  @!P0 STL [R1+0x20c], R20 ;  /* 0x00020c1401008387 */ /* 0x0001e80000100800 */
[----:B0-----:R-:W4:Y:S01]  /*2dcd0*/  LDL R20, [R1+0x19c] ;  /* 0x00019c0001147983 */ /* 0x001f220000100800 */
[----:B-----5:R-:W-:-:S05]  /*2dce0*/  @!P0 FMUL R22, R22, 16777216 ;  /* 0x4b80000016168820 */ /* 0x020fca0000400000 */
[----:B------:R-:W-:Y:S01]  /*2dcf0*/  @!P0 STL [R1+0x118], R22 ;  /* 0x0001181601008387 */ /* 0x000fe20000100800 */
[----:B------:R-:W-:-:S03]  /*2dd00*/  LOP3.LUT P0, RZ, R0, 0x4000000, RZ, 0xc0, !PT ;  /* 0x0400000000ff7812 */ /* 0x000fc6000780c0ff */
[----:B------:R0:W-:Y:S01]  /*2dd10*/  STL [R1+0x1178], R0 ;  /* 0x0011780001007387 */ /* 0x0001e20000100800 */
[----:B------:R-:W-:-:S05]  /*2dd20*/  @!P6 FMUL R19, R19, 16777216 ;  /* 0x4b8000001313e820 */ /* 0x000fca0000400000 */
[----:B------:R1:W-:Y:S01]  /*2dd30*/  @!P6 STL [R1+0x190], R19 ;  /* 0x000190130100e387 */ /* 0x0003e20000100800 */
[----:B---3--:R-:W-:-:S05]  /*2dd40*/  @!P6 FMUL R18, R18, 16777216 ;  /* 0x4b8000001212e820 */ /* 0x008fca0000400000 */
[----:B------:R3:W-:Y:S04]  /*2dd50*/  @!P6 STL [R1+0x194], R18 ;  /* 0x000194120100e387 */ /* 0x0007e80000100800 */
[----:B0-----:R-:W5:Y:S04]  /*2dd60*/  LDL R0, [R1+0x1a0] ;  /* 0x0001a00001007983 */ /* 0x001f680000100800 */
[----:B------:R-:W5:Y:S04]  /*2dd70*/  LDL R2, [R1+0x1a4] ;  /* 0x0001a40001027983 */ /* 0x000f680000100800 */
[----:B------:R-:W5:Y:S04]  /*2dd80*/  LDL R3, [R1+0x1a8] ;  /* 0x0001a80001037983 */ /* 0x000f680000100800 */
[----:B------:R-:W5:Y:S04]  /*2dd90*/  LDL R28, [R1+0x1ac] ;  /* 0x0001ac00011c7983 */ /* 0x000f680000100800 */
[----:B------:R-:W5:Y:S04]  /*2dda0*/  LDL R27, [R1+0x1b0] ;  /* 0x0001b000011b7983 */ /* 0x000f680000100800 */
[----:B-1----:R-:W5:Y:S04]  /*2ddb0*/  LDL R19, [R1+0x1b8] ;  /* 0x0001b80001137983 */ /* 0x002f680000100800 */
[----:B------:R-:W5:Y:S04]  /*2ddc0*/  LDL R26, [R1+0x1b4] ;  /* 0x0001b400011a7983 */ /* 0x000f680000100800 */
[----:B---3--:R-:W3:Y:S01]  /*2ddd0*/  LDL R18, [R1+0x1bc] ;  /* 0x0001bc0001127983 */ /* 0x008ee20000100800 */
[----:B--2---:R-:W-:-:S05]  /*2dde0*/  @!P6 FMUL R21, R21, 16777216 ;  /* 0x4b8000001515e820 */ /* 0x004fca0000400000 */
[----:B------:R0:W-:Y:S04]  /*2ddf0*/  @!P6 STL [R1+0x198], R21 ;  /* 0x000198150100e387 */ /* 0x0001e80000100800 */
[----:B------:R-:W2:Y:S04]  /*2de00*/  LDL R25, [R1+0x1c0] ;  /* 0x0001c00001197983 */ /* 0x000ea80000100800 */
[----:B------:R-:W2:Y:S01]  /*2de10*/  LDL R23, [R1+0x1c4] ;  /* 0x0001c40001177983 */ /* 0x000ea20000100800 */
[----:B----4-:R-:W-:-:S03]  /*2de20*/  @!P6 FMUL R20, R20, 16777216 ;  /* 0x4b8000001414e820 */ /* 0x010fc60000400000 */
[----:B------:R-:W4:Y:S04]  /*2de30*/  LDL R22, [R1+0x1c8] ;  /* 0x0001c80001167983 */ /* 0x000f280000100800 */
[----:B------:R1:W-:Y:S04]  /*2de40*/  @!P6 STL [R1+0x19c], R20 ;  /* 0x00019c140100e387 */ /* 0x0003e80000100800 */
[----:B0-----:R-:W4:Y:S04]  /*2de50*/  LDL R21, [R1+0x1cc] ;  /* 0x0001cc0001157983 */ /* 0x001f280000100800 */
[----:B-1----:R-:W4:Y:S01]  /*2de60*/  LDL R20, [R1+0x120] ;  /* 0x0001200001147983 */ /* 0x002f220000100800 */
[----:B-----5:R-:W-:-:S05]  /*2de70*/  @!P6 FMUL R0, R0, 16777216 ;  /* 0x4b8000000000e820 */ /* 0x020fca0000400000 */
[----:B------:R0:W-:Y:S04]  /*2de80*/  @!P6 STL [R1+0x1a0], R0 ;  /* 0x0001a0000100e387 */ /* 0x0001e80000100800 */
[----:B0-----:R-:W5:Y:S01]  /*2de90*/  LDL.LU R0, [R1+0x1178] ;  /* 0x0011780001007983 */ /* 0x001f620000300800 */
[----:B------:R-:W-:Y:S02]  /*2dea0*/  @!P6 FMUL R2, R2, 16777216 ;  /* 0x4b8000000202e820 */ /* 0x000fe40000400000 */
[----:B------:R-:W-:Y:S02]  /*2deb0*/  @!P6 FMUL R3, R3, 16777216 ;  /* 0x4b8000000303e820 */ /* 0x000fe40000400000 */
[----:B------:R-:W-:Y:S02]  /*2dec0*/  @!P6 FMUL R28, R28, 16777216 ;  /* 0x4b8000001c1ce820 */ /* 0x000fe40000400000 */
[----:B------:R-:W-:Y:S01]  /*2ded0*/  @!P6 FMUL R27, R27, 16777216 ;  /* 0x4b8000001b1be820 */ /* 0x000fe20000400000 */
[----:B------:R-:W-:Y:S01]  /*2dee0*/  @!P6 STL [R1+0x1a4], R2 ;  /* 0x0001a4020100e387 */ /* 0x000fe20000100800 */
[----:B------:R-:W-:-:S02]  /*2def0*/  @!P6 FMUL R19, R19, 16777216 ;  /* 0x4b8000001313e820 */ /* 0x000fc40000400000 */
[----:B------:R-:W-:Y:S01]  /*2df00*/  @!P6 FMUL R26, R26, 16777216 ;  /* 0x4b8000001a1ae820 */ /* 0x000fe20000400000 */
[----:B------:R-:W-:Y:S04]  /*2df10*/  @!P6 STL [R1+0x1a8], R3 ;  /* 0x0001a8030100e387 */ /* 0x000fe80000100800 */
[----:B------:R-:W-:Y:S04]  /*2df20*/  @!P6 STL [R1+0x1ac], R28 ;  /* 0x0001ac1c0100e387 */ /* 0x000fe80000100800 */
[----:B------:R-:W-:Y:S04]  /*2df30*/  @!P6 STL [R1+0x1b0], R27 ;  /* 0x0001b01b0100e387 */ /* 0x000fe80000100800 */
[----:B------:R0:W-:Y:S04]  /*2df40*/  @!P6 STL [R1+0x1b8], R19 ;  /* 0x0001b8130100e387 */ /* 0x0001e80000100800 */
[----:B------:R-:W-:Y:S04]  /*2df50*/  @!P6 STL [R1+0x1b4], R26 ;  /* 0x0001b41a0100e387 */ /* 0x000fe80000100800 */
[----:B0-----:R-:W5:Y:S01]  /*2df60*/  LDL R19, [R1+0x150] ;  /* 0x0001500001137983 */ /* 0x001f620000100800 */
[----:B---3--:R-:W-:-:S05]  /*2df70*/  @!P6 FMUL R18, R18, 16777216 ;  /* 0x4b8000001212e820 */ /* 0x008fca0000400000 */
[----:B------:R0:W-:Y:S04]  /*2df80*/  @!P6 STL [R1+0x1bc], R18 ;  /* 0x0001bc120100e387 */ /* 0x0001e80000100800 */
[----:B0-----:R-:W3:Y:S01]  /*2df90*/  LDL R18, [R1+0x154] ;  /* 0x0001540001127983 */ /* 0x001ee20000100800 */
[----:B--2---:R-:W-:Y:S02]  /*2dfa0*/  @!P6 FMUL R25, R25, 16777216 ;  /* 0x4b8000001919e820 */ /* 0x004fe40000400000 */
[----:B------:R-:W-:-:S03]  /*2dfb0*/  @!P6 FMUL R23, R23, 16777216 ;  /* 0x4b8000001717e820 */ /* 0x000fc60000400000 */
[----:B------:R-:W-:Y:S01]  /*2dfc0*/  @!P6 STL [R1+0x1c0], R25 ;  /* 0x0001c0190100e387 */ /* 0x000fe20000100800 */
[----:B----4-:R-:W-:-:S03]  /*2dfd0*/  @!P6 FMUL R22, R22, 16777216 ;  /* 0x4b8000001616e820 */ /* 0x010fc60000400000 */
[----:B------:R-:W-:Y:S01]  /*2dfe0*/  @!P6 STL [R1+0x1c4], R23 ;  /* 0x0001c4170100e387 */ /* 0x000fe20000100800 */
[----:B------:R-:W-:-:S03]  /*2dff0*/  @!P6 FMUL R21, R21, 16777216 ;  /* 0x4b8000001515e820 */ /* 0x000fc60000400000 */
[----:B------:R-:W-:Y:S01]  /*2e000*/  @!P6 STL [R1+0x1c8], R22 ;  /* 0x0001c8160100e387 */ /* 0x000fe20000100800 */
[----:B------:R-:W-:-:S03]  /*2e010*/  @!P6 FMUL R20, R20, 16777216 ;  /* 0x4b8000001414e820 */ /* 0x000fc60000400000 */
[----:B------:R-:W-:Y:S04]  /*2e020*/  @!P6 STL [R1+0x1cc], R21 ;  /* 0x0001cc150100e387 */ /* 0x000fe80000100800 */
[----:B------:R-:W-:Y:S01]  /*2e030*/  @!P6 STL [R1+0x120], R20 ;  /* 0x000120140100e387 */ /* 0x000fe20000100800 */
[C---:B-----5:R-:W-:Y:S02]  /*2e040*/  LOP3.LUT P6, RZ, R0.reuse, 0x400, RZ, 0xc0, !PT ;  /* 0x0000040000ff7812 */ /* 0x060fe400078cc0ff */
[----:B------:R-:W-:-:S11]  /*2e050*/  LOP3.LUT R0, R0, 0xfeffffff, RZ, 0xc0, !PT ;  /* 0xfeffffff00007812 */ /* 0x000fd600078ec0ff */
[----:B------:R-:W-:-:S04]  /*2e060*/  @P6 LOP3.LUT R0, R0, 0x1000000, RZ, 0xfc, !PT ;  /* 0x0100000000006812 */ /* 0x000fc800078efcff */
[C---:B------:R-:W-:Y:S02]  /*2e070*/  LOP3.LUT P6, RZ, R0.reuse, 0x200, RZ, 0xc0, !PT ;  /* 0x0000020000ff7812 */ /* 0x040fe400078cc0ff */
[----:B------:R-:W-:-:S11]  /*2e080*/  LOP3.LUT R0, R0, 0xfdffffff, RZ, 0xc0, !PT ;  /* 0xfdffffff00007812 */ /* 0x000fd600078ec0ff */
[----:B------:R-:W-:Y:S01]  /*2e090*/  @P6 LOP3.LUT R0, R0, 0x2000000, RZ, 0xfc, !PT ;  /* 0x0200000000006812 */ /* 0x000fe200078efcff */
[----:B------:R-:W-:-:S04]  /*2e0a0*/  @!P0 FMUL R19, R19, 16777216 ;  /* 0x4b80000013138820 */ /* 0x000fc80000400000 */
[----:B------:R0:W-:Y:S01]  /*2e0b0*/  STL [R1+0x1170], R0 ;  /* 0x0011700001007387 */ /* 0x0001e20000100800 */
[----:B------:R-:W-:-:S03]  /*2e0c0*/  LOP3.LUT P6, RZ, R0, 0x100, RZ, 0xc0, !PT ;  /* 0x0000010000ff7812 */ /* 0x000fc600078cc0ff */
[----:B------:R1:W-:Y:S04]  /*2e0d0*/  @!P0 STL [R1+0x150], R19 ;  /* 0x0001501301008387 */ /* 0x0003e80000100800 */
[----:B0-----:R-:W2:Y:S04]  /*2e0e0*/  LDL R0, [R1+0x160] ;  /* 0x0001600001007983 */ /* 0x001ea80000100800 */
[----:B-1----:R-:W4:Y:S01]  /*2e0f0*/  LDL R19, [R1+0x158] ;  /* 0x0001580001137983 */ /* 0x002f220000100800 */
[----:B---3--:R-:W-:-:S03]  /*2e100*/  @!P0 FMUL R18, R18, 16777216 ;  /* 0x4b80000012128820 */ /* 0x008fc60000400000 */
[----:B--2---:R0:W-:Y:S04]  /*2e110*/  STL [R1+0x1174], R0 ;  /* 0x0011740001007387 */ /* 0x0041e80000100800 */
[----:B------:R1:W-:Y:S01]  /*2e120*/  @!P0 STL [R1+0x154], R18 ;  /* 0x0001541201008387 */ /* 0x0003e20000100800 */
[----:B----4-:R-:W-:-:S03]  /*2e130*/  @!P0 FMUL R19, R19, 16777216 ;  /* 0x4b80000013138820 */ /* 0x010fc60000400000 */
[----:B------:R-:W2:Y:S04]  /*2e140*/  LDL R2, [R1+0x164] ;  /* 0x0001640001027983 */ /* 0x000ea80000100800 */
[----:B0-----:R-:W3:Y:S01]  /*2e150*/  LDL R0, [R1+0x15c] ;  /* 0x00015c0001007983 */ /* 0x001ee20000100800 */
[----:B-1----:R-:W-:Y:S01]  /*2e160*/  IMAD.MOV.U32 R18, RZ, RZ, R17 ;  /* 0x000000ffff127224 */ /* 0x002fe200078e0011 */
[----:B------:R-:W-:Y:S02]  /*2e170*/  MOV R17, R16 ;  /* 0x0000001000117202 */ /* 0x000fe40000000f00 */
[----:B------:R-:W4:Y:S01]  /*2e180*/  LDL R3, [R1+0x168] ;  /* 0x0001680001037983 */ /* 0x000f220000100800 */
[----:B------:R-:W-:Y:S02]  /*2e190*/  MOV R16, R24 ;  /* 0x0000001800107202 */ /* 0x000fe40000000f00 */
[----:B------:R-:W-:Y:S01]  /*2e1a0*/  MOV R24, R15 ;  /* 0x0000000f00187202 */ /* 0x000fe20000000f00 */
[----:B------:R-:W5:Y:S01]  /*2e1b0*/  LDL R28, [R1+0x16c] ;  /* 0x00016c00011c7983 */ /* 0x000f620000100800 */
[----:B------:R-:W-:Y:S01]  /*2e1c0*/  MOV R15, R14 ;  /* 0x0000000e000f7202 */ /* 0x000fe20000000f00 */
[----:B------:R-:W-:Y:S01]  /*2e1d0*/  IMAD.MOV.U32 R14, RZ, RZ, R13 ;  /* 0x000000ffff0e7224 */ /* 0x000fe200078e000d */
[----:B------:R-:W-:Y:S01]  /*2e1e0*/  MOV R13, R12 ;  /* 0x0000000c000d7202 */ /* 0x000fe20000000f00 */
[----:B------:R-:W2:Y:S01]  /*2e1f0*/  LDL R27, [R1+0x170] ;  /* 0x00017000011b7983 */ /* 0x000ea20000100800 */
[----:B------:R-:W-:-:S02]  /*2e200*/  MOV R12, R11 ;  /* 0x0000000b000c7202 */ /* 0x000fc40000000f00 */
[----:B------:R-:W-:Y:S01]  /*2e210*/  MOV R11, R10 ;  /* 0x0000000a000b7202 */ /* 0x000fe20000000f00 */
[----:B------:R-:W2:Y:S01]  /*2e220*/  LDL R26, [R1+0x174] ;  /* 0x00017400011a7983 */ /* 0x000ea20000100800 */
[----:B------:R-:W-:Y:S01]  /*2e230*/  MOV R10, R9 ;  /* 0x00000009000a7202 */ /* 0x000fe20000000f00 */
[----:B------:R-:W-:Y:S01]  /*2e240*/  IMAD.MOV.U32 R9, RZ, RZ, R8 ;  /* 0x000000ffff097224 */ /* 0x000fe200078e0008 */
[----:B------:R-:W-:Y:S01]  /*2e250*/  MOV R8, R7 ;  /* 0x0000000700087202 */ /* 0x000fe20000000f00 */
[----:B------:R-:W5:Y:S01]  /*2e260*/  LDL R25, [R1+0x178] ;  /* 0x0001780001197983 */ /* 0x000f620000100800 */
[----:B------:R-:W-:Y:S02]  /*2e270*/  MOV R7, R6 ;  /* 0x0000000600077202 */ /* 0x000fe40000000f00 */
[----:B------:R-:W-:Y:S01]  /*2e280*/  MOV R6, R4 ;  /* 0x0000000400067202 */ /* 0x000fe20000000f00 */
[----:B------:R-:W5:Y:S04]  /*2e290*/  LDL R23, [R1+0x17c] ;  /* 0x00017c0001177983 */ /* 0x000f680000100800 */
[----:B------:R-:W5:Y:S04]  /*2e2a0*/  LDL R22, [R1+0x180] ;  /* 0x0001800001167983 */ /* 0x000f680000100800 */
[----:B------:R-:W5:Y:S04]  /*2e2b0*/  LDL R21, [R1+0x184] ;  /* 0x0001840001157983 */ /* 0x000f680000100800 */
[----:B------:R-:W5:Y:S04]  /*2e2c0*/  LDL R20, [R1+0x188] ;  /* 0x0001880001147983 */ /* 0x000f680000100800 */
[----:B------:R-:W5:Y:S04]  /*2e2d0*/  LDL R4, [R1+0x18c] ;  /* 0x00018c0001047983 */ /* 0x000f680000100800 */
[----:B------:R0:W-:Y:S04]  /*2e2e0*/  @!P0 STL [R1+0x158], R19 ;  /* 0x0001581301008387 */ /* 0x0001e80000100800 */
[----:B0-----:R-:W5:Y:S01]  /*2e2f0*/  LDL R19, [R1+0x128] ;  /* 0x0001280001137983 */ /* 0x001f620000100800 */
[----:B---3--:R-:W-:-:S05]  /*2e300*/  @!P0 FMUL R0, R0, 16777216 ;  /* 0x4b80000000008820 */ /* 0x008fca0000400000 */
[----:B------:R0:W-:Y:S04]  /*2e310*/  @!P0 STL [R1+0x15c], R0 ;  /* 0x00015c0001008387 */ /* 0x0001e80000100800 */
[----:B0-----:R-:W3:Y:S01]  /*2e320*/  LDL.LU R0, [R1+0x1174] ;  /* 0x0011740001007983 */ /* 0x001ee20000300800 */
[----:B--2---:R-:W-:Y:S02]  /*2e330*/  @!P0 FMUL R2, R2, 16777216 ;  /* 0x4b80000002028820 */ /* 0x004fe40000400000 */
[----:B----4-:R-:W-:Y:S02]  /*2e340*/  @!P0 FMUL R3, R3, 16777216 ;  /* 0x4b80000003038820 */ /* 0x010fe40000400000 */
[----:B-----5:R-:W-:Y:S02]  /*2e350*/  @!P0 FMUL R28, R28, 16777216 ;  /* 0x4b8000001c1c8820 */ /* 0x020fe40000400000 */
[----:B------:R-:W-:-:S02]  /*2e360*/  @!P0 FMUL R27, R27, 16777216 ;  /* 0x4b8000001b1b8820 */ /* 0x000fc40000400000 */
[----:B------:R-:W-:Y:S02]  /*2e370*/  @!P0 FMUL R26, R26, 16777216 ;  /* 0x4b8000001a1a8820 */ /* 0x000fe40000400000 */
[----:B------:R-:W-:Y:S02]  /*2e380*/  @!P0 FMUL R25, R25, 16777216 ;  /* 0x4b80000019198820 */ /* 0x000fe40000400000 */
[----:B------:R-:W-:Y:S02]  /*2e390*/  @!P0 FMUL R23, R23, 16777216 ;  /* 0x4b80000017178820 */ /* 0x000fe40000400000 */
[----:B------:R-:W-:Y:S02]  /*2e3a0*/  @!P0 FMUL R22, R22, 16777216 ;  /* 0x4b80000016168820 */ /* 0x000fe40000400000 */
[----:B------:R-:W-:Y:S02]  /*2e3b0*/  @!P0 FMUL R21, R21, 16777216 ;  /* 0x4b80000015158820 */ /* 0x000fe40000400000 */
[----:B------:R-:W-:-:S02]  /*2e3c0*/  @!P0 FMUL R20, R20, 16777216 ;  /* 0x4b80000014148820 */ /* 0x000fc40000400000 */
[----:B------:R-:W-:Y:S02]  /*2e3d0*/  @!P0 FMUL R4, R4, 16777216 ;  /* 0x4b80000004048820 */ /* 0x000fe40000400000 */
[----:B---3--:R-:W-:-:S05]  /*2e3e0*/  @!P0 FMUL R0, R0, 16777216 ;  /* 0x4b80000000008820 */ /* 0x008fca0000400000 */
[----:B------:R0:W-:Y:S04]  /*2e3f0*/  @!P0 STL [R1+0x160], R0 ;  /* 0x0001600001008387 */ /* 0x0001e80000100800 */
[----:B0-----:R-:W2:Y:S04]  /*2e400*/  LDL.LU R0, [R1+0x1170] ;  /* 0x0011700001007983 */ /* 0x001ea80000300800 */
[----:B------:R0:W-:Y:S04]  /*2e410*/  @!P0 STL [R1+0x164], R2 ;  /* 0x0001640201008387 */ /* 0x0001e80000100800 */
[----:B------:R-:W-:Y:S04]  /*2e420*/  @!P0 STL [R1+0x168], R3 ;  /* 0x0001680301008387 */ /* 0x000fe80000100800 */
        /* <DEDUP_REMOVED lines=8> */
[----:B------:R1:W-:Y:S04]  /*2e4b0*/  @!P0 STL [R1+0x18c], R4 ;  /* 0x00018c0401008387 */ /* 0x0003e80000100800 */
[----:B0-----:R-:W3:Y:S04]  /*2e4c0*/  LDL R2, [R1+0xe0] ;  /* 0x0000e00001027983 */ /* 0x001ee80000100800 */
[----:B-1----:R-:W4:Y:S01]  /*2e4d0*/  LDL R4, [R1+0xd8] ;  /* 0x0000d80001047983 */ /* 0x002f220000100800 */
[----:B------:R-:W-:-:S03]  /*2e4e0*/  @!P0 FMUL R19, R19, 16777216 ;  /* 0x4b80000013138820 */ /* 0x000fc60000400000 */
[----:B---3--:R0:W-:Y:S01]  /*2e4f0*/  STL [R1+0x116c], R2 ;  /* 0x00116c0201007387 */ /* 0x0081e20000100800 */
[----:B----4-:R-:W-:Y:S01]  /*2e500*/  @!P1 FMUL R4, R4, 16777216 ;  /* 0x4b80000004049820 */ /* 0x010fe20000400000 */
[----:B0-----:R-:W-:Y:S01]  /*2e510*/  MOV R2, R18 ;  /* 0x0000001200027202 */ /* 0x001fe20000000f00 */
[----:B------:R-:W-:Y:S01]  /*2e520*/  IMAD.MOV.U32 R18, RZ, RZ, R17 ;  /* 0x000000ffff127224 */ /* 0x000fe200078e0011 */
[----:B------:R-:W-:Y:S01]  /*2e530*/  MOV R17, R16 ;  /* 0x0000001000117202 */ /* 0x000fe20000000f00 */
[----:B------:R0:W-:Y:S01]  /*2e540*/  @!P0 STL [R1+0x128], R19 ;  /* 0x0001281301008387 */ /* 0x0001e20000100800 */
[----:B------:R-:W-:Y:S01]  /*2e550*/  MOV R16, R24 ;  /* 0x0000001800107202 */ /* 0x000fe20000000f00 */
[----:B------:R-:W-:Y:S02]  /*2e560*/  @!P1 FMUL R2, R2, 16777216 ;  /* 0x4b80000002029820 */ /* 0x000fe40000400000 */
[----:B------:R-:W3:Y:S04]  /*2e570*/  LDL R3, [R1+0xe4] ;  /* 0x0000e40001037983 */ /* 0x000ee80000100800 */
[----:B------:R-:W4:Y:S04]  /*2e580*/  LDL R28, [R1+0xec] ;  /* 0x0000ec00011c7983 */ /* 0x000f280000100800 */
[----:B0-----:R-:W5:Y:S04]  /*2e590*/  LDL R19, [R1+0xe8] ;  /* 0x0000e80001137983 */ /* 0x001f680000100800 */
[----:B------:R-:W2:Y:S04]  /*2e5a0*/  LDL R27, [R1+0xf0] ;  /* 0x0000f000011b7983 */ /* 0x000ea80000100800 */
[----:B------:R-:W2:Y:S04]  /*2e5b0*/  LDL R26, [R1+0xf4] ;  /* 0x0000f400011a7983 */ /* 0x000ea80000100800 */
[----:B------:R-:W2:Y:S04]  /*2e5c0*/  LDL R25, [R1+0xf8] ;  /* 0x0000f80001197983 */ /* 0x000ea80000100800 */
[----:B------:R-:W2:Y:S04]  /*2e5d0*/  LDL R23, [R1+0xfc] ;  /* 0x0000fc0001177983 */ /* 0x000ea80000100800 */
[----:B------:R-:W2:Y:S04]  /*2e5e0*/  LDL R22, [R1+0x100] ;  /* 0x0001000001167983 */ /* 0x000ea80000100800 */
[----:B------:R-:W2:Y:S04]  /*2e5f0*/  LDL R21, [R1+0x11c] ;  /* 0x00011c0001157983 */ /* 0x000ea80000100800 */
[----:B------:R-:W2:Y:S04]  /*2e600*/  LDL R24, [R1+0x134] ;  /* 0x0001340001187983 */ /* 0x000ea80000100800 */
[----:B------:R-:W2:Y:S04]  /*2e610*/  LDL R20, [R1+0x140] ;  /* 0x0001400001147983 */ /* 0x000ea80000100800 */
[----:B------:R0:W-:Y:S04]  /*2e620*/  @!P1 STL [R1+0xd8], R4 ;  /* 0x0000d80401009387 */ /* 0x0001e80000100800 */
[----:B0-----:R-:W2:Y:S04]  /*2e630*/  LDL R4, [R1+0x144] ;  /* 0x0001440001047983 */ /* 0x001ea80000100800 */
[----:B------:R0:W-:Y:S04]  /*2e640*/  @!P1 STL [R1+0xdc], R2 ;  /* 0x0000dc0201009387 */ /* 0x0001e80000100800 */
[----:B0-----:R-:W2:Y:S01]  /*2e650*/  LDL.LU R2, [R1+0x116c] ;  /* 0x00116c0001027983 */ /* 0x001ea20000300800 */
[----:B---3--:R-:W-:-:S02]  /*2e660*/  @!P1 FMUL R3, R3, 16777216 ;  /* 0x4b80000003039820 */ /* 0x008fc40000400000 */
[----:B----4-:R-:W-:Y:S02]  /*2e670*/  @!P1 FMUL R28, R28, 16777216 ;  /* 0x4b8000001c1c9820 */ /* 0x010fe40000400000 */
[----:B-----5:R-:W-:Y:S02]  /*2e680*/  @!P1 FMUL R19, R19, 16777216 ;  /* 0x4b80000013139820 */ /* 0x020fe40000400000 */
[----:B--2---:R-:W-:-:S03]  /*2e690*/  @!P1 FMUL R27, R27, 16777216 ;  /* 0x4b8000001b1b9820 */ /* 0x004fc60000400000 */
[----:B------:R0:W-:Y:S01]  /*2e6a0*/  @!P1 STL [R1+0xe8], R19 ;  /* 0x0000e81301009387 */ /* 0x0001e20000100800 */
[----:B------:R-:W-:Y:S02]  /*2e6b0*/  @!P1 FMUL R26, R26, 16777216 ;  /* 0x4b8000001a1a9820 */ /* 0x000fe40000400000 */
[----:B------:R-:W-:Y:S02]  /*2e6c0*/  @!P1 FMUL R25, R25, 16777216 ;  /* 0x4b80000019199820 */ /* 0x000fe40000400000 */
[----:B------:R-:W-:Y:S02]  /*2e6d0*/  @!P1 FMUL R23, R23, 16777216 ;  /* 0x4b80000017179820 */ /* 0x000fe40000400000 */
[----:B------:R-:W-:Y:S02]  /*2e6e0*/  @!P1 FMUL R22, R22, 16777216 ;  /* 0x4b80000016169820 */ /* 0x000fe40000400000 */
[----:B------:R-:W-:Y:S02]  /*2e6f0*/  @!P1 FMUL R21, R21, 16777216 ;  /* 0x4b80000015159820 */ /* 0x000fe40000400000 */
[----:B------:R-:W-:-:S02]  /*2e700*/  @!P1 FMUL R24, R24, 16777216 ;  /* 0x4b80000018189820 */ /* 0x000fc40000400000 */
[----:B------:R-:W-:Y:S02]  /*2e710*/  @!P1 FMUL R20, R20, 16777216 ;  /* 0x4b80000014149820 */ /* 0x000fe40000400000 */
[----:B------:R-:W-:-:S05]  /*2e720*/  @!P1 FMUL R2, R2, 16777216 ;  /* 0x4b80000002029820 */ /* 0x000fca0000400000 */
[----:B------:R1:W-:Y:S04]  /*2e730*/  @!P1 STL [R1+0xe0], R2 ;  /* 0x0000e00201009387 */ /* 0x0003e80000100800 */
[----:B0-----:R-:W2:Y:S04]  /*2e740*/  LDL R19, [R1+0x148] ;  /* 0x0001480001137983 */ /* 0x001ea80000100800 */
        /* <DEDUP_REMOVED lines=8> */
[----:B------:R3:W-:Y:S01]  /*2e7d0*/  @!P1 STL [R1+0x134], R24 ;  /* 0x0001341801009387 */ /* 0x0007e20000100800 */
[----:B------:R-:W-:-:S03]  /*2e7e0*/  @!P1 FMUL R4, R4, 16777216 ;  /* 0x4b80000004049820 */ /* 0x000fc60000400000 */
[----:B-1----:R-:W4:Y:S04]  /*2e7f0*/  LDL R2, [R1+0x98] ;  /* 0x0000980001027983 */ /* 0x002f280000100800 */
[----:B0-----:R-:W5:Y:S01]  /*2e800*/  LDL R3, [R1+0x9c] ;  /* 0x00009c0001037983 */ /* 0x001f620000100800 */
[----:B---3--:R-:W-:Y:S02]  /*2e810*/  MOV R24, R15 ;  /* 0x0000000f00187202 */ /* 0x008fe40000000f00 */
[----:B------:R-:W-:Y:S01]  /*2e820*/  MOV R15, R14 ;  /* 0x0000000e000f7202 */ /* 0x000fe20000000f00 */
[----:B------:R-:W-:Y:S01]  /*2e830*/  IMAD.MOV.U32 R14, RZ, RZ, R13 ;  /* 0x000000ffff0e7224 */ /* 0x000fe200078e000d */
[----:B------:R-:W-:Y:S02]  /*2e840*/  MOV R13, R12 ;  /* 0x0000000c000d7202 */ /* 0x000fe40000000f00 */
[----:B------:R-:W-:-:S02]  /*2e850*/  MOV R12, R11 ;  /* 0x0000000b000c7202 */ /* 0x000fc40000000f00 */
[----:B------:R-:W-:Y:S02]  /*2e860*/  MOV R11, R10 ;  /* 0x0000000a000b7202 */ /* 0x000fe40000000f00 */
[----:B------:R-:W-:Y:S01]  /*2e870*/  MOV R10, R9 ;  /* 0x00000009000a7202 */ /* 0x000fe20000000f00 */
[----:B------:R-:W-:Y:S01]  /*2e880*/  IMAD.MOV.U32 R9, RZ, RZ, R8 ;  /* 0x000000ffff097224 */ /* 0x000fe200078e0008 */
[----:B------:R-:W-:Y:S02]  /*2e890*/  MOV R8, R7 ;  /* 0x0000000700087202 */ /* 0x000fe40000000f00 */
[----:B------:R-:W-:Y:S02]  /*2e8a0*/  MOV R7, R6 ;  /* 0x0000000600077202 */ /* 0x000fe40000000f00 */
[----:B------:R-:W-:Y:S02]  /*2e8b0*/  MOV R6, R5 ;  /* 0x0000000500067202 */ /* 0x000fe40000000f00 */
[----:B------:R-:W3:Y:S04]  /*2e8c0*/  LDL R5, [R1+0x124] ;  /* 0x0001240001057983 */ /* 0x000ee80000100800 */
[----:B------:R-:W-:Y:S04]  /*2e8d0*/  @!P1 STL [R1+0x140], R20 ;  /* 0x0001401401009387 */ /* 0x000fe80000100800 */
[----:B------:R-:W3:Y:S04]  /*2e8e0*/  LDL R28, [R1+0xa0] ;  /* 0x0000a000011c7983 */ /* 0x000ee80000100800 */
[----:B------:R0:W-:Y:S04]  /*2e8f0*/  @!P1 STL [R1+0x144], R4 ;  /* 0x0001440401009387 */ /* 0x0001e80000100800 */
[----:B------:R-:W3:Y:S04]  /*2e900*/  LDL R27, [R1+0xa8] ;  /* 0x0000a800011b7983 */ /* 0x000ee80000100800 */
[----:B------:R-:W3:Y:S04]  /*2e910*/  LDL R26, [R1+0xac] ;  /* 0x0000ac00011a7983 */ /* 0x000ee80000100800 */
[----:B0-----:R-:W3:Y:S04]  /*2e920*/  LDL R4, [R1+0xa4] ;  /* 0x0000a40001047983 */ /* 0x001ee80000100800 */
[----:B------:R-:W3:Y:S01]  /*2e930*/  LDL R25, [R1+0xb0] ;  /* 0x0000b00001197983 */ /* 0x000ee20000100800 */
[----:B--2---:R-:W-:-:S05]  /*2e940*/  @!P1 FMUL R19, R19, 16777216 ;  /* 0x4b80000013139820 */ /* 0x004fca0000400000 */
[----:B------:R0:W-:Y:S04]  /*2e950*/  @!P1 STL [R1+0x148], R19 ;  /* 0x0001481301009387 */ /* 0x0001e80000100800 */
[----:B------:R-:W2:Y:S04]  /*2e960*/  LDL R23, [R1+0xb4] ;  /* 0x0000b40001177983 */ /* 0x000ea80000100800 */
[----:B------:R-:W2:Y:S01]  /*2e970*/  LDL R22, [R1+0xb8] ;  /* 0x0000b80001167983 */ /* 0x000ea20000100800 */
[----:B0-----:R-:W-:Y:S01]  /*2e980*/  MOV R19, R18 ;  /* 0x0000001200137202 */ /* 0x001fe20000000f00 */
[----:B------:R-:W-:-:S02]  /*2e990*/  IMAD.MOV.U32 R18, RZ, RZ, R17 ;  /* 0x000000ffff127224 */ /* 0x000fc400078e0011 */
[----:B------:R-:W2:Y:S01]  /*2e9a0*/  LDL R21, [R1+0xbc] ;  /* 0x0000bc0001157983 */ /* 0x000ea20000100800 */
[----:B------:R-:W-:-:S03]  /*2e9b0*/  MOV R17, R16 ;  /* 0x0000001000117202 */ /* 0x000fc60000000f00 */
[----:B------:R-:W2:Y:S04]  /*2e9c0*/  LDL R20, [R1+0xc0] ;  /* 0x0000c00001147983 */ /* 0x000ea80000100800 */
[----:B------:R-:W2:Y:S01]  /*2e9d0*/  LDL R16, [R1+0xc4] ;  /* 0x0000c40001107983 */ /* 0x000ea20000100800 */
[----:B----4-:R-:W-:Y:S02]  /*2e9e0*/  @!P2 FMUL R2, R2, 16777216 ;  /* 0x4b8000000202a820 */ /* 0x010fe40000400000 */
[----:B-----5:R-:W-:Y:S02]  /*2e9f0*/  @!P2 FMUL R3, R3, 16777216 ;  /* 0x4b8000000303a820 */ /* 0x020fe40000400000 */
[----:B---3--:R-:W-:-:S05]  /*2ea00*/  @!P1 FMUL R5, R5, 16777216 ;  /* 0x4b80000005059820 */ /* 0x008fca0000400000 */
[----:B------:R0:W-:Y:S04]  /*2ea10*/  @!P1 STL [R1+0x124], R5 ;  /* 0x0001240501009387 */ /* 0x0001e80000100800 */
[----:B0-----:R-:W3:Y:S04]  /*2ea20*/  LDL R5, [R1+0xc8] ;  /* 0x0000c80001057983 */ /* 0x001ee80000100800 */
[----:B------:R-:W-:Y:S01]  /*2ea30*/  @!P2 STL [R1+0x98], R2 ;  /* 0x000098020100a387 */ /* 0x000fe20000100800 */
[----:B------:R-:W-:-:S05]  /*2ea40*/  @!P2 FMUL R4, R4, 16777216 ;  /* 0x4b8000000404a820 */ /* 0x000fca0000400000 */
[----:B------:R0:W-:Y:S04]  /*2ea50*/  @!P2 STL [R1+0xa4], R4 ;  /* 0x0000a4040100a387 */ /* 0x0001e80000100800 */
[----:B------:R-:W-:Y:S04]  /*2ea60*/  @!P2 STL [R1+0x9c], R3 ;  /* 0x00009c030100a387 */ /* 0x000fe80000100800 */
[----:B0-----:R-:W3:Y:S01]  /*2ea70*/  LDL R4, [R1+0xcc] ;  /* 0x0000cc0001047983 */ /* 0x001ee20000100800 */
[----:B------:R-:W-:Y:S02]  /*2ea80*/  @!P2 FMUL R28, R28, 16777216 ;  /* 0x4b8000001c1ca820 */ /* 0x000fe40000400000 */
[----:B------:R-:W-:-:S02]  /*2ea90*/  @!P2 FMUL R27, R27, 16777216 ;  /* 0x4b8000001b1ba820 */ /* 0x000fc40000400000 */
[----:B------:R-:W-:Y:S02]  /*2eaa0*/  @!P2 FMUL R26, R26, 16777216 ;  /* 0x4b8000001a1aa820 */ /* 0x000fe40000400000 */
[----:B------:R-:W-:Y:S01]  /*2eab0*/  @!P2 FMUL R25, R25, 16777216 ;  /* 0x4b8000001919a820 */ /* 0x000fe20000400000 */
[----:B------:R-:W-:Y:S04]  /*2eac0*/  @!P2 STL [R1+0xa0], R28 ;  /* 0x0000a01c0100a387 */ /* 0x000fe80000100800 */
[----:B------:R0:W-:Y:S04]  /*2ead0*/  @!P2 STL [R1+0xa8], R27 ;  /* 0x0000a81b0100a387 */ /* 0x0001e80000100800 */
[----:B------:R1:W-:Y:S04]  /*2eae0*/  @!P2 STL [R1+0xac], R26 ;  /* 0x0000ac1a0100a387 */ /* 0x0003e80000100800 */
[----:B------:R5:W-:Y:S01]  /*2eaf0*/  @!P2 STL [R1+0xb0], R25 ;  /* 0x0000b0190100a387 */ /* 0x000be20000100800 */
[----:B0-----:R-:W-:Y:S01]  /*2eb00*/  IMAD.MOV.U32 R27, RZ, RZ, R24 ;  /* 0x000000ffff1b7224 */ /* 0x001fe200078e0018 */
[----:B-1----:R-:W-:-:S02]  /*2eb10*/  MOV R26, R15 ;  /* 0x0000000f001a7202 */ /* 0x002fc40000000f00 */
[----:B-----5:R-:W-:Y:S02]  /*2eb20*/  MOV R25, R14 ;  /* 0x0000000e00197202 */ /* 0x020fe40000000f00 */
[----:B------:R-:W-:Y:S02]  /*2eb30*/  MOV R2, R19 ;  /* 0x0000001300027202 */ /* 0x000fe40000000f00 */
[----:B------:R-:W-:Y:S02]  /*2eb40*/  MOV R19, R9 ;  /* 0x0000000900137202 */ /* 0x000fe40000000f00 */
[----:B------:R-:W-:Y:S02]  /*2eb50*/  MOV R3, R18 ;  /* 0x0000001200037202 */ /* 0x000fe40000000f00 */
[----:B------:R-:W-:Y:S02]  /*2eb60*/  MOV R18, R8 ;  /* 0x0000000800127202 */ /* 0x000fe40000000f00 */
[----:B------:R-:W-:-:S02]  /*2eb70*/  MOV R28, R17 ;  /* 0x00000011001c7202 */ /* 0x000fc40000000f00 */
[----:B------:R-:W-:Y:S01]  /*2eb80*/  MOV R17, R7 ;  /* 0x0000000700117202 */ /* 0x000fe20000000f00 */
[----:B--2---:R-:W-:Y:S02]  /*2eb90*/  @!P2 FMUL R23, R23, 16777216 ;  /* 0x4b8000001717a820 */ /* 0x004fe40000400000 */
[----:B------:R-:W-:-:S03]  /*2eba0*/  @!P2 FMUL R22, R22, 16777216 ;  /* 0x4b8000001616a820 */ /* 0x000fc60000400000 */
[----:B------:R0:W-:Y:S01]  /*2ebb0*/  @!P2 STL [R1+0xb4], R23 ;  /* 0x0000b4170100a387 */ /* 0x0001e20000100800 */
[----:B------:R-:W-:-:S03]  /*2ebc0*/  @!P2 FMUL R21, R21, 16777216 ;  /* 0x4b8000001515a820 */ /* 0x000fc60000400000 */
[----:B------:R1:W-:Y:S01]  /*2ebd0*/  @!P2 STL [R1+0xb8], R22 ;  /* 0x0000b8160100a387 */ /* 0x0003e20000100800 */
[----:B------:R-:W-:-:S03]  /*2ebe0*/  @!P2 FMUL R20, R20, 16777216 ;  /* 0x4b8000001414a820 */ /* 0x000fc60000400000 */
[----:B------:R2:W-:Y:S01]  /*2ebf0*/  @!P2 STL [R1+0xbc], R21 ;  /* 0x0000bc150100a387 */ /* 0x0005e20000100800 */
[----:B------:R-:W-:-:S03]  /*2ec00*/  @!P2 FMUL R16, R16, 16777216 ;  /* 0x4b8000001010a820 */ /* 0x000fc60000400000 */
[----:B------:R5:W-:Y:S04]  /*2ec10*/  @!P2 STL [R1+0xc0], R20 ;  /* 0x0000c0140100a387 */ /* 0x000be80000100800 */
[----:B------:R2:W-:Y:S04]  /*2ec20*/  @!P2 STL [R1+0xc4], R16 ;  /* 0x0000c4100100a387 */ /* 0x0005e80000100800 */
[----:B------:R-:W4:Y:S01]  /*2ec30*/  LDL R15, [R1+0x84] ;  /* 0x00008400010f7983 */ /* 0x000f220000100800 */
[----:B0-----:R-:W-:-:S03]  /*2ec40*/  MOV R23, R13 ;  /* 0x0000000d00177202 */ /* 0x001fc60000000f00 */
[----:B------:R-:W4:Y:S01]  /*2ec50*/  LDL R24, [R1+0x88] ;  /* 0x0000880001187983 */ /* 0x000f220000100800 */
[----:B-1----:R-:W-:-:S03]  /*2ec60*/  MOV R22, R12 ;  /* 0x0000000c00167202 */ /* 0x002fc60000000f00 */
[----:B------:R-:W4:Y:S01]  /*2ec70*/  LDL R14, [R1+0x8c] ;  /* 0x00008c00010e7983 */ /* 0x000f220000100800 */
[----:B--2---:R-:W-:-:S03]  /*2ec80*/  IMAD.MOV.U32 R21, RZ, RZ, R11 ;  /* 0x000000ffff157224 */ /* 0x004fc600078e000b */
[----:B------:R-:W2:Y:S01]  /*2ec90*/  LDL R13, [R1+0x90] ;  /* 0x00009000010d7983 */ /* 0x000ea20000100800 */
[----:B-----5:R-:W-:-:S03]  /*2eca0*/  MOV R20, R10 ;  /* 0x0000000a00147202 */ /* 0x020fc60000000f00 */
[----:B------:R-:W5:Y:S01]  /*2ecb0*/  LDL R12, [R1+0x94] ;  /* 0x00009400010c7983 */ /* 0x000f620000100800 */
[----:B------:R-:W-:Y:S02]  /*2ecc0*/  IMAD.MOV.U32 R16, RZ, RZ, R6 ;  /* 0x000000ffff107224 */ /* 0x000fe400078e0006 */
[----:B---3--:R-:W-:-:S05]  /*2ecd0*/  @!P2 FMUL R5, R5, 16777216 ;  /* 0x4b8000000505a820 */ /* 0x008fca0000400000 */
[----:B------:R0:W-:Y:S04]  /*2ece0*/  @!P2 STL [R1+0xc8], R5 ;  /* 0x0000c8050100a387 */ /* 0x0001e80000100800 */
[----:B------:R-:W3:Y:S04]  /*2ecf0*/  LDL R11, [R1+0x12c] ;  /* 0x00012c00010b7983 */ /* 0x000ee80000100800 */
[----:B------:R-:W3:Y:S04]  /*2ed00*/  LDL R10, [R1+0x18] ;  /* 0x00001800010a7983 */ /* 0x000ee80000100800 */
[----:B------:R-:W3:Y:S04]  /*2ed10*/  LDL R9, [R1+0x1c] ;  /* 0x00001c0001097983 */ /* 0x000ee80000100800 */
[----:B------:R-:W3:Y:S01]  /*2ed20*/  LDL R8, [R1+0x20] ;  /* 0x0000200001087983 */ /* 0x000ee20000100800 */
[----:B------:R-:W-:-:S05]  /*2ed30*/  @!P2 FMUL R4, R4, 16777216 ;  /* 0x4b8000000404a820 */ /* 0x000fca0000400000 */
[----:B------:R1:W-:Y:S04]  /*2ed40*/  @!P2 STL [R1+0xcc], R4 ;  /* 0x0000cc040100a387 */ /* 0x0003e80000100800 */
[----:B------:R-:W3:Y:S04]  /*2ed50*/  LDL R7, [R1+0x24] ;  /* 0x0000240001077983 */ /* 0x000ee80000100800 */
[----:B------:R-:W3:Y:S04]  /*2ed60*/  LDL R6, [R1+0x28] ;  /* 0x0000280001067983 */ /* 0x000ee80000100800 */
[----:B0-----:R-:W3:Y:S04]  /*2ed70*/  LDL R5, [R1+0x2c] ;  /* 0x00002c0001057983 */ /* 0x001ee80000100800 */
[----:B-1----:R-:W3:Y:S01]  /*2ed80*/  LDL R4, [R1+0x30] ;  /* 0x0000300001047983 */ /* 0x002ee20000100800 */
[----:B------:R-:W-:-:S02]  /*2ed90*/  @!P2 FMUL R2, R2, 16777216 ;  /* 0x4b8000000202a820 */ /* 0x000fc40000400000 */
[----:B------:R-:W-:Y:S02]  /*2eda0*/  @!P2 FMUL R3, R3, 16777216 ;  /* 0x4b8000000303a820 */ /* 0x000fe40000400000 */
[----:B------:R-:W-:Y:S01]  /*2edb0*/  @!P2 FMUL R28, R28, 16777216 ;  /* 0x4b8000001c1ca820 */ /* 0x000fe20000400000 */
[----:B------:R0:W-:Y:S01]  /*2edc0*/  @!P2 STL [R1+0xd0], R2 ;  /* 0x0000d0020100a387 */ /* 0x0001e20000100800 */
[----:B------:R-:W-:Y:S02]  /*2edd0*/  @!P3 FMUL R27, R27, 16777216 ;  /* 0x4b8000001b1bb820 */ /* 0x000fe40000400000 */
[----:B------:R-:W-:Y:S02]  /*2ede0*/  @!P3 FMUL R26, R26, 16777216 ;  /* 0x4b8000001a1ab820 */ /* 0x000fe40000400000 */
[----:B------:R-:W-:Y:S01]  /*2edf0*/  @!P3 FMUL R25, R25, 16777216 ;  /* 0x4b8000001919b820 */ /* 0x000fe20000400000 */
[----:B0-----:R-:W3:Y:S04]  /*2ee00*/  LDL.LU R2, [R1+0x1168] ;  /* 0x0011680001027983 */ /* 0x001ee80000300800 */
[----:B------:R0:W-:Y:S01]  /*2ee10*/  @!P2 STL [R1+0xd4], R3 ;  /* 0x0000d4030100a387 */ /* 0x0001e20000100800 */
[----:B------:R-:W-:-:S02]  /*2ee20*/  @!P3 FMUL R23, R23, 16777216 ;  /* 0x4b8000001717b820 */ /* 0x000fc40000400000 */
[----:B------:R-:W-:Y:S01]  /*2ee30*/  @!P3 FMUL R22, R22, 16777216 ;  /* 0x4b8000001616b820 */ /* 0x000fe20000400000 */
[----:B0-----:R-:W3:Y:S04]  /*2ee40*/  LDL.LU R3, [R1+0x1164] ;  /* 0x0011640001037983 */ /* 0x001ee80000300800 */
[----:B------:R0:W-:Y:S01]  /*2ee50*/  @!P2 STL [R1+0x130], R28 ;  /* 0x0001301c0100a387 */ /* 0x0001e20000100800 */
[----:B------:R-:W-:-:S03]  /*2ee60*/  @!P3 FMUL R21, R21, 16777216 ;  /* 0x4b8000001515b820 */ /* 0x000fc60000400000 */
        /* <DEDUP_REMOVED lines=16> */
[----:B------:R0:W-:Y:S04]  /*2ef70*/  @!P3 STL [R1+0x6c], R21 ;  /* 0x00006c150100b387 */ /* 0x0001e80000100800 */
        /* <DEDUP_REMOVED lines=10> */
[----:B0-----:R-:W3:Y:S01]  /*2f020*/  LDL.LU R16, [R1+0x1134] ;  /* 0x0011340001107983 */ /* 0x001ee20000300800 */
[----:B----4-:R-:W-:-:S02]  /*2f030*/  @!P3 FMUL R15, R15, 16777216 ;  /* 0x4b8000000f0fb820 */ /* 0x010fc40000400000 */
[----:B------:R-:W-:-:S03]  /*2f040*/  @!P3 FMUL R24, R24, 16777216 ;  /* 0x4b8000001818b820 */ /* 0x000fc60000400000 */
[----:B------:R0:W-:Y:S01]  /*2f050*/  @!P3 STL [R1+0x84], R15 ;  /* 0x0000840f0100b387 */ /* 0x0001e20000100800 */
[----:B------:R-:W-:Y:S02]  /*2f060*/  @!P3 FMUL R14, R14, 16777216 ;  /* 0x4b8000000e0eb820 */ /* 0x000fe40000400000 */
[----:B--2---:R-:W-:Y:S01]  /*2f070*/  @!P3 FMUL R13, R13, 16777216 ;  /* 0x4b8000000d0db820 */ /* 0x004fe20000400000 */
[----:B0-----:R-:W2:Y:S01]  /*2f080*/  LDL.LU R15, [R1+0x1130] ;  /* 0x00113000010f7983 */ /* 0x001ea20000300800 */
[----:B-----5:R-:W-:-:S03]  /*2f090*/  @!P3 FMUL R12, R12, 16777216 ;  /* 0x4b8000000c0cb820 */ /* 0x020fc60000400000 */
[----:B------:R0:W-:Y:S04]  /*2f0a0*/  @!P3 STL [R1+0x88], R24 ;  /* 0x000088180100b387 */ /* 0x0001e80000100800 */
[----:B0-----:R-:W4:Y:S04]  /*2f0b0*/  LDL.LU R24, [R1+0x138] ;  /* 0x0001380001187983 */ /* 0x001f280000300800 */
[----:B------:R0:W-:Y:S04]  /*2f0c0*/  @!P3 STL [R1+0x8c], R14 ;  /* 0x00008c0e0100b387 */ /* 0x0001e80000100800 */
[----:B0-----:R-:W3:Y:S04]  /*2f0d0*/  LDL.LU R14, [R1+0x112c] ;  /* 0x00112c00010e7983 */ /* 0x001ee80000300800 */
[----:B------:R0:W-:Y:S01]  /*2f0e0*/  @!P3 STL [R1+0x90], R13 ;  /* 0x0000900d0100b387 */ /* 0x0001e20000100800 */
[----:B---3--:R-:W-:-:S03]  /*2f0f0*/  @!P3 FMUL R11, R11, 16777216 ;  /* 0x4b8000000b0bb820 */ /* 0x008fc60000400000 */
[----:B0-----:R-:W3:Y:S01]  /*2f100*/  LDL.LU R13, [R1+0x1128] ;  /* 0x00112800010d7983 */ /* 0x001ee20000300800 */
[----:B------:R-:W-:-:S03]  /*2f110*/  @!P4 FMUL R10, R10, 16777216 ;  /* 0x4b8000000a0ac820 */ /* 0x000fc60000400000 */
[----:B------:R0:W-:Y:S01]  /*2f120*/  @!P3 STL [R1+0x94], R12 ;  /* 0x0000940c0100b387 */ /* 0x0001e20000100800 */
[----:B------:R-:W-:Y:S02]  /*2f130*/  @!P4 FMUL R9, R9, 16777216 ;  /* 0x4b8000000909c820 */ /* 0x000fe40000400000 */
[----:B------:R-:W-:Y:S01]  /*2f140*/  @!P4 FMUL R8, R8, 16777216 ;  /* 0x4b8000000808c820 */ /* 0x000fe20000400000 */
[----:B0-----:R-:W2:Y:S04]  /*2f150*/  LDL.LU R12, [R1+0x1124] ;  /* 0x00112400010c7983 */ /* 0x001ea80000300800 */
[----:B------:R0:W-:Y:S01]  /*2f160*/  @!P3 STL [R1+0x12c], R11 ;  /* 0x00012c0b0100b387 */ /* 0x0001e20000100800 */
[----:B------:R-:W-:-:S03]  /*2f170*/  @!P4 FMUL R7, R7, 16777216 ;  /* 0x4b8000000707c820 */ /* 0x000fc60000400000 */
[----:B0-----:R-:W2:Y:S01]  /*2f180*/  LDL.LU R11, [R1+0x1120] ;  /* 0x00112000010b7983 */ /* 0x001ea20000300800 */
[----:B------:R-:W-:-:S03]  /*2f190*/  @!P4 FMUL R6, R6, 16777216 ;  /* 0x4b8000000606c820 */ /* 0x000fc60000400000 */
[----:B------:R0:W-:Y:S01]  /*2f1a0*/  @!P4 STL [R1+0x18], R10 ;  /* 0x0000180a0100c387 */ /* 0x0001e20000100800 */
[----:B------:R-:W-:Y:S02]  /*2f1b0*/  @!P4 FMUL R5, R5, 16777216 ;  /* 0x4b8000000505c820 */ /* 0x000fe40000400000 */
[----:B------:R-:W-:Y:S01]  /*2f1c0*/  @!P4 FMUL R4, R4, 16777216 ;  /* 0x4b8000000404c820 */ /* 0x000fe20000400000 */
[----:B0-----:R-:W2:Y:S04]  /*2f1d0*/  LDL.LU R10, [R1+0x111c] ;  /* 0x00111c00010a7983 */ /* 0x001ea80000300800 */
[----:B------:R0:W-:Y:S04]  /*2f1e0*/  @!P4 STL [R1+0x1c], R9 ;  /* 0x00001c090100c387 */ /* 0x0001e80000100800 */
[----:B0-----:R-:W2:Y:S04]  /*2f1f0*/  LDL.LU R9, [R1+0x1118] ;  /* 0x0011180001097983 */ /* 0x001ea80000300800 */
[----:B------:R0:W-:Y:S04]  /*2f200*/  @!P4 STL [R1+0x20], R8 ;  /* 0x000020080100c387 */ /* 0x0001e80000100800 */
[----:B0-----:R-:W2:Y:S04]  /*2f210*/  LDL.LU R8, [R1+0x1114] ;  /* 0x0011140001087983 */ /* 0x001ea80000300800 */
        /* <DEDUP_REMOVED lines=8> */
[----:B------:R-:W-:-:S05]  /*2f2a0*/  @!P4 FMUL R29, R29, 16777216 ;  /* 0x4b8000001d1dc820 */ /* 0x000fca0000400000 */
[----:B------:R0:W-:Y:S04]  /*2f2b0*/  @!P4 STL [R1+0x34], R29 ;  /* 0x0000341d0100c387 */ /* 0x0001e80000100800 */
[----:B0-----:R-:W3:Y:S01]  /*2f2c0*/  LDL.LU R29, [R1+0x13c] ;  /* 0x00013c00011d7983 */ /* 0x001ee20000300800 */
[----:B------:R-:W-:Y:S02]  /*2f2d0*/  @!P4 FMUL R23, R23, 16777216 ;  /* 0x4b8000001717c820 */ /* 0x000fe40000400000 */
[----:B------:R-:W-:Y:S02]  /*2f2e0*/  @!P4 FMUL R22, R22, 16777216 ;  /* 0x4b8000001616c820 */ /* 0x000fe40000400000 */
[----:B------:R-:W-:Y:S02]  /*2f2f0*/  @!P4 FMUL R21, R21, 16777216 ;  /* 0x4b8000001515c820 */ /* 0x000fe40000400000 */
[----:B------:R-:W-:-:S02]  /*2f300*/  @!P4 FMUL R20, R20, 16777216 ;  /* 0x4b8000001414c820 */ /* 0x000fc40000400000 */
[----:B------:R-:W-:Y:S02]  /*2f310*/  @!P4 FMUL R19, R19, 16777216 ;  /* 0x4b8000001313c820 */ /* 0x000fe40000400000 */
[----:B------:R-:W-:Y:S02]  /*2f320*/  @!P4 FMUL R18, R18, 16777216 ;  /* 0x4b8000001212c820 */ /* 0x000fe40000400000 */
[----:B------:R-:W-:Y:S02]  /*2f330*/  @!P4 FMUL R17, R17, 16777216 ;  /* 0x4b8000001111c820 */ /* 0x000fe40000400000 */
[----:B------:R-:W-:-:S05]  /*2f340*/  @!P4 FMUL R16, R16, 16777216 ;  /* 0x4b8000001010c820 */ /* 0x000fca0000400000 */
[----:B------:R0:W-:Y:S04]  /*2f350*/  STL [R1+0x1094], R16 ;  /* 0x0010941001007387 */ /* 0x0001e80000100800 */
[----:B0-----:R-:W5:Y:S04]  /*2f360*/  LDL.LU R16, [R1+0x750] ;  /* 0x0007500001107983 */ /* 0x001f680000300800 */
[----:B------:R0:W-:Y:S04]  /*2f370*/  STL [R1+0x1098], R17 ;  /* 0x0010981101007387 */ /* 0x0001e80000100800 */
[----:B0-----:R-:W5:Y:S04]  /*2f380*/  LDL.LU R17, [R1+0x61c] ;  /* 0x00061c0001117983 */ /* 0x001f680000300800 */
[----:B------:R0:W-:Y:S04]  /*2f390*/  STL [R1+0x109c], R18 ;  /* 0x00109c1201007387 */ /* 0x0001e80000100800 */
[----:B0-----:R-:W5:Y:S04]  /*2f3a0*/  LDL.LU R18, [R1+0x754] ;  /* 0x0007540001127983 */ /* 0x001f680000300800 */
[----:B------:R-:W-:Y:S04]  /*2f3b0*/  STL [R1+0x10a0], R19 ;  /* 0x0010a01301007387 */ /* 0x000fe80000100800 */
[----:B------:R0:W-:Y:S04]  /*2f3c0*/  STL [R1+0x10a4], R20 ;  /* 0x0010a41401007387 */ /* 0x0001e80000100800 */
[----:B0-----:R-:W5:Y:S04]  /*2f3d0*/  LDL.LU R20, [R1+0x638] ;  /* 0x0006380001147983 */ /* 0x001f680000300800 */
[----:B------:R0:W-:Y:S04]  /*2f3e0*/  STL [R1+0x10a8], R21 ;  /* 0x0010a81501007387 */ /* 0x0001e80000100800 */
[----:B0-----:R-:W5:Y:S04]  /*2f3f0*/  LDL.LU R21, [R1+0x62c] ;  /* 0x00062c0001157983 */ /* 0x001f680000300800 */
[----:B------:R0:W-:Y:S04]  /*2f400*/  STL [R1+0x10ac], R22 ;  /* 0x0010ac1601007387 */ /* 0x0001e80000100800 */
[----:B0-----:R-:W5:Y:S04]  /*2f410*/  LDL.LU R22, [R1+0x63c] ;  /* 0x00063c0001167983 */ /* 0x001f680000300800 */
[----:B------:R0:W-:Y:S04]  /*2f420*/  STL [R1+0x10b0], R23 ;  /* 0x0010b01701007387 */ /* 0x0001e80000100800 */
[----:B0-----:R-:W5:Y:S01]  /*2f430*/  LDL.LU R23, [R1+0x74c] ;  /* 0x00074c0001177983 */ /* 0x001f620000300800 */
[----:B----4-:R-:W-:-:S02]  /*2f440*/  @!P4 FMUL R24, R24, 16777216 ;  /* 0x4b8000001818c820 */ /* 0x010fc40000400000 */
[----:B------:R-:W-:Y:S02]  /*2f450*/  @!P5 FMUL R25, R25, 16777216 ;  /* 0x4b8000001919d820 */ /* 0x000fe40000400000 */
[----:B------:R-:W-:Y:S01]  /*2f460*/  @!P5 FMUL R26, R26, 16777216 ;  /* 0x4b8000001a1ad820 */ /* 0x000fe20000400000 */
[----:B------:R-:W-:Y:S01]  /*2f470*/  STL [R1+0x10ec], R24 ;  /* 0x0010ec1801007387 */ /* 0x000fe20000100800 */
[----:B------:R-:W-:Y:S02]  /*2f480*/  @!P5 FMUL R27, R27, 16777216 ;  /* 0x4b8000001b1bd820 */ /* 0x000fe40000400000 */
[----:B------:R-:W-:Y:S01]  /*2f490*/  @!P5 FMUL R28, R28, 16777216 ;  /* 0x4b8000001c1cd820 */ /* 0x000fe20000400000 */
[----:B------:R0:W-:Y:S04]  /*2f4a0*/  STL [R1+0x10b4], R25 ;  /* 0x0010b41901007387 */ /* 0x0001e80000100800 */
[----:B0-----:R-:W4:Y:S04]  /*2f4b0*/  LDL.LU R25, [R1+0x628] ;  /* 0x0006280001197983 */ /* 0x001f280000300800 */
[----:B------:R0:W-:Y:S04]  /*2f4c0*/  STL [R1+0x10b8], R26 ;  /* 0x0010b81a01007387 */ /* 0x0001e80000100800 */
[----:B0-----:R-:W4:Y:S04]  /*2f4d0*/  LDL.LU R26, [R1+0x108] ;  /* 0x00010800011a7983 */ /* 0x001f280000300800 */
[----:B------:R0:W-:Y:S01]  /*2f4e0*/  STL [R1+0x10bc], R27 ;  /* 0x0010bc1b01007387 */ /* 0x0001e20000100800 */
[----:B--2---:R-:W-:-:S03]  /*2f4f0*/  @!P5 FMUL R8, R8, 16777216 ;  /* 0x4b8000000808d820 */ /* 0x004fc60000400000 */
[----:B0-----:R-:W2:Y:S04]  /*2f500*/  LDL.LU R27, [R1+0x104] ;  /* 0x00010400011b7983 */ /* 0x001ea80000300800 */
[----:B------:R0:W-:Y:S01]  /*2f510*/  STL [R1+0x10c0], R28 ;  /* 0x0010c01c01007387 */ /* 0x0001e20000100800 */
[----:B---3--:R-:W-:-:S03]  /*2f520*/  @!P5 FMUL R7, R7, 16777216 ;  /* 0x4b8000000707d820 */ /* 0x008fc60000400000 */
[----:B0-----:R-:W3:Y:S01]  /*2f530*/  LDL.LU R28, [R1+0x6f0] ;  /* 0x0006f000011c7983 */ /* 0x001ee20000300800 */
[----:B------:R-:W-:Y:S02]  /*2f540*/  @!P5 FMUL R6, R6, 16777216 ;  /* 0x4b8000000606d820 */ /* 0x000fe40000400000 */
[----:B------:R-:W-:Y:S02]  /*2f550*/  @!P5 FMUL R5, R5, 16777216 ;  /* 0x4b8000000505d820 */ /* 0x000fe40000400000 */
[----:B------:R-:W-:-:S05]  /*2f560*/  @!P5 FMUL R4, R4, 16777216 ;  /* 0x4b8000000404d820 */ /* 0x000fca0000400000 */
[----:B------:R0:W-:Y:S04]  /*2f570*/  STL [R1+0x10c4], R4 ;  /* 0x0010c40401007387 */ /* 0x0001e80000100800 */
[----:B0-----:R-:W3:Y:S04]  /*2f580*/  LDL.LU R4, [R1+0x72c] ;  /* 0x00072c0001047983 */ /* 0x001ee80000300800 */
[----:B------:R0:W-:Y:S04]  /*2f590*/  STL [R1+0x10c8], R5 ;  /* 0x0010c80501007387 */ /* 0x0001e80000100800 */
[----:B0-----:R-:W3:Y:S04]  /*2f5a0*/  LDL.LU R5, [R1+0x738] ;  /* 0x0007380001057983 */ /* 0x001ee80000300800 */
[----:B------:R0:W-:Y:S04]  /*2f5b0*/  STL [R1+0x10cc], R6 ;  /* 0x0010cc0601007387 */ /* 0x0001e80000100800 */
[----:B0-----:R-:W3:Y:S04]  /*2f5c0*/  LDL.LU R6, [R1+0x73c] ;  /* 0x00073c0001067983 */ /* 0x001ee80000300800 */
[----:B------:R0:W-:Y:S04]  /*2f5d0*/  STL [R1+0x10d0], R7 ;  /* 0x0010d00701007387 */ /* 0x0001e80000100800 */
[----:B0-----:R-:W3:Y:S04]  /*2f5e0*/  LDL.LU R7, [R1+0x740] ;  /* 0x0007400001077983 */ /* 0x001ee80000300800 */
[----:B------:R0:W-:Y:S04]  /*2f5f0*/  STL [R1+0x10d4], R8 ;  /* 0x0010d40801007387 */ /* 0x0001e80000100800 */
[----:B0-----:R-:W3:Y:S01]  /*2f600*/  LDL.LU R8, [R1+0x748] ;  /* 0x0007480001087983 */ /* 0x001ee20000300800 */
[----:B------:R-:W-:-:S02]  /*2f610*/  @!P5 FMUL R9, R9, 16777216 ;  /* 0x4b8000000909d820 */ /* 0x000fc40000400000 */
[----:B------:R-:W-:Y:S02]  /*2f620*/  @!P5 FMUL R10, R10, 16777216 ;  /* 0x4b8000000a0ad820 */ /* 0x000fe40000400000 */
[----:B------:R-:W-:Y:S02]  /*2f630*/  @!P5 FMUL R11, R11, 16777216 ;  /* 0x4b8000000b0bd820 */ /* 0x000fe40000400000 */
[----:B------:R-:W-:Y:S01]  /*2f640*/  @!P5 FMUL R12, R12, 16777216 ;  /* 0x4b8000000c0cd820 */ /* 0x000fe20000400000 */
[----:B------:R5:W-:Y:S01]  /*2f650*/  STL [R1+0x10d8], R9 ;  /* 0x0010d80901007387 */ /* 0x000be20000100800 */
[----:B------:R-:W-:Y:S02]  /*2f660*/  @!P5 FMUL R13, R13, 16777216 ;  /* 0x4b8000000d0dd820 */ /* 0x000fe40000400000 */
[----:B------:R-:W-:Y:S01]  /*2f670*/  @!P5 FMUL R14, R14, 16777216 ;  /* 0x4b8000000e0ed820 */ /* 0x000fe20000400000 */
[----:B------:R-:W-:Y:S01]  /*2f680*/  STL [R1+0x10dc], R10 ;  /* 0x0010dc0a01007387 */ /* 0x000fe20000100800 */
[----:B------:R-:W-:-:S02]  /*2f690*/  @!P5 FMUL R15, R15, 16777216 ;  /* 0x4b8000000f0fd820 */ /* 0x000fc40000400000 */
[----:B------:R-:W-:Y:S01]  /*2f6a0*/  @!P5 FMUL R29, R29, 16777216 ;  /* 0x4b8000001d1dd820 */ /* 0x000fe20000400000 */
[----:B------:R-:W-:Y:S04]  /*2f6b0*/  STL [R1+0x10e0], R11 ;  /* 0x0010e00b01007387 */ /* 0x000fe80000100800 */
[----:B------:R-:W-:Y:S04]  /*2f6c0*/  STL [R1+0x10e4], R12 ;  /* 0x0010e40c01007387 */ /* 0x000fe80000100800 */
[----:B------:R-:W-:Y:S04]  /*2f6d0*/  STL [R1+0x10e8], R13 ;  /* 0x0010e80d01007387 */ /* 0x000fe80000100800 */
[----:B------:R-:W-:Y:S04]  /*2f6e0*/  STL [R1+0x10f0], R14 ;  /* 0x0010f00e01007387 */ /* 0x000fe80000100800 */
[----:B------:R-:W-:Y:S04]  /*2f6f0*/  STL [R1+0x10f4], R15 ;  /* 0x0010f40f01007387 */ /* 0x000fe80000100800 */
[----:B------:R-:W-:Y:S04]  /*2f700*/  STL [R1+0x10f8], R29 ;  /* 0x0010f81d01007387 */ /* 0x000fe80000100800 */
[----:B------:R-:W4:Y:S04]  /*2f710*/  LDL.LU R19, [R1+0x648] ;  /* 0x0006480001137983 */ /* 0x000f280000300800 */
[----:B------:R-:W4:Y:S01]  /*2f720*/  LDL.LU R24, [R1+0x650] ;  /* 0x0006500001187983 */ /* 0x000f220000300800 */
[----:B-----5:R-:W-:-:S02]  /*2f730*/  FSEL R9, R18, -INF , P6 ;  /* 0xff80000012097808 */ /* 0x020fc40003000000 */
[----:B------:R-:W-:-:S03]  /*2f740*/  LOP3.LUT P6, RZ, R0, 0x2000000, RZ, 0xc0, !PT ;  /* 0x0200000000ff7812 */ /* 0x000fc600078cc0ff */
[----:B------:R0:W-:Y:S04]  /*2f750*/  STL [R1+0x474], R9 ;  /* 0x0004740901007387 */ /* 0x0001e80000100800 */
[----:B------:R-:W5:Y:S01]  /*2f760*/  LDL.LU R18, [R1+0x654] ;  /* 0x0006540001127983 */ /* 0x000f620000300800 */
[----:B0-----:R-:W-:-:S03]  /*2f770*/  FSEL R9, R16, -INF , P6 ;  /* 0xff80000010097808 */ /* 0x001fc60003000000 */
[----:B------:R-:W5:Y:S01]  /*2f780*/  LDL.LU R16, [R1+0x658] ;  /* 0x0006580001107983 */ /* 0x000f620000300800 */
[----:B------:R-:W-:-:S03]  /*2f790*/  LOP3.LUT P6, RZ, R0, 0x1000000, RZ, 0xc0, !PT ;  /* 0x0100000000ff7812 */ /* 0x000fc600078cc0ff */
[----:B------:R0:W-:Y:S01]  /*2f7a0*/  STL [R1+0x478], R9 ;  /* 0x0004780901007387 */ /* 0x0001e20000100800 */
[C---:B------:R-:W-:Y:S02]  /*2f7b0*/  LOP3.LUT P5, RZ, R0.reuse, 0x800, RZ, 0xc0, !PT ;  /* 0x0000080000ff7812 */ /* 0x040fe400078ac0ff */
[----:B0-----:R-:W-:Y:S02]  /*2f7c0*/  FSEL R9, R23, -INF , P6 ;  /* 0xff80000017097808 */ /* 0x001fe40003000000 */
[----:B------:R-:W5:Y:S01]  /*2f7d0*/  LDL.LU R23, [R1+0x65c] ;  /* 0x00065c0001177983 */ /* 0x000f620000300800 */
[C---:B------:R-:W-:Y:S02]  /*2f7e0*/  LOP3.LUT P4, RZ, R0.reuse, 0x1000, RZ, 0xc0, !PT ;  /* 0x0000100000ff7812 */ /* 0x040fe4000788c0ff */
[C---:B------:R-:W-:Y:S01]  /*2f7f0*/  LOP3.LUT P3, RZ, R0.reuse, 0x8000, RZ, 0xc0, !PT ;  /* 0x0000800000ff7812 */ /* 0x040fe2000786c0ff */
[----:B------:R3:W-:Y:S01]  /*2f800*/  STL [R1+0x47c], R9 ;  /* 0x00047c0901007387 */ /* 0x0007e20000100800 */
[----:B------:R-:W-:-:S02]  /*2f810*/  LOP3.LUT P2, RZ, R0, 0x400000, RZ, 0xc0, !PT ;  /* 0x0040000000ff7812 */ /* 0x000fc4000784c0ff */
[C---:B------:R-:W-:Y:S02]  /*2f820*/  LOP3.LUT P1, RZ, R0.reuse, 0x200000, RZ, 0xc0, !PT ;  /* 0x0020000000ff7812 */ /* 0x040fe4000782c0ff */
[----:B------:R-:W-:Y:S01]  /*2f830*/  LOP3.LUT P0, RZ, R0, 0x100000, RZ, 0xc0, !PT ;  /* 0x0010000000ff7812 */ /* 0x000fe2000780c0ff */
[----:B--2---:R-:W0:Y:S01]  /*2f840*/  MUFU.RCP R13, R27 ;  /* 0x0000001b000d7308 */ /* 0x004e220000001000 */
[----:B---3--:R-:W-:Y:S02]  /*2f850*/  FSEL R9, R8, -INF , P5 ;  /* 0xff80000008097808 */ /* 0x008fe40002800000 */
[----:B------:R-:W-:Y:S02]  /*2f860*/  FSEL R8, R7, -INF , P4 ;  /* 0xff80000007087808 */ /* 0x000fe40002000000 */
[----:B------:R-:W-:Y:S02]  /*2f870*/  FSEL R7, R6, -INF , P3 ;  /* 0xff80000006077808 */ /* 0x000fe40001800000 */
[----:B------:R-:W-:Y:S01]  /*2f880*/  FSEL R6, R5, -INF , P2 ;  /* 0xff80000005067808 */ /* 0x000fe20001000000 */
[----:B------:R-:W-:Y:S01]  /*2f890*/  STL [R1+0x480], R9 ;  /* 0x0004800901007387 */ /* 0x000fe20000100800 */
[----:B------:R-:W-:-:S02]  /*2f8a0*/  FSEL R5, R4, -INF , P1 ;  /* 0xff80000004057808 */ /* 0x000fc40000800000 */
[----:B------:R-:W-:Y:S01]  /*2f8b0*/  FSEL R4, R28, -INF , P0 ;  /* 0xff8000001c047808 */ /* 0x000fe20000000000 */
[----:B------:R-:W-:Y:S04]  /*2f8c0*/  STL [R1+0x484], R8 ;  /* 0x0004840801007387 */ /* 0x000fe80000100800 */
[----:B------:R-:W-:Y:S04]  /*2f8d0*/  STL [R1+0x488], R7 ;  /* 0x0004880701007387 */ /* 0x000fe80000100800 */
[----:B------:R-:W-:Y:S04]  /*2f8e0*/  STL [R1+0x48c], R6 ;  /* 0x00048c0601007387 */ /* 0x000fe80000100800 */
[----:B------:R0:W-:Y:S04]  /*2f8f0*/  STL [R1+0x490], R5 ;  /* 0x0004900501007387 */ /* 0x0001e80000100800 */
[----:B------:R4:W-:Y:S04]  /*2f900*/  STL [R1+0xe38], R0 ;  /* 0x000e380001007387 */ /* 0x0009e80000100800 */
[----:B------:R-:W-:Y:S01]  /*2f910*/  STL [R1+0x494], R4 ;  /* 0x0004940401007387 */ /* 0x000fe20000100800 */
[----:B0-----:R-:W-:-:S03]  /*2f920*/  FMUL R5, R13, R17 ;  /* 0x000000110d057220 */ /* 0x001fc60000400000 */
[----:B------:R-:W2:Y:S01]  /*2f930*/  LDL.LU R17, [R1+0x680] ;  /* 0x0006800001117983 */ /* 0x000ea20000300800 */
[C---:B------:R-:W-:Y:S02]  /*2f940*/  LOP3.LUT P6, RZ, R0.reuse, 0x800000, RZ, 0xc0, !PT ;  /* 0x0080000000ff7812 */ /* 0x040fe400078cc0ff */
[----:B------:R-:W-:Y:S01]  /*2f950*/  LOP3.LUT P1, RZ, R0, 0x80000, RZ, 0xc0, !PT ;  /* 0x0008000000ff7812 */ /* 0x000fe2000782c0ff */
[C---:B----4-:R-:W-:Y:S01]  /*2f960*/  FMUL R0, R13.reuse, R25 ;  /* 0x000000190d007220 */ /* 0x050fe20000400000 */
[----:B------:R0:W-:Y:S02]  /*2f970*/  STL [R1+0x40c], R5 ;  /* 0x00040c0501007387 */ /* 0x0001e40000100800 */
[C---:B0-----:R-:W-:Y:S02]  /*2f980*/  FMUL R5, R13.reuse, R21 ;  /* 0x000000150d057220 */ /* 0x041fe40000400000 */
[----:B------:R-:W3:Y:S04]  /*2f990*/  LDL.LU R21, [R1+0x684] ;  /* 0x0006840001157983 */ /* 0x000ee80000300800 */
[----:B------:R0:W-:Y:S04]  /*2f9a0*/  STL [R1+0x408], R0 ;  /* 0x0004080001007387 */ /* 0x0001e80000100800 */
[----:B------:R1:W-:Y:S04]  /*2f9b0*/  STL [R1+0x404], R5 ;  /* 0x0004040501007387 */ /* 0x0003e80000100800 */
[----:B------:R-:W4:Y:S01]  /*2f9c0*/  LDL.LU R15, [R1+0x688] ;  /* 0x00068800010f7983 */ /* 0x000f220000300800 */
[----:B0-----:R-:W-:-:S03]  /*2f9d0*/  FMUL R0, R13, R20 ;  /* 0x000000140d007220 */ /* 0x001fc60000400000 */
[----:B------:R-:W4:Y:S04]  /*2f9e0*/  LDL.LU R20, [R1+0x68c] ;  /* 0x00068c0001147983 */ /* 0x000f280000300800 */
[----:B------:R0:W-:Y:S01]  /*2f9f0*/  STL [R1+0x400], R0 ;  /* 0x0004000001007387 */ /* 0x0001e20000100800 */
[----:B-1----:R-:W-:-:S03]  /*2fa00*/  FMUL R5, R13, R19 ;  /* 0x000000130d057220 */ /* 0x002fc60000400000 */
[----:B------:R-:W4:Y:S01]  /*2fa10*/  LDL.LU R14, [R1+0x690] ;  /* 0x00069000010e7983 */ /* 0x000f220000300800 */
[----:B0-----:R-:W-:-:S03]  /*2fa20*/  FMUL R0, R13, R22 ;  /* 0x000000160d007220 */ /* 0x001fc60000400000 */
[----:B------:R-:W4:Y:S04]  /*2fa30*/  LDL.LU R22, [R1+0x694] ;  /* 0x0006940001167983 */ /* 0x000f280000300800 */
[----:B------:R0:W-:Y:S04]  /*2fa40*/  STL [R1+0x3fc], R0 ;  /* 0x0003fc0001007387 */ /* 0x0001e80000100800 */
[----:B------:R-:W4:Y:S04]  /*2fa50*/  LDL.LU R19, [R1+0x514] ;  /* 0x0005140001137983 */ /* 0x000f280000300800 */
[----:B------:R5:W-:Y:S01]  /*2fa60*/  STL [R1+0x3f8], R5 ;  /* 0x0003f80501007387 */ /* 0x000be20000100800 */
[----:B0-----:R-:W-:-:S02]  /*2fa70*/  FMUL R0, R13, R24 ;  /* 0x000000180d007220 */ /* 0x001fc40000400000 */
[C---:B-----5:R-:W-:Y:S02]  /*2fa80*/  FMUL R5, R13.reuse, R18 ;  /* 0x000000120d057220 */ /* 0x060fe40000400000 */
[----:B------:R-:W5:Y:S04]  /*2fa90*/  LDL.LU R18, [R1+0x518] ;  /* 0x0005180001127983 */ /* 0x000f680000300800 */
[----:B------:R0:W-:Y:S04]  /*2faa0*/  STL [R1+0x3f4], R0 ;  /* 0x0003f40001007387 */ /* 0x0001e80000100800 */
[----:B------:R-:W-:Y:S04]  /*2fab0*/  STL [R1+0x3f0], R5 ;  /* 0x0003f00501007387 */ /* 0x000fe80000100800 */
[----:B------:R-:W5:Y:S01]  /*2fac0*/  LDL.LU R12, [R1+0x51c] ;  /* 0x00051c00010c7983 */ /* 0x000f620000300800 */
[----:B0-----:R-:W-:-:S03]  /*2fad0*/  FMUL R0, R13, R16 ;  /* 0x000000100d007220 */ /* 0x001fc60000400000 */
[----:B------:R-:W5:Y:S04]  /*2fae0*/  LDL.LU R16, [R1+0x560] ;  /* 0x0005600001107983 */ /* 0x000f680000300800 */
[----:B------:R0:W-:Y:S04]  /*2faf0*/  STL [R1+0x33c], R0 ;  /* 0x00033c0001007387 */ /* 0x0001e80000100800 */
[----:B------:R-:W5:Y:S04]  /*2fb00*/  LDL.LU R11, [R1+0x564] ;  /* 0x00056400010b7983 */ /* 0x000f680000300800 */
        /* <DEDUP_REMOVED lines=8> */
[----:B------:R-:W5:Y:S01]  /*2fb90*/  LDL.LU R28, [R1+0x600] ;  /* 0x00060000011c7983 */ /* 0x000f620000300800 */
[----:B------:R0:W5:Y:S03]  /*2fba0*/  MUFU.RCP R4, R26 ;  /* 0x0000001a00047308 */ /* 0x0001660000001000 */
[----:B------:R-:W5:Y:S04]  /*2fbb0*/  LDL.LU R27, [R1+0x604] ;  /* 0x00060400011b7983 */ /* 0x000f680000300800 */
[----:B0-----:R-:W5:Y:S04]  /*2fbc0*/  LDL.LU R26, [R1+0x608] ;  /* 0x00060800011a7983 */ /* 0x001f680000300800 */
[----:B------:R-:W5:Y:S04]  /*2fbd0*/  LDL.LU R25, [R1+0x60c] ;  /* 0x00060c0001197983 */ /* 0x000f680000300800 */
[----:B------:R-:W5:Y:S04]  /*2fbe0*/  LDL.LU R24, [R1+0x618] ;  /* 0x0006180001187983 */ /* 0x000f680000300800 */
[----:B------:R-:W5:Y:S01]  /*2fbf0*/  LDL.LU R23, [R1+0x2d0] ;  /* 0x0002d00001177983 */ /* 0x000f620000300800 */
[----:B--2---:R-:W-:-:S03]  /*2fc00*/  FMUL R0, R13, R17 ;  /* 0x000000110d007220 */ /* 0x004fc60000400000 */
[----:B------:R-:W2:Y:S04]  /*2fc10*/  LDL.LU R17, [R1+0x2d4] ;  /* 0x0002d40001117983 */ /* 0x000ea80000300800 */
[----:B------:R3:W-:Y:S02]  /*2fc20*/  STL [R1+0x334], R0 ;  /* 0x0003340001007387 */ /* 0x0007e40000100800 */
[C---:B---3--:R-:W-:Y:S02]  /*2fc30*/  FMUL R0, R13.reuse, R21 ;  /* 0x000000150d007220 */ /* 0x048fe40000400000 */
[----:B------:R-:W3:Y:S04]  /*2fc40*/  LDL.LU R21, [R1+0x2d8] ;  /* 0x0002d80001157983 */ /* 0x000ee80000300800 */
[----:B------:R0:W-:Y:S01]  /*2fc50*/  STL [R1+0x330], R0 ;  /* 0x0003300001007387 */ /* 0x0001e20000100800 */
[----:B----4-:R-:W-:-:S02]  /*2fc60*/  FMUL R15, R13, R15 ;  /* 0x0000000f0d0f7220 */ /* 0x010fc40000400000 */
[C---:B0-----:R-:W-:Y:S02]  /*2fc70*/  FMUL R0, R13.reuse, R20 ;  /* 0x000000140d007220 */ /* 0x041fe40000400000 */
[----:B------:R-:W4:Y:S01]  /*2fc80*/  LDL.LU R20, [R1+0x2dc] ;  /* 0x0002dc0001147983 */ /* 0x000f220000300800 */
[----:B------:R-:W-:-:S03]  /*2fc90*/  FMUL R14, R13, R14 ;  /* 0x0000000e0d0e7220 */ /* 0x000fc60000400000 */
[----:B------:R-:W-:Y:S04]  /*2fca0*/  STL [R1+0x32c], R15 ;  /* 0x00032c0f01007387 */ /* 0x000fe80000100800 */
[----:B------:R0:W-:Y:S01]  /*2fcb0*/  STL [R1+0x328], R0 ;  /* 0x0003280001007387 */ /* 0x0001e20000100800 */
[----:B------:R-:W-:-:S03]  /*2fcc0*/  FMUL R13, R13, R22 ;  /* 0x000000160d0d7220 */ /* 0x000fc60000400000 */
[----:B------:R5:W-:Y:S01]  /*2fcd0*/  STL [R1+0x31c], R14 ;  /* 0x00031c0e01007387 */ /* 0x000be20000100800 */
[----:B0-----:R0:W2:Y:S03]  /*2fce0*/  MUFU.RCP R0, R3 ;  /* 0x0000000300007308 */ /* 0x0010a60000001000 */
[----:B0-----:R-:W4:Y:S04]  /*2fcf0*/  LDL.LU R3, [R1+0x1100] ;  /* 0x0011000001037983 */ /* 0x001f280000300800 */
[----:B------:R0:W-:Y:S04]  /*2fd00*/  STL [R1+0x318], R13 ;  /* 0x0003180d01007387 */ /* 0x0001e80000100800 */
[----:B------:R-:W4:Y:S01]  /*2fd10*/  LDL.LU R22, [R1+0x2e0] ;  /* 0x0002e00001167983 */ /* 0x000f220000300800 */
[----:B-----5:R-:W-:-:S02]  /*2fd20*/  FMUL R14, R4, R18 ;  /* 0x00000012040e7220 */ /* 0x020fc40000400000 */
[C---:B0-----:R-:W-:Y:S02]  /*2fd30*/  FMUL R13, R4.reuse, R19 ;  /* 0x00000013040d7220 */ /* 0x041fe40000400000 */
[----:B------:R-:W5:Y:S04]  /*2fd40*/  LDL.LU R19, [R1+0x2e4] ;  /* 0x0002e40001137983 */ /* 0x000f680000300800 */
[----:B------:R0:W-:Y:S04]  /*2fd50*/  STL [R1+0x3ec], R13 ;  /* 0x0003ec0d01007387 */ /* 0x0001e80000100800 */
[----:B------:R-:W5:Y:S01]  /*2fd60*/  LDL.LU R18, [R1+0x2e8] ;  /* 0x0002e80001127983 */ /* 0x000f620000300800 */
[----:B0-----:R-:W-:-:S02]  /*2fd70*/  FMUL R13, R4, R12 ;  /* 0x0000000c040d7220 */ /* 0x001fc40000400000 */
[C---:B------:R-:W-:Y:S01]  /*2fd80*/  FMUL R12, R4.reuse, R16 ;  /* 0x00000010040c7220 */ /* 0x040fe20000400000 */
[----:B------:R-:W-:Y:S04]  /*2fd90*/  STL [R1+0x3e8], R14 ;  /* 0x0003e80e01007387 */ /* 0x000fe80000100800 */
[----:B------:R-:W5:Y:S04]  /*2fda0*/  LDL.LU R16, [R1+0x2ec] ;  /* 0x0002ec0001107983 */ /* 0x000f680000300800 */
[----:B------:R0:W-:Y:S04]  /*2fdb0*/  STL [R1+0x3e4], R13 ;  /* 0x0003e40d01007387 */ /* 0x0001e80000100800 */
[----:B------:R1:W-:Y:S01]  /*2fdc0*/  STL [R1+0x3e0], R12 ;  /* 0x0003e00c01007387 */ /* 0x0003e20000100800 */
[----:B0-----:R-:W-:-:S02]  /*2fdd0*/  FMUL R13, R4, R11 ;  /* 0x0000000b040d7220 */ /* 0x001fc40000400000 */
[C---:B------:R-:W-:Y:S02]  /*2fde0*/  FMUL R11, R4.reuse, R9 ;  /* 0x00000009040b7220 */ /* 0x040fe40000400000 */
[C---:B-1----:R-:W-:Y:S02]  /*2fdf0*/  FMUL R12, R4.reuse, R10 ;  /* 0x0000000a040c7220 */ /* 0x042fe40000400000 */
[C---:B------:R-:W-:Y:S01]  /*2fe00*/  FMUL R10, R4.reuse, R8 ;  /* 0x00000008040a7220 */ /* 0x040fe20000400000 */
[----:B------:R-:W-:Y:S01]  /*2fe10*/  STL [R1+0x3dc], R13 ;  /* 0x0003dc0d01007387 */ /* 0x000fe20000100800 */
[C---:B------:R-:W-:Y:S02]  /*2fe20*/  FMUL R9, R4.reuse, R7 ;  /* 0x0000000704097220 */ /* 0x040fe40000400000 */
[C---:B------:R-:W-:Y:S01]  /*2fe30*/  FMUL R8, R4.reuse, R6 ;  /* 0x0000000604087220 */ /* 0x040fe20000400000 */
        /* <DEDUP_REMOVED lines=9> */
[----:B------:R1:W-:Y:S01]  /*2fed0*/  STL [R1+0x310], R6 ;  /* 0x0003100601007387 */ /* 0x0003e20000100800 */
[----:B0-----:R-:W-:-:S03]  /*2fee0*/  FMUL R7, R4, R26 ;  /* 0x0000001a04077220 */ /* 0x001fc60000400000 */
[----:B------:R0:W-:Y:S01]  /*2fef0*/  STL [R1+0x30c], R5 ;  /* 0x00030c0501007387 */ /* 0x0001e20000100800 */
[----:B-1----:R-:W-:-:S03]  /*2ff00*/  FMUL R6, R4, R25 ;  /* 0x0000001904067220 */ /* 0x002fc60000400000 */
[----:B------:R-:W-:Y:S04]  /*2ff10*/  STL [R1+0x308], R7 ;  /* 0x0003080701007387 */ /* 0x000fe80000100800 */
[----:B------:R2:W-:Y:S01]  /*2ff20*/  STL [R1+0x304], R6 ;  /* 0x0003040601007387 */ /* 0x0005e20000100800 */
[----:B0-----:R-:W-:Y:S02]  /*2ff30*/  FMUL R5, R4, R24 ;  /* 0x0000001804057220 */ /* 0x001fe40000400000 */
[----:B------:R0:W1:Y:S02]  /*2ff40*/  MUFU.RCP R4, R2 ;  /* 0x0000000200047308 */ /* 0x0000640000001000 */
[----:B0-----:R-:W5:Y:S04]  /*2ff50*/  LDL.LU R2, [R1+0x10fc] ;  /* 0x0010fc0001027983 */ /* 0x001f680000300800 */
[----:B------:R0:W-:Y:S01]  /*2ff60*/  STL [R1+0x300], R5 ;  /* 0x0003000501007387 */ /* 0x0001e20000100800 */
[----:B--2---:R-:W-:-:S03]  /*2ff70*/  FMUL R6, R0, R17 ;  /* 0x0000001100067220 */ /* 0x004fc60000400000 */
[----:B------:R-:W2:Y:S01]  /*2ff80*/  LDL.LU R17, [R1+0x2f8] ;  /* 0x0002f80001117983 */ /* 0x000ea20000300800 */
[----:B0-----:R-:W-:-:S05]  /*2ff90*/  FMUL R5, R0, R23 ;  /* 0x0000001700057220 */ /* 0x001fca0000400000 */
[----:B------:R3:W-:Y:S04]  /*2ffa0*/  STL [R1+0x3cc], R5 ;  /* 0x0003cc0501007387 */ /* 0x0007e80000100800 */
[----:B------:R-:W-:Y:S04]  /*2ffb0*/  STL [R1+0x3c8], R6 ;  /* 0x0003c80601007387 */ /* 0x000fe80000100800 */
[----:B------:R-:W2:Y:S01]  /*2ffc0*/  LDL.LU R12, [R1+0x2fc] ;  /* 0x0002fc00010c7983 */ /* 0x000ea20000300800 */
[----:B---3--:R-:W-:-:S03]  /*2ffd0*/  FMUL R5, R0, R21 ;  /* 0x0000001500057220 */ /* 0x008fc60000400000 */
[----:B------:R-:W3:Y:S04]  /*2ffe0*/  LDL.LU R21, [R1+0x3b4] ;  /* 0x0003b40001157983 */ /* 0x000ee80000300800 */
[----:B------:R4:W-:Y:S04]  /*2fff0*/  STL [R1+0x3c4], R5 ;  /* 0x0003c40501007387 */ /* 0x0009e80000100800 */
[----:B------:R-:W3:Y:S04]  /*30000*/  LDL.LU R11, [R1+0x3b8] ;  /* 0x0003b800010b7983 */ /* 0x000ee80000300800 */
[----:B------:R-:W3:Y:S01]  /*30010*/  LDL.LU R10, [R1+0x3bc] ;  /* 0x0003bc00010a7983 */ /* 0x000ee20000300800 */
[----:B----4-:R-:W-:-:S05]  /*30020*/  FMUL R5, R0, R20 ;  /* 0x0000001400057220 */ /* 0x010fca0000400000 */
[----:B------:R0:W-:Y:S04]  /*30030*/  STL [R1+0x3c0], R5 ;  /* 0x0003c00501007387 */ /* 0x0001e80000100800 */
[----:B------:R-:W4:Y:S04]  /*30040*/  LDL.LU R24, [R1+0x510] ;  /* 0x0005100001187983 */ /* 0x000f280000300800 */
[----:B------:R-:W4:Y:S04]  /*30050*/  LDL.LU R20, [R1+0x114] ;  /* 0x0001140001147983 */ /* 0x000f280000300800 */
[----:B------:R-:W1:Y:S01]  /*30060*/  LDL.LU R23, [R1+0x290] ;  /* 0x0002900001177983 */ /* 0x000e620000300800 */
[----:B0-----:R-:W-:-:S02]  /*30070*/  FMUL R5, R0, R22 ;  /* 0x0000001600057220 */ /* 0x001fc40000400000 */
[----:B-----5:R-:W-:-:S03]  /*30080*/  FMUL R6, R0, R19 ;  /* 0x0000001300067220 */ /* 0x020fc60000400000 */
[----:B------:R0:W-:Y:S04]  /*30090*/  STL [R1+0x3ac], R5 ;  /* 0x0003ac0501007387 */ /* 0x0001e80000100800 */
[----:B------:R-:W-:Y:S04]  /*300a0*/  STL [R1+0x3a8], R6 ;  /* 0x0003a80601007387 */ /* 0x000fe80000100800 */
[----:B------:R-:W5:Y:S01]  /*300b0*/  LDL.LU R27, [R1+0x294] ;  /* 0x00029400011b7983 */ /* 0x000f620000300800 */
[----:B0-----:R-:W-:-:S03]  /*300c0*/  FMUL R5, R0, R18 ;  /* 0x0000001200057220 */ /* 0x001fc60000400000 */
[----:B------:R-:W5:Y:S04]  /*300d0*/  LDL.LU R22, [R1+0x298] ;  /* 0x0002980001167983 */ /* 0x000f680000300800 */
[----:B------:R0:W-:Y:S02]  /*300e0*/  STL [R1+0x3a4], R5 ;  /* 0x0003a40501007387 */ /* 0x0001e40000100800 */
[C---:B0-----:R-:W-:Y:S02]  /*300f0*/  FMUL R5, R0.reuse, R16 ;  /* 0x0000001000057220 */ /* 0x041fe40000400000 */
[----:B------:R-:W5:Y:S04]  /*30100*/  LDL.LU R16, [R1+0x29c] ;  /* 0x00029c0001107983 */ /* 0x000f680000300800 */
[----:B------:R0:W-:Y:S04]  /*30110*/  STL [R1+0x3a0], R5 ;  /* 0x0003a00501007387 */ /* 0x0001e80000100800 */
[----:B------:R-:W5:Y:S04]  /*30120*/  LDL.LU R9, [R1+0x2a0] ;  /* 0x0002a00001097983 */ /* 0x000f680000300800 */
[----:B------:R-:W5:Y:S01]  /*30130*/  LDL.LU R19, [R1+0x2a4] ;  /* 0x0002a40001137983 */ /* 0x000f620000300800 */
[----:B------:R-:W-:-:S02]  /*30140*/  FMUL R3, R0, R3 ;  /* 0x0000000300037220 */ /* 0x000fc40000400000 */
[----:B------:R-:W-:-:S05]  /*30150*/  FMUL R2, R0, R2 ;  /* 0x0000000200027220 */ /* 0x000fca0000400000 */
[----:B------:R2:W-:Y:S04]  /*30160*/  STL [R1+0x1014], R2 ;  /* 0x0010140201007387 */ /* 0x0005e80000100800 */
        /* <DEDUP_REMOVED lines=8> */
[----:B------:R0:W-:Y:S01]  /*301f0*/  STL [R1+0x1018], R3 ;  /* 0x0010180301007387 */ /* 0x0001e20000100800 */
[----:B--2---:R-:W-:-:S03]  /*30200*/  FMUL R2, R0, R17 ;  /* 0x0000001100027220 */ /* 0x004fc60000400000 */
[----:B------:R-:W2:Y:S04]  /*30210*/  LDL.LU R17, [R1+0x2c8] ;  /* 0x0002c80001117983 */ /* 0x000ea80000300800 */
[----:B------:R3:W-:Y:S01]  /*30220*/  STL [R1+0x274], R2 ;  /* 0x0002740201007387 */ /* 0x0007e20000100800 */
[C---:B0-----:R-:W-:Y:S02]  /*30230*/  FMUL R3, R0.reuse, R12 ;  /* 0x0000000c00037220 */ /* 0x041fe40000400000 */
[C---:B---3--:R-:W-:Y:S02]  /*30240*/  FMUL R2, R0.reuse, R21 ;  /* 0x0000001500027220 */ /* 0x048fe40000400000 */
[----:B------:R-:W3:Y:S04]  /*30250*/  LDL.LU R21, [R1+0x2cc] ;  /* 0x0002cc0001157983 */ /* 0x000ee80000300800 */
[----:B------:R0:W-:Y:S01]  /*30260*/  STL [R1+0x270], R3 ;  /* 0x0002700301007387 */ /* 0x0001e20000100800 */
[----:B------:R-:W-:-:S03]  /*30270*/  FMUL R11, R0, R11 ;  /* 0x0000000b000b7220 */ /* 0x000fc60000400000 */
[----:B------:R4:W-:Y:S01]  /*30280*/  STL [R1+0x26c], R2 ;  /* 0x00026c0201007387 */ /* 0x0009e20000100800 */
[----:B0-----:R-:W-:-:S03]  /*30290*/  FMUL R3, R0, R10 ;  /* 0x0000000a00037220 */ /* 0x001fc60000400000 */
[----:B------:R-:W-:Y:S01]  /*302a0*/  STL [R1+0x268], R11 ;  /* 0x0002680b01007387 */ /* 0x000fe20000100800 */
[----:B----4-:R-:W-:-:S03]  /*302b0*/  FMUL R2, R0, R24 ;  /* 0x0000001800027220 */ /* 0x010fc60000400000 */
[----:B------:R-:W-:Y:S01]  /*302c0*/  STL [R1+0x264], R3 ;  /* 0x0002640301007387 */ /* 0x000fe20000100800 */
[----:B------:R0:W4:Y:S03]  /*302d0*/  MUFU.RCP R0, R20 ;  /* 0x0000001400007308 */ /* 0x0001260000001000 */
[----:B------:R-:W4:Y:S04]  /*302e0*/  LDL.LU R24, [R1+0x118] ;  /* 0x0001180001187983 */ /* 0x000f280000300800 */
[----:B------:R1:W-:Y:S04]  /*302f0*/  STL [R1+0x260], R2 ;  /* 0x0002600201007387 */ /* 0x0003e80000100800 */
[----:B0-----:R-:W4:Y:S01]  /*30300*/  LDL.LU R20, [R1+0x210] ;  /* 0x0002100001147983 */ /* 0x001f220000300800 */
[----:B-1----:R-:W-:-:S03]  /*30310*/  FMUL R2, R4, R23 ;  /* 0x0000001704027220 */ /* 0x002fc60000400000 */
[----:B------:R-:W4:Y:S04]  /*30320*/  LDL.LU R23, [R1+0x214] ;  /* 0x0002140001177983 */ /* 0x000f280000300800 */
[----:B------:R0:W-:Y:S01]  /*30330*/  STL [R1+0x39c], R2 ;  /* 0x00039c0201007387 */ /* 0x0001e20000100800 */
[----:B-----5:R-:W-:-:S03]  /*30340*/  FMUL R3, R4, R27 ;  /* 0x0000001b04037220 */ /* 0x020fc60000400000 */
[----:B------:R-:W5:Y:S01]  /*30350*/  LDL.LU R27, [R1+0x218] ;  /* 0x00021800011b7983 */ /* 0x000f620000300800 */
[----:B0-----:R-:W-:-:S03]  /*30360*/  FMUL R2, R4, R22 ;  /* 0x0000001604027220 */ /* 0x001fc60000400000 */
[----:B------:R-:W-:Y:S04]  /*30370*/  STL [R1+0x398], R3 ;  /* 0x0003980301007387 */ /* 0x000fe80000100800 */
[----:B------:R-:W5:Y:S04]  /*30380*/  LDL.LU R22, [R1+0x21c] ;  /* 0x00021c0001167983 */ /* 0x000f680000300800 */
[----:B------:R0:W-:Y:S02]  /*30390*/  STL [R1+0x394], R2 ;  /* 0x0003940201007387 */ /* 0x0001e40000100800 */
[----:B0-----:R-:W-:-:S02]  /*303a0*/  FMUL R2, R4, R16 ;  /* 0x0000001004027220 */ /* 0x001fc40000400000 */
[----:B------:R-:W5:Y:S01]  /*303b0*/  LDL.LU R16, [R1+0x220] ;  /* 0x0002200001107983 */ /* 0x000f620000300800 */
[----:B------:R-:W-:-:S03]  /*303c0*/  FMUL R3, R4, R9 ;  /* 0x0000000904037220 */ /* 0x000fc60000400000 */
[----:B------:R0:W-:Y:S02]  /*303d0*/  STL [R1+0x390], R2 ;  /* 0x0003900201007387 */ /* 0x0001e40000100800 */
[C---:B0-----:R-:W-:Y:S02]  /*303e0*/  FMUL R2, R4.reuse, R19 ;  /* 0x0000001304027220 */ /* 0x041fe40000400000 */
[----:B------:R-:W5:Y:S04]  /*303f0*/  LDL.LU R19, [R1+0x224] ;  /* 0x0002240001137983 */ /* 0x000f680000300800 */
[----:B------:R0:W-:Y:S04]  /*30400*/  STL [R1+0x38c], R3 ;  /* 0x00038c0301007387 */ /* 0x0001e80000100800 */
[----:B------:R1:W-:Y:S01]  /*30410*/  STL [R1+0x388], R2 ;  /* 0x0003880201007387 */ /* 0x0003e20000100800 */
[----:B------:R-:W-:-:S02]  /*30420*/  FMUL R8, R4, R8 ;  /* 0x0000000804087220 */ /* 0x000fc40000400000 */
[----:B0-----:R-:W-:-:S03]  /*30430*/  FMUL R3, R4, R7 ;  /* 0x0000000704037220 */ /* 0x001fc60000400000 */
[----:B------:R-:W-:Y:S01]  /*30440*/  STL [R1+0x384], R8 ;  /* 0x0003840801007387 */ /* 0x000fe20000100800 */
[----:B-1----:R-:W-:-:S03]  /*30450*/  FMUL R2, R4, R26 ;  /* 0x0000001a04027220 */ /* 0x002fc60000400000 */
[----:B------:R-:W5:Y:S04]  /*30460*/  LDL.LU R26, [R1+0x228] ;  /* 0x00022800011a7983 */ /* 0x000f680000300800 */
[----:B------:R0:W-:Y:S04]  /*30470*/  STL [R1+0x380], R3 ;  /* 0x0003800301007387 */ /* 0x0001e80000100800 */
[----:B------:R1:W-:Y:S01]  /*30480*/  STL [R1+0x25c], R2 ;  /* 0x00025c0201007387 */ /* 0x0003e20000100800 */
[C---:B0-----:R-:W-:Y:S02]  /*30490*/  FMUL R3, R4.reuse, R6 ;  /* 0x0000000604037220 */ /* 0x041fe40000400000 */
[----:B-1----:R-:W-:-:S02]  /*304a0*/  FMUL R2, R4, R5 ;  /* 0x0000000504027220 */ /* 0x002fc40000400000 */
[C---:B------:R-:W-:Y:S01]  /*304b0*/  FMUL R5, R4.reuse, R28 ;  /* 0x0000001c04057220 */ /* 0x040fe20000400000 */
[----:B------:R-:W-:Y:S04]  /*304c0*/  STL [R1+0x258], R3 ;  /* 0x0002580301007387 */ /* 0x000fe80000100800 */
[----:B------:R0:W-:Y:S04]  /*304d0*/  STL [R1+0x254], R2 ;  /* 0x0002540201007387 */ /* 0x0001e80000100800 */
[----:B------:R-:W-:Y:S01]  /*304e0*/  STL [R1+0x250], R5 ;  /* 0x0002500501007387 */ /* 0x000fe20000100800 */
[----:B0-----:R-:W-:-:S03]  /*304f0*/  FMUL R2, R4, R18 ;  /* 0x0000001204027220 */ /* 0x001fc60000400000 */
[----:B------:R-:W5:Y:S01]  /*30500*/  LDL.LU R18, [R1+0x22c] ;  /* 0x00022c0001127983 */ /* 0x000f620000300800 */
[----:B------:R-:W-:-:S05]  /*30510*/  FMUL R3, R4, R25 ;  /* 0x0000001904037220 */ /* 0x000fca0000400000 */
[----:B------:R2:W-:Y:S04]  /*30520*/  STL [R1+0x24c], R3 ;  /* 0x00024c0301007387 */ /* 0x0005e80000100800 */
[----:B------:R3:W-:Y:S01]  /*30530*/  STL [R1+0x248], R2 ;  /* 0x0002480201007387 */ /* 0x0007e20000100800 */
[----:B--2---:R-:W-:-:S03]  /*30540*/  FMUL R3, R4, R17 ;  /* 0x0000001104037220 */ /* 0x004fc60000400000 */
[----:B------:R-:W2:Y:S04]  /*30550*/  LDL.LU R17, [R1+0x230] ;  /* 0x0002300001117983 */ /* 0x000ea80000300800 */
[----:B------:R0:W-:Y:S04]  /*30560*/  STL [R1+0x101c], R3 ;  /* 0x00101c0301007387 */ /* 0x0001e80000100800 */
[----:B------:R-:W2:Y:S04]  /*30570*/  LDL.LU R12, [R1+0x234] ;  /* 0x00023400010c7983 */ /* 0x000ea80000300800 */
[----:B------:R-:W2:Y:S01]  /*30580*/  LDL.LU R25, [R1+0x238] ;  /* 0x0002380001197983 */ /* 0x000ea20000300800 */
[----:B---3--:R-:W-:-:S03]  /*30590*/  FMUL R2, R4, R21 ;  /* 0x0000001504027220 */ /* 0x008fc60000400000 */
[----:B------:R-:W3:Y:S04]  /*305a0*/  LDL.LU R21, [R1+0x23c] ;  /* 0x00023c0001157983 */ /* 0x000ee80000300800 */
[----:B------:R1:W-:Y:S01]  /*305b0*/  STL [R1+0x1020], R2 ;  /* 0x0010200201007387 */ /* 0x0003e20000100800 */
[----:B----4-:R4:W1:Y:S01]  /*305c0*/  MUFU.RCP R4, R24 ;  /* 0x0000001800047308 */ /* 0x0108620000001000 */
[C---:B0-----:R-:W-:Y:S02]  /*305d0*/  FMUL R3, R0.reuse, R20 ;  /* 0x0000001400037220 */ /* 0x041fe40000400000 */
[----:B------:R-:W3:Y:S04]  /*305e0*/  LDL.LU R20, [R1+0x280] ;  /* 0x0002800001147983 */ /* 0x000ee80000300800 */
[----:B------:R-:W-:Y:S01]  /*305f0*/  STL [R1+0x37c], R3 ;  /* 0x00037c0301007387 */ /* 0x000fe20000100800 */
[----:B-1----:R-:W-:-:S03]  /*30600*/  FMUL R2, R0, R23 ;  /* 0x0000001700027220 */ /* 0x002fc60000400000 */
[----:B----4-:R-:W4:Y:S04]  /*30610*/  LDL.LU R24, [R1+0x284] ;  /* 0x0002840001187983 */ /* 0x010f280000300800 */
[----:B------:R-:W4:Y:S04]  /*30620*/  LDL.LU R23, [R1+0x288] ;  /* 0x0002880001177983 */ /* 0x000f280000300800 */
[----:B------:R5:W-:Y:S02]  /*30630*/  STL [R1+0x378], R2 ;  /* 0x0003780201007387 */ /* 0x000be40000100800 */
[----:B-----5:R-:W-:-:S02]  /*30640*/  FMUL R2, R0, R27 ;  /* 0x0000001b00027220 */ /* 0x020fc40000400000 */
[C---:B------:R-:W-:Y:S02]  /*30650*/  FMUL R3, R0.reuse, R22 ;  /* 0x0000001600037220 */ /* 0x040fe40000400000 */
        /* <DEDUP_REMOVED lines=13> */
[----:B------:R-:W5:Y:S01]  /*30730*/  LDL.LU R7, [R1+0x1e4] ;  /* 0x0001e40001077983 */ /* 0x000f620000300800 */
[----:B0-----:R-:W-:-:S05]  /*30740*/  FMUL R2, R0, R26 ;  /* 0x0000001a00027220 */ /* 0x001fca0000400000 */
[----:B------:R2:W-:Y:S04]  /*30750*/  STL [R1+0x364], R2 ;  /* 0x0003640201007387 */ /* 0x0005e80000100800 */
[----:B------:R-:W5:Y:S04]  /*30760*/  LDL.LU R6, [R1+0x1e8] ;  /* 0x0001e80001067983 */ /* 0x000f680000300800 */
[----:B------:R-:W5:Y:S04]  /*30770*/  LDL.LU R5, [R1+0x1ec] ;  /* 0x0001ec0001057983 */ /* 0x000f680000300800 */
[----:B------:R-:W5:Y:S04]  /*30780*/  LDL.LU R28, [R1+0x1f0] ;  /* 0x0001f000011c7983 */ /* 0x000f680000300800 */
[----:B------:R-:W5:Y:S01]  /*30790*/  LDL R27, [R1+0x1f4] ;  /* 0x0001f400011b7983 */ /* 0x000f620000100800 */
[----:B------:R-:W-:-:S05]  /*307a0*/  FMUL R3, R0, R18 ;  /* 0x0000001200037220 */ /* 0x000fca0000400000 */
[----:B------:R0:W-:Y:S04]  /*307b0*/  STL [R1+0x35c], R3 ;  /* 0x00035c0301007387 */ /* 0x0001e80000100800 */
[----:B------:R-:W5:Y:S04]  /*307c0*/  LDL.LU R26, [R1+0x1f8] ;  /* 0x0001f800011a7983 */ /* 0x000f680000300800 */
[----:B------:R-:W5:Y:S01]  /*307d0*/  LDL.LU R18, [R1+0x1fc] ;  /* 0x0001fc0001127983 */ /* 0x000f620000300800 */
[----:B--2---:R-:W-:-:S05]  /*307e0*/  FMUL R2, R0, R17 ;  /* 0x0000001100027220 */ /* 0x004fca0000400000 */
[----:B------:R3:W-:Y:S04]  /*307f0*/  STL [R1+0x22c], R2 ;  /* 0x00022c0201007387 */ /* 0x0007e80000100800 */
[----:B------:R-:W2:Y:S01]  /*30800*/  LDL.LU R17, [R1+0x200] ;  /* 0x0002000001117983 */ /* 0x000ea20000300800 */
[C---:B------:R-:W-:Y:S02]  /*30810*/  FMUL R12, R0.reuse, R12 ;  /* 0x0000000c000c7220 */ /* 0x040fe40000400000 */
[----:B0-----:R-:W-:-:S03]  /*30820*/  FMUL R3, R0, R25 ;  /* 0x0000001900037220 */ /* 0x001fc60000400000 */
[----:B------:R-:W-:Y:S01]  /*30830*/  STL [R1+0x228], R12 ;  /* 0x0002280c01007387 */ /* 0x000fe20000100800 */
[----:B---3--:R-:W-:-:S03]  /*30840*/  FMUL R2, R0, R21 ;  /* 0x0000001500027220 */ /* 0x008fc60000400000 */
[----:B------:R-:W3:Y:S04]  /*30850*/  LDL.LU R25, [R1+0x204] ;  /* 0x0002040001197983 */ /* 0x000ee80000300800 */
[----:B------:R-:W-:Y:S04]  /*30860*/  STL [R1+0x224], R3 ;  /* 0x0002240301007387 */ /* 0x000fe80000100800 */
[----:B------:R-:W3:Y:S04]  /*30870*/  LDL.LU R21, [R1+0x208] ;  /* 0x0002080001157983 */ /* 0x000ee80000300800 */
[----:B------:R0:W-:Y:S02]  /*30880*/  STL [R1+0x220], R2 ;  /* 0x0002200201007387 */ /* 0x0001e40000100800 */
[----:B0-----:R-:W-:-:S02]  /*30890*/  FMUL R2, R0, R20 ;  /* 0x0000001400027220 */ /* 0x001fc40000400000 */
[----:B------:R-:W3:Y:S04]  /*308a0*/  LDL.LU R20, [R1+0x20c] ;  /* 0x00020c0001147983 */ /* 0x000ee80000300800 */
[----:B------:R0:W-:Y:S01]  /*308b0*/  STL [R1+0x21c], R2 ;  /* 0x00021c0201007387 */ /* 0x0001e20000100800 */
[----:B----4-:R-:W-:-:S03]  /*308c0*/  FMUL R3, R0, R24 ;  /* 0x0000001800037220 */ /* 0x010fc60000400000 */
[----:B------:R-:W4:Y:S01]  /*308d0*/  LDL.LU R24, [R1+0x128] ;  /* 0x0001280001187983 */ /* 0x000f220000300800 */
[----:B0-----:R-:W-:-:S03]  /*308e0*/  FMUL R2, R0, R23 ;  /* 0x0000001700027220 */ /* 0x001fc60000400000 */
[----:B------:R-:W-:Y:S04]  /*308f0*/  STL [R1+0x218], R3 ;  /* 0x0002180301007387 */ /* 0x000fe80000100800 */
[----:B------:R-:W4:Y:S04]  /*30900*/  LDL.LU R23, [R1+0x190] ;  /* 0x0001900001177983 */ /* 0x000f280000300800 */
[----:B------:R5:W-:Y:S02]  /*30910*/  STL [R1+0x214], R2 ;  /* 0x0002140201007387 */ /* 0x000be40000100800 */
[----:B-----5:R-:W-:-:S02]  /*30920*/  FMUL R2, R0, R22 ;  /* 0x0000001600027220 */ /* 0x020fc40000400000 */
[----:B------:R-:W4:Y:S04]  /*30930*/  LDL.LU R22, [R1+0x194] ;  /* 0x0001940001167983 */ /* 0x000f280000300800 */
[----:B------:R0:W-:Y:S02]  /*30940*/  STL [R1+0x210], R2 ;  /* 0x0002100201007387 */ /* 0x0001e40000100800 */
[C---:B0-----:R-:W-:Y:S02]  /*30950*/  FMUL R2, R4.reuse, R16 ;  /* 0x0000001004027220 */ /* 0x041fe40000400000 */
[----:B------:R-:W4:Y:S04]  /*30960*/  LDL.LU R16, [R1+0x198] ;  /* 0x0001980001107983 */ /* 0x000f280000300800 */
[----:B------:R0:W-:Y:S01]  /*30970*/  STL [R1+0x360], R2 ;  /* 0x0003600201007387 */ /* 0x0001e20000100800 */
[----:B------:R-:W-:-:S02]  /*30980*/  FMUL R10, R4, R10 ;  /* 0x0000000a040a7220 */ /* 0x000fc40000400000 */
[----:B------:R-:W-:-:S03]  /*30990*/  FMUL R3, R4, R9 ;  /* 0x0000000904037220 */ /* 0x000fc60000400000 */
[----:B------:R-:W-:Y:S01]  /*309a0*/  STL [R1+0x358], R10 ;  /* 0x0003580a01007387 */ /* 0x000fe20000100800 */
[----:B0-----:R-:W-:-:S03]  /*309b0*/  FMUL R2, R4, R19 ;  /* 0x0000001304027220 */ /* 0x001fc60000400000 */
[----:B------:R-:W4:Y:S04]  /*309c0*/  LDL.LU R19, [R1+0x19c] ;  /* 0x00019c0001137983 */ /* 0x000f280000300800 */
[----:B------:R0:W-:Y:S04]  /*309d0*/  STL [R1+0x354], R3 ;  /* 0x0003540301007387 */ /* 0x0001e80000100800 */
[----:B------:R1:W-:Y:S01]  /*309e0*/  STL [R1+0x350], R2 ;  /* 0x0003500201007387 */ /* 0x0003e20000100800 */
[C---:B0-----:R-:W-:Y:S02]  /*309f0*/  FMUL R3, R4.reuse, R8 ;  /* 0x0000000804037220 */ /* 0x041fe40000400000 */
[----:B-1----:R-:W-:-:S03]  /*30a00*/  FMUL R2, R4, R7 ;  /* 0x0000000704027220 */ /* 0x002fc60000400000 */
[----:B------:R0:W-:Y:S04]  /*30a10*/  STL [R1+0x34c], R3 ;  /* 0x00034c0301007387 */ /* 0x0001e80000100800 */
[----:B------:R1:W-:Y:S01]  /*30a20*/  STL [R1+0x348], R2 ;  /* 0x0003480201007387 */ /* 0x0003e20000100800 */
[C---:B------:R-:W-:Y:S02]  /*30a30*/  FMUL R6, R4.reuse, R6 ;  /* 0x0000000604067220 */ /* 0x040fe40000400000 */
[C---:B0-----:R-:W-:Y:S02]  /*30a40*/  FMUL R3, R4.reuse, R5 ;  /* 0x0000000504037220 */ /* 0x041fe40000400000 */
[C---:B-1----:R-:W-:Y:S01]  /*30a50*/  FMUL R2, R4.reuse, R28 ;  /* 0x0000001c04027220 */ /* 0x042fe20000400000 */
[----:B------:R-:W-:Y:S04]  /*30a60*/  STL [R1+0x344], R6 ;  /* 0x0003440601007387 */ /* 0x000fe80000100800 */
[----:B------:R-:W-:Y:S04]  /*30a70*/  STL [R1+0x1024], R2 ;  /* 0x0010240201007387 */ /* 0x000fe80000100800 */
[----:B------:R0:W-:Y:S02]  /*30a80*/  STL [R1+0x340], R3 ;  /* 0x0003400301007387 */ /* 0x0001e40000100800 */
[----:B0-----:R-:W-:-:S05]  /*30a90*/  FMUL R3, R4, R27 ;  /* 0x0000001b04037220 */ /* 0x001fca0000400000 */
[----:B------:R0:W-:Y:S01]  /*30aa0*/  STL [R1+0x1028], R3 ;  /* 0x0010280301007387 */ /* 0x0001e20000100800 */
[C---:B------:R-:W-:Y:S02]  /*30ab0*/  FMUL R5, R4.reuse, R26 ;  /* 0x0000001a04057220 */ /* 0x040fe40000400000 */
[----:B0-----:R-:W-:-:S03]  /*30ac0*/  FMUL R3, R4, R18 ;  /* 0x0000001204037220 */ /* 0x001fc60000400000 */
[----:B------:R-:W-:Y:S04]  /*30ad0*/  STL [R1+0x1e4], R5 ;  /* 0x0001e40501007387 */ /* 0x000fe80000100800 */
[----:B------:R-:W5:Y:S04]  /*30ae0*/  LDL.LU R18, [R1+0x1a0] ;  /* 0x0001a00001127983 */ /* 0x000f680000300800 */
[----:B------:R-:W-:Y:S01]  /*30af0*/  STL [R1+0x1e0], R3 ;  /* 0x0001e00301007387 */ /* 0x000fe20000100800 */
[----:B--2---:R-:W-:-:S03]  /*30b00*/  FMUL R2, R4, R17 ;  /* 0x0000001104027220 */ /* 0x004fc60000400000 */
[----:B------:R-:W2:Y:S01]  /*30b10*/  LDL.LU R17, [R1+0x1a4] ;  /* 0x0001a40001117983 */ /* 0x000ea20000300800 */
[----:B------:R-:W4:Y:S03]  /*30b20*/  MUFU.RCP R0, R11 ;  /* 0x0000000b00007308 */ /* 0x000f260000001000 */
[----:B------:R3:W-:Y:S02]  /*30b30*/  STL [R1+0x102c], R2 ;  /* 0x00102c0201007387 */ /* 0x0007e40000100800 */
[C---:B---3--:R-:W-:Y:S02]  /*30b40*/  FMUL R2, R4.reuse, R25 ;  /* 0x0000001904027220 */ /* 0x048fe40000400000 */
[----:B------:R-:W-:-:S05]  /*30b50*/  FMUL R3, R4, R21 ;  /* 0x0000001504037220 */ /* 0x000fca0000400000 */
[----:B------:R-:W-:Y:S04]  /*30b60*/  STL [R1+0x1030], R3 ;  /* 0x0010300301007387 */ /* 0x000fe80000100800 */
[----:B------:R0:W-:Y:S04]  /*30b70*/  STL [R1+0x1d8], R2 ;  /* 0x0001d80201007387 */ /* 0x0001e80000100800 */
[----:B------:R-:W3:Y:S01]  /*30b80*/  LDL.LU R21, [R1+0x1a8] ;  /* 0x0001a80001157983 */ /* 0x000ee20000300800 */
[----:B0-----:R-:W-:-:S03]  /*30b90*/  FMUL R2, R4, R20 ;  /* 0x0000001404027220 */ /* 0x001fc60000400000 */
[----:B------:R-:W3:Y:S04]  /*30ba0*/  LDL.LU R20, [R1+0x1ac] ;  /* 0x0001ac0001147983 */ /* 0x000ee80000300800 */
[----:B------:R0:W-:Y:S04]  /*30bb0*/  STL [R1+0x1d0], R2 ;  /* 0x0001d00201007387 */ /* 0x0001e80000100800 */
[----:B------:R-:W3:Y:S01]  /*30bc0*/  LDL.LU R15, [R1+0x1b0] ;  /* 0x0001b000010f7983 */ /* 0x000ee20000300800 */
[----:B----4-:R-:W-:-:S05]  /*30bd0*/  FMUL R3, R0, R23 ;  /* 0x0000001700037220 */ /* 0x010fca0000400000 */
[----:B------:R-:W-:Y:S04]  /*30be0*/  STL [R1+0x2fc], R3 ;  /* 0x0002fc0301007387 */ /* 0x000fe80000100800 */
[----:B------:R-:W4:Y:S04]  /*30bf0*/  LDL.LU R14, [R1+0x1b4] ;  /* 0x0001b400010e7983 */ /* 0x000f280000300800 */
[----:B------:R-:W4:Y:S01]  /*30c00*/  LDL.LU R13, [R1+0x1b8] ;  /* 0x0001b800010d7983 */ /* 0x000f220000300800 */
[----:B0-----:R-:W-:-:S05]  /*30c10*/  FMUL R2, R0, R22 ;  /* 0x0000001600027220 */ /* 0x001fca0000400000 */
[----:B------:R0:W-:Y:S04]  /*30c20*/  STL [R1+0x2f8], R2 ;  /* 0x0002f80201007387 */ /* 0x0001e80000100800 */
[----:B------:R-:W4:Y:S04]  /*30c30*/  LDL.LU R12, [R1+0x1bc] ;  /* 0x0001bc00010c7983 */ /* 0x000f280000300800 */
[----:B------:R-:W4:Y:S01]  /*30c40*/  LDL.LU R11, [R1+0x1c0] ;  /* 0x0001c000010b7983 */ /* 0x000f220000300800 */
[----:B0-----:R-:W-:-:S05]  /*30c50*/  FMUL R2, R0, R16 ;  /* 0x0000001000027220 */ /* 0x001fca0000400000 */
[----:B------:R0:W-:Y:S04]  /*30c60*/  STL [R1+0x2f4], R2 ;  /* 0x0002f40201007387 */ /* 0x0001e80000100800 */
[----:B------:R-:W4:Y:S04]  /*30c70*/  LDL.LU R16, [R1+0x1c4] ;  /* 0x0001c40001107983 */ /* 0x000f280000300800 */
[----:B------:R-:W4:Y:S04]  /*30c80*/  LDL.LU R10, [R1+0x1c8] ;  /* 0x0001c800010a7983 */ /* 0x000f280000300800 */
[----:B------:R-:W4:Y:S01]  /*30c90*/  LDL.LU R9, [R1+0x1cc] ;  /* 0x0001cc0001097983 */ /* 0x000f220000300800 */
[----:B0-----:R-:W-:-:S05]  /*30ca0*/  FMUL R2, R0, R19 ;  /* 0x0000001300027220 */ /* 0x001fca0000400000 */
[----:B------:R2:W-:Y:S04]  /*30cb0*/  STL [R1+0x2f0], R2 ;  /* 0x0002f00201007387 */ /* 0x0005e80000100800 */
        /* <DEDUP_REMOVED lines=8> */
[----:B------:R0:W1:Y:S03]  /*30d40*/  MUFU.RCP R4, R24 ;  /* 0x0000001800047308 */ /* 0x0000660000001000 */
[----:B------:R-:W4:Y:S04]  /*30d50*/  LDL.LU R19, [R1+0x16c] ;  /* 0x00016c0001137983 */ /* 0x000f280000300800 */
[----:B0-----:R-:W4:Y:S01]  /*30d60*/  LDL.LU R24, [R1+0x170] ;  /* 0x0001700001187983 */ /* 0x001f220000300800 */
[----:B-----5:R-:W-:-:S05]  /*30d70*/  FMUL R3, R0, R18 ;  /* 0x0000001200037220 */ /* 0x020fca0000400000 */
[----:B------:R3:W-:Y:S04]  /*30d80*/  STL [R1+0x2ec], R3 ;  /* 0x0002ec0301007387 */ /* 0x0007e80000100800 */
[----:B------:R-:W5:Y:S04]  /*30d90*/  LDL.LU R23, [R1+0x174] ;  /* 0x0001740001177983 */ /* 0x000f680000300800 */
[----:B------:R-:W5:Y:S01]  /*30da0*/  LDL.LU R22, [R1+0x178] ;  /* 0x0001780001167983 */ /* 0x000f620000300800 */
[----:B--2---:R-:W-:-:S05]  /*30db0*/  FMUL R2, R0, R17 ;  /* 0x0000001100027220 */ /* 0x004fca0000400000 */
[----:B------:R0:W-:Y:S04]  /*30dc0*/  STL [R1+0x2e8], R2 ;  /* 0x0002e80201007387 */ /* 0x0001e80000100800 */
[----:B------:R-:W2:Y:S04]  /*30dd0*/  LDL.LU R18, [R1+0x17c] ;  /* 0x00017c0001127983 */ /* 0x000ea80000300800 */
[----:B------:R-:W2:Y:S01]  /*30de0*/  LDL.LU R17, [R1+0x180] ;  /* 0x0001800001117983 */ /* 0x000ea20000300800 */
[----:B---3--:R-:W-:-:S03]  /*30df0*/  FMUL R3, R0, R21 ;  /* 0x0000001500037220 */ /* 0x008fc60000400000 */
[----:B------:R-:W3:Y:S04]  /*30e00*/  LDL.LU R21, [R1+0x184] ;  /* 0x0001840001157983 */ /* 0x000ee80000300800 */
[----:B------:R-:W-:Y:S01]  /*30e10*/  STL [R1+0x2e4], R3 ;  /* 0x0002e40301007387 */ /* 0x000fe20000100800 */
[----:B0-----:R-:W-:-:S03]  /*30e20*/  FMUL R2, R0, R20 ;  /* 0x0000001400027220 */ /* 0x001fc60000400000 */
[----:B------:R-:W3:Y:S04]  /*30e30*/  LDL.LU R20, [R1+0x188] ;  /* 0x0001880001147983 */ /* 0x000ee80000300800 */
[----:B------:R0:W-:Y:S02]  /*30e40*/  STL [R1+0x2e0], R2 ;  /* 0x0002e00201007387 */ /* 0x0001e40000100800 */
[----:B0-----:R-:W-:-:S05]  /*30e50*/  FMUL R2, R0, R15 ;  /* 0x0000000f00027220 */ /* 0x001fca0000400000 */
[----:B------:R0:W-:Y:S01]  /*30e60*/  STL [R1+0x1034], R2 ;  /* 0x0010340201007387 */ /* 0x0001e20000100800 */
[C---:B----4-:R-:W-:Y:S02]  /*30e70*/  FMUL R3, R0.reuse, R14 ;  /* 0x0000000e00037220 */ /* 0x050fe40000400000 */
[----:B0-----:R-:W-:-:S05]  /*30e80*/  FMUL R2, R0, R13 ;  /* 0x0000000d00027220 */ /* 0x001fca0000400000 */
[----:B------:R-:W-:Y:S04]  /*30e90*/  STL [R1+0x103c], R2 ;  /* 0x00103c0201007387 */ /* 0x000fe80000100800 */
[----:B------:R0:W-:Y:S01]  /*30ea0*/  STL [R1+0x1a8], R3 ;  /* 0x0001a80301007387 */ /* 0x0001e20000100800 */
[C---:B------:R-:W-:Y:S02]  /*30eb0*/  FMUL R12, R0.reuse, R12 ;  /* 0x0000000c000c7220 */ /* 0x040fe40000400000 */
[----:B0-----:R-:W-:-:S03]  /*30ec0*/  FMUL R3, R0, R11 ;  /* 0x0000000b00037220 */ /* 0x001fc60000400000 */
[----:B------:R-:W-:Y:S01]  /*30ed0*/  STL [R1+0x1a0], R12 ;  /* 0x0001a00c01007387 */ /* 0x000fe20000100800 */
[----:B------:R-:W-:-:S03]  /*30ee0*/  FMUL R2, R0, R16 ;  /* 0x0000001000027220 */ /* 0x000fc60000400000 */
[----:B------:R-:W4:Y:S04]  /*30ef0*/  LDL.LU R16, [R1+0x18c] ;  /* 0x00018c0001107983 */ /* 0x000f280000300800 */
[----:B------:R0:W-:Y:S04]  /*30f00*/  STL [R1+0x19c], R3 ;  /* 0x00019c0301007387 */ /* 0x0001e80000100800 */
[----:B------:R1:W-:Y:S01]  /*30f10*/  STL [R1+0x198], R2 ;  /* 0x0001980201007387 */ /* 0x0003e20000100800 */
[C---:B0-----:R-:W-:Y:S02]  /*30f20*/  FMUL R3, R0.reuse, R10 ;  /* 0x0000000a00037220 */ /* 0x041fe40000400000 */
[----:B-1----:R-:W-:-:S03]  /*30f30*/  FMUL R2, R0, R9 ;  /* 0x0000000900027220 */ /* 0x002fc60000400000 */
[----:B------:R0:W-:Y:S04]  /*30f40*/  STL [R1+0x194], R3 ;  /* 0x0001940301007387 */ /* 0x0001e80000100800 */
[----:B------:R1:W-:Y:S01]  /*30f50*/  STL [R1+0x190], R2 ;  /* 0x0001900201007387 */ /* 0x0003e20000100800 */
[C---:B0-----:R-:W-:Y:S02]  /*30f60*/  FMUL R3, R4.reuse, R7 ;  /* 0x0000000704037220 */ /* 0x041fe40000400000 */
[----:B-1----:R-:W-:-:S03]  /*30f70*/  FMUL R2, R4, R6 ;  /* 0x0000000604027220 */ /* 0x002fc60000400000 */
[----:B------:R0:W-:Y:S01]  /*30f80*/  STL [R1+0x2dc], R3 ;  /* 0x0002dc0301007387 */ /* 0x0001e20000100800 */
[----:B------:R-:W-:-:S03]  /*30f90*/  FMUL R5, R4, R5 ;  /* 0x0000000504057220 */ /* 0x000fc60000400000 */
[----:B------:R1:W-:Y:S01]  /*30fa0*/  STL [R1+0x2d8], R2 ;  /* 0x0002d80201007387 */ /* 0x0003e20000100800 */
[----:B0-----:R-:W-:-:S03]  /*30fb0*/  FMUL R3, R4, R28 ;  /* 0x0000001c04037220 */ /* 0x001fc60000400000 */
[----:B------:R0:W-:Y:S01]  /*30fc0*/  STL [R1+0x2d4], R5 ;  /* 0x0002d40501007387 */ /* 0x0001e20000100800 */
[----:B-1----:R-:W-:-:S03]  /*30fd0*/  FMUL R2, R4, R27 ;  /* 0x0000001b04027220 */ /* 0x002fc60000400000 */
[----:B------:R1:W-:Y:S04]  /*30fe0*/  STL [R1+0x2d0], R3 ;  /* 0x0002d00301007387 */ /* 0x0003e80000100800 */
[----:B------:R1:W-:Y:S01]  /*30ff0*/  STL [R1+0x2cc], R2 ;  /* 0x0002cc0201007387 */ /* 0x0003e20000100800 */
[C---:B0-----:R-:W-:Y:S02]  /*31000*/  FMUL R5, R4.reuse, R26 ;  /* 0x0000001a04057220 */ /* 0x041fe40000400000 */
[----:B-1----:R-:W-:-:S03]  /*31010*/  FMUL R3, R4, R25 ;  /* 0x0000001904037220 */ /* 0x002fc60000400000 */
[----:B------:R-:W-:Y:S01]  /*31020*/  STL [R1+0x2c8], R5 ;  /* 0x0002c80501007387 */ /* 0x000fe20000100800 */
[----:B------:R-:W-:-:S03]  /*31030*/  FMUL R2, R4, R19 ;  /* 0x0000001304027220 */ /* 0x000fc60000400000 */
[----:B------:R-:W4:Y:S04]  /*31040*/  LDL.LU R19, [R1+0x130] ;  /* 0x0001300001137983 */ /* 0x000f280000300800 */
[----:B------:R0:W-:Y:S04]  /*31050*/  STL [R1+0x2c4], R3 ;  /* 0x0002c40301007387 */ /* 0x0001e80000100800 */
[----:B------:R5:W-:Y:S01]  /*31060*/  STL [R1+0x2c0], R2 ;  /* 0x0002c00201007387 */ /* 0x000be20000100800 */
[----:B0-----:R-:W-:-:S05]  /*31070*/  FMUL R3, R4, R24 ;  /* 0x0000001804037220 */ /* 0x001fca0000400000 */
[----:B------:R2:W-:Y:S01]  /*31080*/  STL [R1+0x1038], R3 ;  /* 0x0010380301007387 */ /* 0x0005e20000100800 */
[C---:B-----5:R-:W-:Y:S02]  /*31090*/  FMUL R2, R4.reuse, R23 ;  /* 0x0000001704027220 */ /* 0x060fe40000400000 */
[----:B------:R-:W-:-:S03]  /*310a0*/  FMUL R5, R4, R22 ;  /* 0x0000001604057220 */ /* 0x000fc60000400000 */
[----:B------:R0:W-:Y:S04]  /*310b0*/  STL [R1+0x128], R2 ;  /* 0x0001280201007387 */ /* 0x0001e80000100800 */
[----:B------:R3:W-:Y:S01]  /*310c0*/  STL [R1+0x124], R5 ;  /* 0x0001240501007387 */ /* 0x0007e20000100800 */
[----:B--2---:R-:W-:-:S03]  /*310d0*/  FMUL R3, R4, R18 ;  /* 0x0000001204037220 */ /* 0x004fc60000400000 */
[----:B------:R-:W2:Y:S01]  /*310e0*/  LDL.LU R18, [R1+0xd8] ;  /* 0x0000d80001127983 */ /* 0x000ea20000300800 */
[----:B0-----:R-:W-:-:S03]  /*310f0*/  FMUL R2, R4, R17 ;  /* 0x0000001104027220 */ /* 0x001fc60000400000 */
[----:B------:R-:W-:Y:S04]  /*31100*/  STL [R1+0x120], R3 ;  /* 0x0001200301007387 */ /* 0x000fe80000100800 */
[----:B------:R-:W5:Y:S04]  /*31110*/  LDL.LU R17, [R1+0xdc] ;  /* 0x0000dc0001117983 */ /* 0x000f680000300800 */
[----:B------:R0:W-:Y:S01]  /*31120*/  STL [R1+0x118], R2 ;  /* 0x0001180201007387 */ /* 0x0001e20000100800 */
[----:B---3--:R-:W-:-:S03]  /*31130*/  FMUL R5, R4, R21 ;  /* 0x0000001504057220 */ /* 0x008fc60000400000 */
[----:B0-----:R-:W3:Y:S04]  /*31140*/  LDL.LU R2, [R1+0xe0] ;  /* 0x0000e00001027983 */ /* 0x001ee80000300800 */
[----:B------:R0:W-:Y:S04]  /*31150*/  STL [R1+0x114], R5 ;  /* 0x0001140501007387 */ /* 0x0001e80000100800 */
[----:B------:R-:W3:Y:S01]  /*31160*/  LDL.LU R29, [R1+0xe4] ;  /* 0x0000e400011d7983 */ /* 0x000ee20000300800 */
[----:B------:R-:W-:-:S05]  /*31170*/  FMUL R3, R4, R20 ;  /* 0x0000001404037220 */ /* 0x000fca0000400000 */
[----:B------:R4:W-:Y:S04]  /*31180*/  STL [R1+0x110], R3 ;  /* 0x0001100301007387 */ /* 0x0009e80000100800 */
[----:B------:R-:W3:Y:S04]  /*31190*/  LDL.LU R15, [R1+0xe8] ;  /* 0x0000e800010f7983 */ /* 0x000ee80000300800 */
[----:B------:R-:W3:Y:S04]  /*311a0*/  LDL.LU R14, [R1+0xec] ;  /* 0x0000ec00010e7983 */ /* 0x000ee80000300800 */
[----:B------:R-:W3:Y:S04]  /*311b0*/  LDL.LU R13, [R1+0xf0] ;  /* 0x0000f000010d7983 */ /* 0x000ee80000300800 */
[----:B------:R-:W3:Y:S04]  /*311c0*/  LDL.LU R12, [R1+0xf4] ;  /* 0x0000f400010c7983 */ /* 0x000ee80000300800 */
[----:B------:R-:W3:Y:S04]  /*311d0*/  LDL.LU R11, [R1+0xf8] ;  /* 0x0000f800010b7983 */ /* 0x000ee80000300800 */
[----:B------:R-:W3:Y:S04]  /*311e0*/  LDL.LU R10, [R1+0xfc] ;  /* 0x0000fc00010a7983 */ /* 0x000ee80000300800 */
[----:B------:R-:W3:Y:S01]  /*311f0*/  LDL.LU R9, [R1+0x100] ;  /* 0x0001000001097983 */ /* 0x000ee20000300800 */
[----:B------:R1:W2:Y:S03]  /*31200*/  MUFU.RCP R0, R8 ;  /* 0x0000000800007308 */ /* 0x0002a60000001000 */
[----:B-1----:R-:W3:Y:S04]  /*31210*/  LDL.LU R8, [R1+0x11c] ;  /* 0x00011c0001087983 */ /* 0x002ee80000300800 */
[----:B------:R-:W3:Y:S04]  /*31220*/  LDL.LU R7, [R1+0x134] ;  /* 0x0001340001077983 */ /* 0x000ee80000300800 */
[----:B------:R-:W3:Y:S04]  /*31230*/  LDL.LU R6, [R1+0x140] ;  /* 0x0001400001067983 */ /* 0x000ee80000300800 */
[----:B0-----:R-:W3:Y:S01]  /*31240*/  LDL.LU R5, [R1+0x144] ;  /* 0x0001440001057983 */ /* 0x001ee20000300800 */
[----:B----4-:R-:W-:-:S03]  /*31250*/  FMUL R3, R4, R16 ;  /* 0x0000001004037220 */ /* 0x010fc60000400000 */
[----:B------:R-:W4:Y:S04]  /*31260*/  LDL.LU R4, [R1+0x148] ;  /* 0x0001480001047983 */ /* 0x000f280000300800 */
[----:B------:R-:W4:Y:S04]  /*31270*/  LDL.LU R21, [R1+0x12c] ;  /* 0x00012c0001157983 */ /* 0x000f280000300800 */
[----:B------:R-:W4:Y:S04]  /*31280*/  LDL.LU R28, [R1+0x98] ;  /* 0x00009800011c7983 */ /* 0x000f280000300800 */
[----:B------:R-:W4:Y:S04]  /*31290*/  LDL.LU R27, [R1+0x9c] ;  /* 0x00009c00011b7983 */ /* 0x000f280000300800 */
[----:B------:R-:W4:Y:S04]  /*312a0*/  LDL.LU R16, [R1+0xa0] ;  /* 0x0000a00001107983 */ /* 0x000f280000300800 */
[----:B------:R-:W-:Y:S04]  /*312b0*/  STL [R1+0x1040], R3 ;  /* 0x0010400301007387 */ /* 0x000fe80000100800 */
[----:B------:R-:W4:Y:S04]  /*312c0*/  LDL.LU R26, [R1+0xa4] ;  /* 0x0000a400011a7983 */ /* 0x000f280000300800 */
[----:B------:R-:W4:Y:S04]  /*312d0*/  LDL.LU R25, [R1+0xa8] ;  /* 0x0000a80001197983 */ /* 0x000f280000300800 */
[----:B------:R-:W4:Y:S04]  /*312e0*/  LDL.LU R23, [R1+0xac] ;  /* 0x0000ac0001177983 */ /* 0x000f280000300800 */
[----:B------:R-:W4:Y:S04]  /*312f0*/  LDL.LU R22, [R1+0xb0] ;  /* 0x0000b00001167983 */ /* 0x000f280000300800 */
[----:B------:R-:W4:Y:S01]  /*31300*/  LDL.LU R20, [R1+0xb4] ;  /* 0x0000b40001147983 */ /* 0x000f220000300800 */
[----:B------:R0:W1:Y:S03]  /*31310*/  MUFU.RCP R24, R19 ;  /* 0x0000001300187308 */ /* 0x0000660000001000 */
[----:B0-----:R-:W4:Y:S01]  /*31320*/  LDL.LU R19, [R1+0xb8] ;  /* 0x0000b80001137983 */ /* 0x001f220000300800 */
[----:B--2---:R-:W-:-:S05]  /*31330*/  FMUL R18, R0, R18 ;  /* 0x0000001200127220 */ /* 0x004fca0000400000 */
[----:B------:R0:W-:Y:S04]  /*31340*/  STL [R1+0x2bc], R18 ;  /* 0x0002bc1201007387 */ /* 0x0001e80000100800 */
[----:B0-----:R-:W2:Y:S01]  /*31350*/  LDL.LU R18, [R1+0xbc] ;  /* 0x0000bc0001127983 */ /* 0x001ea20000300800 */
[----:B-----5:R-:W-:-:S03]  /*31360*/  FMUL R3, R0, R17 ;  /* 0x0000001100037220 */ /* 0x020fc60000400000 */
[----:B------:R-:W5:Y:S04]  /*31370*/  LDL.LU R17, [R1+0xc0] ;  /* 0x0000c00001117983 */ /* 0x000f680000300800 */
[----:B------:R3:W-:Y:S02]  /*31380*/  STL [R1+0x2b8], R3 ;  /* 0x0002b80301007387 */ /* 0x0007e40000100800 */
[C---:B---3--:R-:W-:Y:S02]  /*31390*/  FMUL R3, R0.reuse, R2 ;  /* 0x0000000200037220 */ /* 0x048fe40000400000 */
[----:B------:R-:W-:-:S03]  /*313a0*/  FMUL R2, R0, R29 ;  /* 0x0000001d00027220 */ /* 0x000fc60000400000 */
[----:B------:R0:W-:Y:S04]  /*313b0*/  STL [R1+0x2b4], R3 ;  /* 0x0002b40301007387 */ /* 0x0001e80000100800 */
[----:B------:R3:W-:Y:S01]  /*313c0*/  STL [R1+0x2b0], R2 ;  /* 0x0002b00201007387 */ /* 0x0007e20000100800 */
[C---:B------:R-:W-:Y:S02]  /*313d0*/  FMUL R15, R0.reuse, R15 ;  /* 0x0000000f000f7220 */ /* 0x040fe40000400000 */
[----:B0-----:R-:W-:-:S03]  /*313e0*/  FMUL R3, R0, R14 ;  /* 0x0000000e00037220 */ /* 0x001fc60000400000 */
[----:B------:R-:W-:Y:S01]  /*313f0*/  STL [R1+0x2ac], R15 ;  /* 0x0002ac0f01007387 */ /* 0x000fe20000100800 */
[----:B---3--:R-:W-:-:S03]  /*31400*/  FMUL R2, R0, R13 ;  /* 0x0000000d00027220 */ /* 0x008fc60000400000 */
[----:B------:R-:W-:Y:S01]  /*31410*/  STL [R1+0x2a8], R3 ;  /* 0x0002a80301007387 */ /* 0x000fe20000100800 */
[----:B------:R-:W-:-:S03]  /*31420*/  FMUL R12, R0, R12 ;  /* 0x0000000c000c7220 */ /* 0x000fc60000400000 */
[----:B------:R0:W-:Y:S04]  /*31430*/  STL [R1+0x2a4], R2 ;  /* 0x0002a40201007387 */ /* 0x0001e80000100800 */
[----:B------:R-:W-:Y:S01]  /*31440*/  STL [R1+0x2a0], R12 ;  /* 0x0002a00c01007387 */ /* 0x000fe20000100800 */
[C---:B0-----:R-:W-:Y:S02]  /*31450*/  FMUL R2, R0.reuse, R10 ;  /* 0x0000000a00027220 */ /* 0x041fe40000400000 */
[----:B------:R-:W-:-:S03]  /*31460*/  FMUL R3, R0, R11 ;  /* 0x0000000b00037220 */ /* 0x000fc60000400000 */
[----:B------:R0:W-:Y:S04]  /*31470*/  STL [R1+0x1044], R2 ;  /* 0x0010440201007387 */ /* 0x0001e80000100800 */
[----:B------:R3:W-:Y:S01]  /*31480*/  STL [R1+0xf8], R3 ;  /* 0x0000f80301007387 */ /* 0x0007e20000100800 */
[----:B0-----:R-:W-:-:S05]  /*31490*/  FMUL R2, R0, R9 ;  /* 0x0000000900027220 */ /* 0x001fca0000400000 */
[----:B------:R0:W-:Y:S01]  /*314a0*/  STL [R1+0x1048], R2 ;  /* 0x0010480201007387 */ /* 0x0001e20000100800 */
[C---:B------:R-:W-:Y:S02]  /*314b0*/  FMUL R7, R0.reuse, R7 ;  /* 0x0000000700077220 */ /* 0x040fe40000400000 */
[C---:B---3--:R-:W-:Y:S02]  /*314c0*/  FMUL R3, R0.reuse, R6 ;  /* 0x0000000600037220 */ /* 0x048fe40000400000 */
[----:B0-----:R-:W-:-:S05]  /*314d0*/  FMUL R2, R0, R8 ;  /* 0x0000000800027220 */ /* 0x001fca0000400000 */
[----:B------:R0:W-:Y:S04]  /*314e0*/  STL [R1+0xec], R2 ;  /* 0x0000ec0201007387 */ /* 0x0001e80000100800 */
[----:B------:R-:W-:Y:S01]  /*314f0*/  STL [R1+0xe8], R7 ;  /* 0x0000e80701007387 */ /* 0x000fe20000100800 */
[C---:B0-----:R-:W-:Y:S02]  /*31500*/  FMUL R2, R0.reuse, R5 ;  /* 0x0000000500027220 */ /* 0x041fe40000400000 */
[----:B----4-:R-:W-:Y:S01]  /*31510*/  FMUL R0, R0, R4 ;  /* 0x0000000400007220 */ /* 0x010fe20000400000 */
[----:B------:R1:W-:Y:S04]  /*31520*/  STL [R1+0xe4], R3 ;  /* 0x0000e40301007387 */ /* 0x0003e80000100800 */
[----:B------:R0:W-:Y:S04]  /*31530*/  STL [R1+0xe0], R2 ;  /* 0x0000e00201007387 */ /* 0x0001e80000100800 */
[----:B------:R3:W-:Y:S01]  /*31540*/  STL [R1+0xdc], R0 ;  /* 0x0000dc0001007387 */ /* 0x0007e20000100800 */
[----:B-1----:R-:W-:-:S02]  /*31550*/  FMUL R3, R24, R28 ;  /* 0x0000001c18037220 */ /* 0x002fc40000400000 */
[----:B0-----:R-:W-:-:S03]  /*31560*/  FMUL R2, R24, R27 ;  /* 0x0000001b18027220 */ /* 0x001fc60000400000 */
[----:B------:R0:W-:Y:S01]  /*31570*/  STL [R1+0x29c], R3 ;  /* 0x00029c0301007387 */ /* 0x0001e20000100800 */
[----:B---3--:R-:W-:-:S03]  /*31580*/  FMUL R0, R24, R16 ;  /* 0x0000001018007220 */ /* 0x008fc60000400000 */
[----:B------:R-:W3:Y:S04]  /*31590*/  LDL.LU R16, [R1+0xc4] ;  /* 0x0000c40001107983 */ /* 0x000ee80000300800 */
[----:B------:R1:W-:Y:S01]  /*315a0*/  STL [R1+0x298], R2 ;  /* 0x0002980201007387 */ /* 0x0003e20000100800 */
[----:B0-----:R-:W-:-:S03]  /*315b0*/  FMUL R3, R24, R23 ;  /* 0x0000001718037220 */ /* 0x001fc60000400000 */
[----:B------:R0:W-:Y:S01]  /*315c0*/  STL [R1+0x294], R0 ;  /* 0x0002940001007387 */ /* 0x0001e20000100800 */
[C---:B-1----:R-:W-:Y:S02]  /*315d0*/  FMUL R2, R24.reuse, R26 ;  /* 0x0000001a18027220 */ /* 0x042fe40000400000 */
[----:B0-----:R-:W-:-:S03]  /*315e0*/  FMUL R0, R24, R25 ;  /* 0x0000001918007220 */ /* 0x001fc60000400000 */
[----:B------:R0:W-:Y:S04]  /*315f0*/  STL [R1+0x290], R2 ;  /* 0x0002900201007387 */ /* 0x0001e80000100800 */
[----:B------:R1:W-:Y:S04]  /*31600*/  STL [R1+0x28c], R0 ;  /* 0x00028c0001007387 */ /* 0x0003e80000100800 */
[----:B------:R4:W-:Y:S01]  /*31610*/  STL [R1+0x288], R3 ;  /* 0x0002880301007387 */ /* 0x0009e20000100800 */
[C---:B0-----:R-:W-:Y:S02]  /*31620*/  FMUL R2, R24.reuse, R22 ;  /* 0x0000001618027220 */ /* 0x041fe40000400000 */
[----:B-1----:R-:W-:-:S03]  /*31630*/  FMUL R0, R24, R20 ;  /* 0x0000001418007220 */ /* 0x002fc60000400000 */
[----:B------:R-:W-:Y:S01]  /*31640*/  STL [R1+0x284], R2 ;  /* 0x0002840201007387 */ /* 0x000fe20000100800 */
[----:B----4-:R-:W-:-:S05]  /*31650*/  FMUL R3, R24, R19 ;  /* 0x0000001318037220 */ /* 0x010fca0000400000 */
[----:B------:R0:W-:Y:S04]  /*31660*/  STL [R1+0x104c], R3 ;  /* 0x00104c0301007387 */ /* 0x0001e80000100800 */
[----:B------:R2:W-:Y:S04]  /*31670*/  STL [R1+0x280], R0 ;  /* 0x0002800001007387 */ /* 0x0005e80000100800 */
[----:B0-----:R-:W4:Y:S04]  /*31680*/  LDL.LU R3, [R1+0xc8] ;  /* 0x0000c80001037983 */ /* 0x001f280000300800 */
[----:B------:R-:W4:Y:S01]  /*31690*/  LDL.LU R29, [R1+0xcc] ;  /* 0x0000cc00011d7983 */ /* 0x000f220000300800 */
[----:B--2---:R-:W-:-:S05]  /*316a0*/  FMUL R0, R24, R18 ;  /* 0x0000001218007220 */ /* 0x004fca0000400000 */
[----:B------:R3:W-:Y:S04]  /*316b0*/  STL [R1+0xb4], R0 ;  /* 0x0000b40001007387 */ /* 0x0007e80000100800 */
        /* <DEDUP_REMOVED lines=10> */
[----:B-----5:R-:W-:-:S03]  /*31760*/  FMUL R2, R24, R17 ;  /* 0x0000001118027220 */ /* 0x020fc60000400000 */
        /* <DEDUP_REMOVED lines=8> */
[----:B------:R-:W-:Y:S04]  /*317f0*/  STL [R1+0x1050], R2 ;  /* 0x0010500201007387 */ /* 0x000fe80000100800 */
[----:B------:R-:W5:Y:S04]  /*31800*/  LDL.LU R20, [R1+0x18] ;  /* 0x0000180001147983 */ /* 0x000f680000300800 */
[----:B------:R-:W5:Y:S01]  /*31810*/  LDL.LU R19, [R1+0x1c] ;  /* 0x00001c0001137983 */ /* 0x000f620000300800 */
[----:B---3--:R-:W-:-:S05]  /*31820*/  FMUL R0, R24, R16 ;  /* 0x0000001018007220 */ /* 0x008fca0000400000 */
[----:B------:R0:W-:Y:S04]  /*31830*/  STL [R1+0xac], R0 ;  /* 0x0000ac0001007387 */ /* 0x0001e80000100800 */
[----:B------:R-:W3:Y:S04]  /*31840*/  LDL.LU R18, [R1+0x20] ;  /* 0x0000200001127983 */ /* 0x000ee80000300800 */
[----:B------:R-:W3:Y:S04]  /*31850*/  LDL.LU R17, [R1+0x24] ;  /* 0x0000240001117983 */ /* 0x000ee80000300800 */
[----:B------:R-:W3:Y:S04]  /*31860*/  LDL.LU R16, [R1+0x28] ;  /* 0x0000280001107983 */ /* 0x000ee80000300800 */
[----:B0-----:R-:W3:Y:S01]  /*31870*/  LDL.LU R0, [R1+0x30] ;  /* 0x0000300001007983 */ /* 0x001ee20000300800 */
[----:B----4-:R-:W-:-:S03]  /*31880*/  FMUL R2, R24, R3 ;  /* 0x0000000318027220 */ /* 0x010fc60000400000 */
[----:B------:R-:W4:Y:S01]  /*31890*/  LDL.LU R3, [R1+0x34] ;  /* 0x0000340001037983 */ /* 0x000f220000300800 */
[----:B------:R-:W-:-:S03]  /*318a0*/  FMUL R29, R24, R29 ;  /* 0x0000001d181d7220 */ /* 0x000fc60000400000 */
[----:B------:R0:W-:Y:S04]  /*318b0*/  STL [R1+0x1054], R2 ;  /* 0x0010540201007387 */ /* 0x0001e80000100800 */
[----:B0-----:R-:W3:Y:S04]  /*318c0*/  LDL.LU R2, [R1+0x2c] ;  /* 0x00002c0001027983 */ /* 0x001ee80000300800 */
[----:B------:R0:W-:Y:S04]  /*318d0*/  STL [R1+0xa4], R29 ;  /* 0x0000a41d01007387 */ /* 0x0001e80000100800 */
[----:B0-----:R-:W3:Y:S01]  /*318e0*/  LDL.LU R29, [R1+0x10f8] ;  /* 0x0010f800011d7983 */ /* 0x001ee20000300800 */
[----:B--2---:R-:W-:-:S02]  /*318f0*/  FMUL R15, R24, R15 ;  /* 0x0000000f180f7220 */ /* 0x004fc40000400000 */
[----:B------:R-:W-:-:S03]  /*31900*/  FMUL R24, R24, R14 ;  /* 0x0000000e18187220 */ /* 0x000fc60000400000 */
[----:B------:R0:W-:Y:S04]  /*31910*/  STL [R1+0xa0], R15 ;  /* 0x0000a00f01007387 */ /* 0x0001e80000100800 */
[----:B0-----:R-:W2:Y:S04]  /*31920*/  LDL.LU R15, [R1+0x10f4] ;  /* 0x0010f400010f7983 */ /* 0x001ea80000300800 */
[----:B------:R-:W2:Y:S04]  /*31930*/  LDL.LU R14, [R1+0x10f0] ;  /* 0x0010f000010e7983 */ /* 0x000ea80000300800 */
[----:B------:R0:W-:Y:S04]  /*31940*/  STL [R1+0x9c], R24 ;  /* 0x00009c1801007387 */ /* 0x0001e80000100800 */
[----:B0-----:R-:W2:Y:S01]  /*31950*/  LDL.LU R24, [R1+0x10ec] ;  /* 0x0010ec0001187983 */ /* 0x001ea20000300800 */
[----:B------:R-:W0:Y:S02]  /*31960*/  MUFU.RCP R21, R21 ;  /* 0x0000001500157308 */ /* 0x000e240000001000 */
[----:B0-----:R-:W-:-:S02]  /*31970*/  FMUL R13, R21, R13 ;  /* 0x0000000d150d7220 */ /* 0x001fc40000400000 */
[C---:B------:R-:W-:Y:S02]  /*31980*/  FMUL R12, R21.reuse, R12 ;  /* 0x0000000c150c7220 */ /* 0x040fe40000400000 */
[C---:B------:R-:W-:Y:S01]  /*31990*/  FMUL R11, R21.reuse, R11 ;  /* 0x0000000b150b7220 */ /* 0x040fe20000400000 */
[----:B------:R0:W-:Y:S01]  /*319a0*/  STL [R1+0x23c], R13 ;  /* 0x00023c0d01007387 */ /* 0x0001e20000100800 */
[C---:B------:R-:W-:Y:S02]  /*319b0*/  FMUL R10, R21.reuse, R10 ;  /* 0x0000000a150a7220 */ /* 0x040fe40000400000 */
[C---:B------:R-:W-:Y:S02]  /*319c0*/  FMUL R9, R21.reuse, R9 ;  /* 0x0000000915097220 */ /* 0x040fe40000400000 */
[C---:B------:R-:W-:Y:S01]  /*319d0*/  FMUL R8, R21.reuse, R8 ;  /* 0x0000000815087220 */ /* 0x040fe20000400000 */
[----:B0-----:R-:W4:Y:S04]  /*319e0*/  LDL.LU R13, [R1+0x10e8] ;  /* 0x0010e800010d7983 */ /* 0x001f280000300800 */
[----:B------:R0:W-:Y:S01]  /*319f0*/  STL [R1+0x238], R12 ;  /* 0x0002380c01007387 */ /* 0x0001e20000100800 */
[----:B------:R-:W-:-:S02]  /*31a00*/  FMUL R7, R21, R7 ;  /* 0x0000000715077220 */ /* 0x000fc40000400000 */
[C---:B------:R-:W-:Y:S01]  /*31a10*/  FMUL R6, R21.reuse, R6 ;  /* 0x0000000615067220 */ /* 0x040fe20000400000 */
[----:B0-----:R-:W4:Y:S04]  /*31a20*/  LDL.LU R12, [R1+0x10e4] ;  /* 0x0010e400010c7983 */ /* 0x001f280000300800 */
[----:B------:R0:W-:Y:S01]  /*31a30*/  STL [R1+0x234], R11 ;  /* 0x0002340b01007387 */ /* 0x0001e20000100800 */
[----:B-----5:R-:W-:-:S03]  /*31a40*/  FMUL R5, R21, R5 ;  /* 0x0000000515057220 */ /* 0x020fc60000400000 */
[----:B0-----:R-:W5:Y:S04]  /*31a50*/  LDL.LU R11, [R1+0x10e0] ;  /* 0x0010e000010b7983 */ /* 0x001f680000300800 */
[----:B------:R0:W-:Y:S01]  /*31a60*/  STL [R1+0x230], R10 ;  /* 0x0002300a01007387 */ /* 0x0001e20000100800 */
[----:B------:R-:W-:-:S03]  /*31a70*/  FMUL R4, R21, R4 ;  /* 0x0000000415047220 */ /* 0x000fc60000400000 */
[----:B0-----:R-:W4:Y:S04]  /*31a80*/  LDL.LU R10, [R1+0x10dc] ;  /* 0x0010dc00010a7983 */ /* 0x001f280000300800 */
        /* <DEDUP_REMOVED lines=11> */
[----:B0-----:R-:W5:Y:S04]  /*31b40*/  LDL.LU R6, [R1+0x10cc] ;  /* 0x0010cc0001067983 */ /* 0x001f680000300800 */
[----:B------:R0:W-:Y:S01]  /*31b50*/  STL [R1+0x78], R5 ;  /* 0x0000780501007387 */ /* 0x0001e20000100800 */
[----:B------:R-:W-:-:S03]  /*31b60*/  FMUL R23, R21, R23 ;  /* 0x0000001715177220 */ /* 0x000fc60000400000 */
[----:B0-----:R-:W5:Y:S04]  /*31b70*/  LDL.LU R5, [R1+0x10c8] ;  /* 0x0010c80001057983 */ /* 0x001f680000300800 */
[----:B------:R0:W-:Y:S01]  /*31b80*/  STL [R1+0x74], R4 ;  /* 0x0000740401007387 */ /* 0x0001e20000100800 */
[----:B------:R-:W-:-:S03]  /*31b90*/  FMUL R21, R21, R22 ;  /* 0x0000001615157220 */ /* 0x000fc60000400000 */
[----:B0-----:R-:W5:Y:S04]  /*31ba0*/  LDL.LU R4, [R1+0x10c4] ;  /* 0x0010c40001047983 */ /* 0x001f680000300800 */
[----:B------:R0:W-:Y:S04]  /*31bb0*/  STL [R1+0x70], R28 ;  /* 0x0000701c01007387 */ /* 0x0001e80000100800 */
        /* <DEDUP_REMOVED lines=9> */
[----:B------:R-:W5:Y:S04]  /*31c50*/  LDL.LU R22, [R1+0x10ac] ;  /* 0x0010ac0001167983 */ /* 0x000f680000300800 */
[----:B------:R0:W-:Y:S04]  /*31c60*/  STL [R1+0x5c], R21 ;  /* 0x00005c1501007387 */ /* 0x0001e80000100800 */
[----:B0-----:R-:W5:Y:S01]  /*31c70*/  LDL.LU R21, [R1+0x10a8] ;  /* 0x0010a80001157983 */ /* 0x001f620000300800 */
[----:B--2---:R-:W0:Y:S02]  /*31c80*/  MUFU.RCP R24, R24 ;  /* 0x0000001800187308 */ /* 0x004e240000001000 */
[----:B0-----:R-:W-:-:S02]  /*31c90*/  FMUL R20, R24, R20 ;  /* 0x0000001418147220 */ /* 0x001fc40000400000 */
[C---:B------:R-:W-:Y:S02]  /*31ca0*/  FMUL R19, R24.reuse, R19 ;  /* 0x0000001318137220 */ /* 0x040fe40000400000 */
[C---:B---3--:R-:W-:Y:S01]  /*31cb0*/  FMUL R18, R24.reuse, R18 ;  /* 0x0000001218127220 */ /* 0x048fe20000400000 */
[----:B------:R0:W-:Y:S01]  /*31cc0*/  STL [R1+0x208], R20 ;  /* 0x0002081401007387 */ /* 0x0001e20000100800 */
[C---:B------:R-:W-:Y:S02]  /*31cd0*/  FMUL R17, R24.reuse, R17 ;  /* 0x0000001118117220 */ /* 0x040fe40000400000 */
[C---:B------:R-:W-:Y:S01]  /*31ce0*/  FMUL R16, R24.reuse, R16 ;  /* 0x0000001018107220 */ /* 0x040fe20000400000 */
[----:B0-----:R-:W2:Y:S04]  /*31cf0*/  LDL.LU R20, [R1+0x10a4] ;  /* 0x0010a40001147983 */ /* 0x001ea80000300800 */
        /* <DEDUP_REMOVED lines=8> */
[----:B------:R-:W-:-:S05]  /*31d80*/  FMUL R2, R24, R2 ;  /* 0x0000000218027220 */ /* 0x000fca0000400000 */
[----:B------:R0:W-:Y:S01]  /*31d90*/  STL [R1+0x1b4], R2 ;  /* 0x0001b40201007387 */ /* 0x0001e20000100800 */
[----:B------:R-:W5:Y:S01]  /*31da0*/  MUFU.RCP R29, R29 ;  /* 0x0000001d001d7308 */ /* 0x000f620000001000 */
[C---:B0-----:R-:W-:Y:S02]  /*31db0*/  FMUL R2, R24.reuse, R0 ;  /* 0x0000000018027220 */ /* 0x041fe40000400000 */
[----:B------:R-:W3:Y:S04]  /*31dc0*/  LDL.LU R0, [R1+0x8] ;  /* 0x0000080001007983 */ /* 0x000ee80000300800 */
[----:B------:R4:W-:Y:S02]  /*31dd0*/  STL [R1+0x1b0], R2 ;  /* 0x0001b00201007387 */ /* 0x0009e40000100800 */
[----:B----4-:R-:W-:-:S02]  /*31de0*/  FMUL R2, R24, R3 ;  /* 0x0000000318027220 */ /* 0x010fc40000400000 */
[C---:B-----5:R-:W-:Y:S02]  /*31df0*/  FMUL R5, R29.reuse, R5 ;  /* 0x000000051d057220 */ /* 0x060fe40000400000 */
[C---:B------:R-:W-:Y:S02]  /*31e00*/  FMUL R4, R29.reuse, R4 ;  /* 0x000000041d047220 */ /* 0x040fe40000400000 */
[C---:B------:R-:W-:Y:S02]  /*31e10*/  FMUL R28, R29.reuse, R28 ;  /* 0x0000001c1d1c7220 */ /* 0x040fe40000400000 */
[C---:B------:R-:W-:Y:S02]  /*31e20*/  FMUL R27, R29.reuse, R27 ;  /* 0x0000001b1d1b7220 */ /* 0x040fe40000400000 */
[C---:B------:R-:W-:Y:S02]  /*31e30*/  FMUL R26, R29.reuse, R26 ;  /* 0x0000001a1d1a7220 */ /* 0x040fe40000400000 */
[----:B------:R-:W-:-:S02]  /*31e40*/  FMUL R25, R29, R25 ;  /* 0x000000191d197220 */ /* 0x000fc40000400000 */
[C---:B------:R-:W-:Y:S02]  /*31e50*/  FMUL R22, R24.reuse, R22 ;  /* 0x0000001618167220 */ /* 0x040fe40000400000 */
[C---:B------:R-:W-:Y:S02]  /*31e60*/  FMUL R21, R24.reuse, R21 ;  /* 0x0000001518157220 */ /* 0x040fe40000400000 */
[C---:B--2---:R-:W-:Y:S02]  /*31e70*/  FMUL R20, R24.reuse, R20 ;  /* 0x0000001418147220 */ /* 0x044fe40000400000 */
[C---:B---3--:R-:W-:Y:S02]  /*31e80*/  FMUL R19, R24.reuse, R19 ;  /* 0x0000001318137220 */ /* 0x048fe40000400000 */
[C---:B------:R-:W-:Y:S02]  /*31e90*/  FMUL R18, R24.reuse, R18 ;  /* 0x0000001218127220 */ /* 0x040fe40000400000 */
[----:B------:R-:W-:-:S02]  /*31ea0*/  FMUL R3, R24, R16 ;  /* 0x0000001018037220 */ /* 0x000fc40000400000 */
[----:B------:R-:W2:Y:S04]  /*31eb0*/  LDL.LU R16, [R1+0x1090] ;  /* 0x0010900001107983 */ /* 0x000ea80000300800 */
[----:B------:R0:W-:Y:S02]  /*31ec0*/  STL [R1+0x18c], R2 ;  /* 0x00018c0201007387 */ /* 0x0001e40000100800 */
[C---:B0-----:R-:W-:Y:S02]  /*31ed0*/  FMUL R2, R24.reuse, R17 ;  /* 0x0000001118027220 */ /* 0x041fe40000400000 */
[----:B------:R-:W3:Y:S04]  /*31ee0*/  LDL.LU R17, [R1+0x108c] ;  /* 0x00108c0001117983 */ /* 0x000ee80000300800 */
[----:B------:R0:W-:Y:S01]  /*31ef0*/  STL [R1+0x2c], R18 ;  /* 0x00002c1201007387 */ /* 0x0001e20000100800 */
[----:B------:R-:W-:-:S03]  /*31f00*/  FMUL R24, R24, R23 ;  /* 0x0000001718187220 */ /* 0x000fc60000400000 */
[----:B0-----:R-:W4:Y:S04]  /*31f10*/  LDL.LU R18, [R1+0x1088] ;  /* 0x0010880001127983 */ /* 0x001f280000300800 */
        /* <DEDUP_REMOVED lines=21> */
[----:B------:R0:W-:Y:S02]  /*32070*/  STL [R1+0x174], R5 ;  /* 0x0001740501007387 */ /* 0x0001e40000100800 */
[----:B0-----:R-:W-:-:S02]  /*32080*/  MOV R5, R29 ;  /* 0x0000001d00057202 */ /* 0x001fc40000000f00 */
[----:B------:R-:W5:Y:S03]  /*32090*/  LDL.LU R29, [R1+0x105c] ;  /* 0x00105c00011d7983 */ /* 0x000f660000300800 */
[----:B------:R-:W-:-:S05]  /*320a0*/  FMUL R6, R5, R6 ;  /* 0x0000000605067220 */ /* 0x000fca0000400000 */
[----:B------:R0:W-:Y:S02]  /*320b0*/  STL [R1+0x170], R6 ;  /* 0x0001700601007387 */ /* 0x0001e40000100800 */
[----:B0-----:R-:W-:-:S05]  /*320c0*/  MOV R6, R5 ;  /* 0x0000000500067202 */ /* 0x001fca0000000f00 */
[C---:B------:R-:W-:Y:S01]  /*320d0*/  FMUL R5, R6.reuse, R8 ;  /* 0x0000000806057220 */ /* 0x040fe20000400000 */
[----:B------:R-:W-:Y:S01]  /*320e0*/  MOV R8, R6 ;  /* 0x0000000600087202 */ /* 0x000fe20000000f00 */
[----:B------:R-:W-:-:S04]  /*320f0*/  FMUL R7, R6, R7 ;  /* 0x0000000706077220 */ /* 0x000fc80000400000 */
[C---:B------:R-:W-:Y:S01]  /*32100*/  FMUL R6, R8.reuse, R9 ;  /* 0x0000000908067220 */ /* 0x040fe20000400000 */
[----:B------:R0:W-:Y:S01]  /*32110*/  STL [R1+0x15c], R7 ;  /* 0x00015c0701007387 */ /* 0x0001e20000100800 */
[----:B------:R-:W-:-:S03]  /*32120*/  FMUL R9, R8, R13 ;  /* 0x0000000d08097220 */ /* 0x000fc60000400000 */
[----:B------:R-:W5:Y:S01]  /*32130*/  LDL.LU R13, [R1+0xc] ;  /* 0x00000c00010d7983 */ /* 0x000f620000300800 */
[----:B------:R-:W-:Y:S02]  /*32140*/  @!P6 FMUL R0, R0, 16777216 ;  /* 0x4b8000000000e820 */ /* 0x000fe40000400000 */
[C---:B0-----:R-:W-:Y:S02]  /*32150*/  FMUL R7, R8.reuse, R10 ;  /* 0x0000000a08077220 */ /* 0x041fe40000400000 */
[C---:B------:R-:W-:Y:S01]  /*32160*/  FMUL R10, R8.reuse, R11 ;  /* 0x0000000b080a7220 */ /* 0x040fe20000400000 */
[----:B------:R-:W-:Y:S01]  /*32170*/  MOV R11, R6 ;  /* 0x00000006000b7202 */ /* 0x000fe20000000f00 */
[C---:B------:R-:W-:Y:S02]  /*32180*/  FMUL R6, R8.reuse, R12 ;  /* 0x0000000c08067220 */ /* 0x040fe40000400000 */
[----:B------:R-:W-:Y:S02]  /*32190*/  IMAD.MOV.U32 R12, RZ, RZ, R5 ;  /* 0x000000ffff0c7224 */ /* 0x000fe400078e0005 */
[----:B------:R-:W-:-:S02]  /*321a0*/  FMUL R5, R8, R14 ;  /* 0x0000000e08057220 */ /* 0x000fc40000400000 */
[----:B------:R-:W-:-:S05]  /*321b0*/  FMUL R8, R8, R15 ;  /* 0x0000000f08087220 */ /* 0x000fca0000400000 */
[----:B------:R-:W-:Y:S01]  /*321c0*/  F2FP.PACK_AB R8, R5, R8 ;  /* 0x000000080508723e */ /* 0x000fe200000000ff */
[----:B--2---:R-:W-:Y:S02]  /*321d0*/  @!P6 FMUL R16, R16, 16777216 ;  /* 0x4b8000001010e820 */ /* 0x004fe40000400000 */
[----:B---3--:R-:W-:Y:S02]  /*321e0*/  @!P6 FMUL R17, R17, 16777216 ;  /* 0x4b8000001111e820 */ /* 0x008fe40000400000 */
[----:B----4-:R-:W-:Y:S02]  /*321f0*/  @!P6 FMUL R18, R18, 16777216 ;  /* 0x4b8000001212e820 */ /* 0x010fe40000400000 */
[----:B-----5:R-:W-:Y:S02]  /*32200*/  @!P6 FMUL R19, R19, 16777216 ;  /* 0x4b8000001313e820 */ /* 0x020fe40000400000 */
[----:B------:R-:W-:Y:S02]  /*32210*/  @!P6 FMUL R20, R20, 16777216 ;  /* 0x4b8000001414e820 */ /* 0x000fe40000400000 */
[----:B------:R-:W-:-:S02]  /*32220*/  @!P6 FMUL R21, R21, 16777216 ;  /* 0x4b8000001515e820 */ /* 0x000fc40000400000 */
[----:B------:R-:W-:Y:S02]  /*32230*/  @!P6 FMUL R22, R22, 16777216 ;  /* 0x4b8000001616e820 */ /* 0x000fe40000400000 */
[----:B------:R-:W-:Y:S02]  /*32240*/  @!P6 FMUL R23, R23, 16777216 ;  /* 0x4b8000001717e820 */ /* 0x000fe40000400000 */
[----:B------:R-:W-:Y:S02]  /*32250*/  @!P6 FMUL R24, R24, 16777216 ;  /* 0x4b8000001818e820 */ /* 0x000fe40000400000 */
[----:B------:R-:W-:Y:S02]  /*32260*/  @!P6 FMUL R25, R25, 16777216 ;  /* 0x4b8000001919e820 */ /* 0x000fe40000400000 */
[----:B------:R-:W-:Y:S02]  /*32270*/  @!P6 FMUL R26, R26, 16777216 ;  /* 0x4b8000001a1ae820 */ /* 0x000fe40000400000 */
[----:B------:R-:W-:-:S06]  /*32280*/  @!P6 FMUL R4, R4, 16777216 ;  /* 0x4b8000000404e820 */ /* 0x000fcc0000400000 */
[----:B------:R-:W0:Y:S01]  /*32290*/  MUFU.RCP R4, R4 ;  /* 0x0000000400047308 */ /* 0x000e220000001000 */
[----:B------:R-:W-:Y:S02]  /*322a0*/  @!P6 FMUL R28, R28, 16777216 ;  /* 0x4b8000001c1ce820 */ /* 0x000fe40000400000 */
[----:B------:R-:W-:Y:S02]  /*322b0*/  @!P6 FMUL R27, R27, 16777216 ;  /* 0x4b8000001b1be820 */ /* 0x000fe40000400000 */
[----:B------:R-:W-:Y:S02]  /*322c0*/  @!P6 FMUL R29, R29, 16777216 ;  /* 0x4b8000001d1de820 */ /* 0x000fe40000400000 */
[C---:B0-----:R-:W-:Y:S02]  /*322d0*/  FMUL R0, R4.reuse, R0 ;  /* 0x0000000004007220 */ /* 0x041fe40000400000 */
[----:B------:R-:W-:-:S03]  /*322e0*/  FMUL R14, R4, R29 ;  /* 0x0000001d040e7220 */ /* 0x000fc60000400000 */
[----:B------:R0:W-:Y:S02]  /*322f0*/  STL [R1+0xff0], R0 ;  /* 0x000ff00001007387 */ /* 0x0001e40000100800 */
[----:B0-----:R-:W-:Y:S02]  /*32300*/  FMUL R0, R4, R28 ;  /* 0x0000001c04007220 */ /* 0x001fe40000400000 */
[----:B------:R-:W-:-:S04]  /*32310*/  @!P6 FMUL R13, R13, 16777216 ;  /* 0x4b8000000d0de820 */ /* 0x000fc80000400000 */
[----:B------:R-:W-:-:S05]  /*32320*/  FMUL R13, R4, R13 ;  /* 0x0000000d040d7220 */ /* 0x000fca0000400000 */
[----:B------:R0:W-:Y:S04]  /*32330*/  STL [R1+0x40], R13 ;  /* 0x0000400d01007387 */ /* 0x0001e80000100800 */
[----:B------:R-:W-:Y:S04]  /*32340*/  STL [R1+0x38], R14 ;  /* 0x0000380e01007387 */ /* 0x000fe80000100800 */
[----:B------:R1:W-:Y:S01]  /*32350*/  STL [R1+0x14], R0 ;  /* 0x0000140001007387 */ /* 0x0003e20000100800 */
[C---:B0-----:R-:W-:Y:S02]  /*32360*/  FMUL R13, R4.reuse, R27 ;  /* 0x0000001b040d7220 */ /* 0x041fe40000400000 */
[----:B-1----:R-:W-:-:S03]  /*32370*/  FMUL R0, R4, R26 ;  /* 0x0000001a04007220 */ /* 0x002fc60000400000 */
[----:B------:R-:W-:Y:S04]  /*32380*/  STL [R1+0x10], R13 ;  /* 0x0000100d01007387 */ /* 0x000fe80000100800 */
[----:B------:R0:W-:Y:S01]  /*32390*/  STL [R1+0x1008], R0 ;  /* 0x0010080001007387 */ /* 0x0001e20000100800 */
[C---:B------:R-:W-:Y:S02]  /*323a0*/  FMUL R29, R4.reuse, R24 ;  /* 0x00000018041d7220 */ /* 0x040fe40000400000 */
[C---:B0-----:R-:W-:Y:S02]  /*323b0*/  FMUL R0, R4.reuse, R25 ;  /* 0x0000001904007220 */ /* 0x041fe40000400000 */
[----:B------:R-:W2:Y:S04]  /*323c0*/  LDL.LU R25, [R1+0x64] ;  /* 0x0000640001197983 */ /* 0x000ea80000300800 */
[----:B------:R0:W-:Y:S04]  /*323d0*/  STL [R1+0x8], R0 ;  /* 0x0000080001007387 */ /* 0x0001e80000100800 */
[----:B------:R-:W3:Y:S01]  /*323e0*/  LDL.LU R26, [R1+0x6c] ;  /* 0x00006c00011a7983 */ /* 0x000ee20000300800 */
[----:B------:R-:W-:Y:S01]  /*323f0*/  MOV R28, R12 ;  /* 0x0000000c001c7202 */ /* 0x000fe20000000f00 */
[----:B------:R-:W-:-:S02]  /*32400*/  FMUL R15, R4, R23 ;  /* 0x00000017040f7220 */ /* 0x000fc40000400000 */
[----:B0-----:R-:W4:Y:S01]  /*32410*/  LDL.LU R0, [R1+0x78] ;  /* 0x0000780001007983 */ /* 0x001f220000300800 */
[----:B------:R-:W-:-:S03]  /*32420*/  FMUL R12, R4, R17 ;  /* 0x00000011040c7220 */ /* 0x000fc60000400000 */
[----:B------:R-:W4:Y:S01]  /*32430*/  LDL.LU R27, [R1+0x74] ;  /* 0x00007400011b7983 */ /* 0x000f220000300800 */
[----:B------:R-:W-:-:S03]  /*32440*/  FMUL R16, R4, R16 ;  /* 0x0000001004107220 */ /* 0x000fc60000400000 */
[----:B------:R-:W5:Y:S01]  /*32450*/  LDL.LU R24, [R1+0x5c] ;  /* 0x00005c0001187983 */ /* 0x000f620000300800 */
[----:B------:R-:W-:-:S03]  /*32460*/  FMUL R13, R4, R19 ;  /* 0x00000013040d7220 */ /* 0x000fc60000400000 */
[----:B------:R0:W-:Y:S01]  /*32470*/  STL [R1+0x1058], R29 ;  /* 0x0010581d01007387 */ /* 0x0001e20000100800 */
[C---:B------:R-:W-:Y:S02]  /*32480*/  FMUL R18, R4.reuse, R18 ;  /* 0x0000001204127220 */ /* 0x040fe40000400000 */
[C---:B------:R-:W-:Y:S02]  /*32490*/  FMUL R22, R4.reuse, R22 ;  /* 0x0000001604167220 */ /* 0x040fe40000400000 */
[C---:B------:R-:W-:Y:S01]  /*324a0*/  FMUL R14, R4.reuse, R21 ;  /* 0x00000015040e7220 */ /* 0x040fe20000400000 */
[----:B0-----:R-:W3:Y:S01]  /*324b0*/  LDL.LU R29, [R1+0x70] ;  /* 0x00007000011d7983 */ /* 0x001ee20000300800 */
[----:B------:R-:W-:-:S03]  /*324c0*/  FMUL R4, R4, R20 ;  /* 0x0000001404047220 */ /* 0x000fc60000400000 */
[----:B------:R-:W2:Y:S01]  /*324d0*/  LDL.LU R23, [R1+0x28] ;  /* 0x0000280001177983 */ /* 0x000ea20000300800 */
[----:B------:R-:W-:-:S03]  /*324e0*/  F2FP.PACK_AB R12, R12, R16 ;  /* 0x000000100c0c723e */ /* 0x000fc600000000ff */
[----:B------:R-:W2:Y:S04]  /*324f0*/  LDL.LU R17, [R1+0x20] ;  /* 0x0000200001117983 */ /* 0x000ea80000300800 */
[----:B------:R-:W2:Y:S01]  /*32500*/  LDL.LU R19, [R1+0x2c] ;  /* 0x00002c0001137983 */ /* 0x000ea20000300800 */
[----:B------:R-:W-:-:S03]  /*32510*/  F2FP.PACK_AB R13, R13, R18 ;  /* 0x000000120d0d723e */ /* 0x000fc600000000ff */
[----:B------:R-:W2:Y:S04]  /*32520*/  LDL.LU R21, [R1+0x68] ;  /* 0x0000680001157983 */ /* 0x000ea80000300800 */
[----:B------:R-:W2:Y:S04]  /*32530*/  LDL.LU R20, [R1+0x24] ;  /* 0x0000240001147983 */ /* 0x000ea80000300800 */
[----:B------:R-:W4:Y:S04]  /*32540*/  LDL.LU R16, [R1+0x18] ;  /* 0x0000180001107983 */ /* 0x000f280000300800 */
[----:B------:R-:W5:Y:S04]  /*32550*/  LDL.LU R5, [R1+0x60] ;  /* 0x0000600001057983 */ /* 0x000f680000300800 */
[----:B------:R-:W4:Y:S01]  /*32560*/  LDL.LU R18, [R1+0x1c] ;  /* 0x00001c0001127983 */ /* 0x000f220000300800 */
[----:B------:R-:W-:-:S03]  /*32570*/  F2FP.PACK_AB R14, R14, R4 ;  /* 0x000000040e0e723e */ /* 0x000fc600000000ff */
[----:B------:R-:W0:Y:S01]  /*32580*/  S2R R4, SR_TID.X ;  /* 0x0000000000047919 */ /* 0x000e220000002100 */
[----:B------:R-:W-:Y:S02]  /*32590*/  F2FP.PACK_AB R9, R6, R9 ;  /* 0x000000090609723e */ /* 0x000fe400000000ff */
[----:B------:R-:W-:Y:S02]  /*325a0*/  MOV R6, R28 ;  /* 0x0000001c00067202 */ /* 0x000fe40000000f00 */
[----:B------:R-:W-:Y:S02]  /*325b0*/  F2FP.PACK_AB R15, R15, R22 ;  /* 0x000000160f0f723e */ /* 0x000fe400000000ff */
[----:B------:R-:W-:Y:S02]  /*325c0*/  F2FP.PACK_AB R10, R7, R10 ;  /* 0x0000000a070a723e */ /* 0x000fe400000000ff */
[----:B------:R-:W-:Y:S02]  /*325d0*/  MOV R22, R6 ;  /* 0x0000000600167202 */ /* 0x000fe40000000f00 */
[C---:B0-----:R-:W-:Y:S01]  /*325e0*/  SHF.L.U32 R28, R4.reuse, 0x5, RZ ;  /* 0x00000005041c7819 */ /* 0x041fe200000006ff */
[C---:B------:R-:W-:Y:S01]  /*325f0*/  IMAD.SHL.U32 R7, R4.reuse, 0x4, RZ ;  /* 0x0000000404077824 */ /* 0x040fe200078e00ff */
[----:B------:R-:W-:-:S02]  /*32600*/  LOP3.LUT R6, R4, 0x60, RZ, 0xc0, !PT ;  /* 0x0000006004067812 */ /* 0x000fc400078ec0ff */
[----:B------:R-:W-:Y:S02]  /*32610*/  LOP3.LUT R4, R4, 0x18, RZ, 0xc0, !PT ;  /* 0x0000001804047812 */ /* 0x000fe400078ec0ff */
[----:B------:R-:W-:Y:S02]  /*32620*/  LOP3.LUT R28, R28, 0x60, RZ, 0xc0, !PT ;  /* 0x000000601c1c7812 */ /* 0x000fe400078ec0ff */
[----:B------:R-:W-:Y:S02]  /*32630*/  LEA R4, R4, R6, 0x4 ;  /* 0x0000000604047211 */ /* 0x000fe400078e20ff */
[----:B------:R-:W-:-:S04]  /*32640*/  LOP3.LUT R28, R28, 0x70, R7, 0x78, !PT ;  /* 0x000000701c1c7812 */ /* 0x000fc800078e7807 */
[----:B------:R-:W-:Y:S02]  /*32650*/  LEA R28, R4, R28, 0x6 ;  /* 0x0000001c041c7211 */ /* 0x000fe400078e30ff */
[----:B---3--:R-:W-:Y:S02]  /*32660*/  F2FP.PACK_AB R26, R29, R26 ;  /* 0x0000001a1d1a723e */ /* 0x008fe400000000ff */
[----:B------:R-:W3:Y:S01]  /*32670*/  LDL.LU R29, [R1+0xa0] ;  /* 0x0000a000011d7983 */ /* 0x000ee20000300800 */
[----:B--2---:R-:W-:-:S03]  /*32680*/  F2FP.PACK_AB R17, R20, R17 ;  /* 0x000000111411723e */ /* 0x004fc600000000ff */
[----:B------:R-:W3:Y:S01]  /*32690*/  LDL.LU R20, [R1+0x9c] ;  /* 0x00009c0001147983 */ /* 0x000ee20000300800 */
[----:B----4-:R-:W-:Y:S02]  /*326a0*/  F2FP.PACK_AB R16, R18, R16 ;  /* 0x000000101210723e */ /* 0x010fe400000000ff */
[----:B------:R-:W-:Y:S02]  /*326b0*/  F2FP.PACK_AB R18, R19, R23 ;  /* 0x000000171312723e */ /* 0x000fe400000000ff */
[----:B------:R-:W-:Y:S02]  /*326c0*/  F2FP.PACK_AB R19, R3, R2 ;  /* 0x000000020313723e */ /* 0x000fe400000000ff */
[----:B------:R-:W2:Y:S04]  /*326d0*/  LDL.LU R2, [R1+0xe0] ;  /* 0x0000e00001027983 */ /* 0x000ea80000300800 */
[----:B------:R-:W2:Y:S01]  /*326e0*/  LDL.LU R4, [R1+0xdc] ;  /* 0x0000dc0001047983 */ /* 0x000ea20000300800 */
[----:B------:R-:W-:-:S02]  /*326f0*/  F2FP.PACK_AB R25, R21, R25 ;  /* 0x000000191519723e */ /* 0x000fc400000000ff */
[----:B-----5:R-:W-:Y:S01]  /*32700*/  F2FP.PACK_AB R24, R5, R24 ;  /* 0x000000180518723e */ /* 0x020fe200000000ff */
[----:B------:R-:W4:Y:S01]  /*32710*/  LDL.LU R21, [R1+0xa4] ;  /* 0x0000a40001157983 */ /* 0x000f220000300800 */
[----:B------:R-:W-:-:S03]  /*32720*/  F2FP.PACK_AB R11, R22, R11 ;  /* 0x0000000b160b723e */ /* 0x000fc600000000ff */
[----:B------:R-:W5:Y:S04]  /*32730*/  LDL.LU R3, [R1+0xe8] ;  /* 0x0000e80001037983 */ /* 0x000f680000300800 */
[----:B------:R-:W5:Y:S01]  /*32740*/  LDL.LU R5, [R1+0xe4] ;  /* 0x0000e40001057983 */ /* 0x000f620000300800 */
[----:B------:R-:W-:-:S03]  /*32750*/  F2FP.PACK_AB R27, R0, R27 ;  /* 0x0000001b001b723e */ /* 0x000fc600000000ff */
[----:B------:R-:W4:Y:S04]  /*32760*/  LDL.LU R22, [R1+0xac] ;  /* 0x0000ac0001167983 */ /* 0x000f280000300800 */
[----:B------:R-:W4:Y:S04]  /*32770*/  LDL.LU R6, [R1+0xec] ;  /* 0x0000ec0001067983 */ /* 0x000f280000300800 */
[----:B------:R-:W4:Y:S04]  /*32780*/  LDL.LU R23, [R1+0xb4] ;  /* 0x0000b40001177983 */ /* 0x000f280000300800 */
[----:B------:R-:W4:Y:S04]  /*32790*/  LDL.LU R7, [R1+0xf8] ;  /* 0x0000f80001077983 */ /* 0x000f280000300800 */
[----:B------:R-:W4:Y:S04]  /*327a0*/  LDL R0, [R1+0x744] ;  /* 0x0007440001007983 */ /* 0x000f280000100800 */
[----:B------:R0:W-:Y:S04]  /*327b0*/  STS.128 [R28], R12 ;  /* 0x0000000c1c007388 */ /* 0x0001e80000000c00 */
[----:B------:R1:W-:Y:S04]  /*327c0*/  STS.128 [R28+0x80], R8 ;  /* 0x000080081c007388 */ /* 0x0003e80000000c00 */
[----:B------:R1:W-:Y:S04]  /*327d0*/  STS.128 [R28+0x100], R16 ;  /* 0x000100101c007388 */ /* 0x0003e80000000c00 */
[----:B0-----:R-:W4:Y:S04]  /*327e0*/  LDL.LU R12, [R1+0x190] ;  /* 0x00019000010c7983 */ /* 0x001f280000300800 */
[----:B------:R-:W4:Y:S04]  /*327f0*/  LDL.LU R13, [R1+0x198] ;  /* 0x00019800010d7983 */ /* 0x000f280000300800 */
[----:B------:R-:W4:Y:S04]  /*32800*/  LDL.LU R14, [R1+0x1a0] ;  /* 0x0001a000010e7983 */ /* 0x000f280000300800 */
[----:B------:R-:W4:Y:S04]  /*32810*/  LDL.LU R15, [R1+0x1a8] ;  /* 0x0001a800010f7983 */ /* 0x000f280000300800 */
[----:B-1----:R-:W4:Y:S04]  /*32820*/  LDL.LU R8, [R1+0x110] ;  /* 0x0001100001087983 */ /* 0x002f280000300800 */
[----:B------:R-:W4:Y:S04]  /*32830*/  LDL.LU R9, [R1+0x114] ;  /* 0x0001140001097983 */ /* 0x000f280000300800 */
[----:B------:R-:W4:Y:S04]  /*32840*/  LDL.LU R10, [R1+0x120] ;  /* 0x00012000010a7983 */ /* 0x000f280000300800 */
[----:B------:R-:W4:Y:S04]  /*32850*/  LDL.LU R11, [R1+0x128] ;  /* 0x00012800010b7983 */ /* 0x000f280000300800 */
[----:B------:R-:W4:Y:S04]  /*32860*/  LDL.LU R16, [R1+0x1d0] ;  /* 0x0001d00001107983 */ /* 0x000f280000300800 */
[----:B------:R-:W4:Y:S04]  /*32870*/  LDL.LU R17, [R1+0x1d8] ;  /* 0x0001d80001117983 */ /* 0x000f280000300800 */
[----:B------:R-:W4:Y:S04]  /*32880*/  LDL.LU R18, [R1+0x1e4] ;  /* 0x0001e40001127983 */ /* 0x000f280000300800 */
[----:B------:R-:W4:Y:S04]  /*32890*/  LDL.LU R19, [R1+0x1e0] ;  /* 0x0001e00001137983 */ /* 0x000f280000300800 */
[----:B------:R0:W-:Y:S04]  /*328a0*/  STS.128 [R28+0x180], R24 ;  /* 0x000180181c007388 */ /* 0x0001e80000000c00 */
[----:B0-----:R-:W4:Y:S04]  /*328b0*/  LDL.LU R24, [R1+0x194] ;  /* 0x0001940001187983 */ /* 0x001f280000300800 */
[----:B------:R-:W4:Y:S04]  /*328c0*/  LDL.LU R25, [R1+0x118] ;  /* 0x0001180001197983 */ /* 0x000f280000300800 */
[----:B------:R-:W4:Y:S04]  /*328d0*/  LDL.LU R26, [R1+0x19c] ;  /* 0x00019c00011a7983 */ /* 0x000f280000300800 */
[----:B------:R-:W4:Y:S01]  /*328e0*/  LDL.LU R27, [R1+0x124] ;  /* 0x00012400011b7983 */ /* 0x000f220000300800 */
[----:B---3--:R-:W-:-:S03]  /*328f0*/  F2FP.PACK_AB R20, R29, R20 ;  /* 0x000000141d14723e */ /* 0x008fc600000000ff */
[----:B------:R-:W3:Y:S01]  /*32900*/  LDL.LU R29, [R1+0x1058] ;  /* 0x00105800011d7983 */ /* 0x000ee20000300800 */
[----:B--2---:R-:W-:-:S03]  /*32910*/  F2FP.PACK_AB R4, R2, R4 ;  /* 0x000000040204723e */ /* 0x004fc600000000ff */
[----:B------:R-:W4:Y:S02]  /*32920*/  LDL.LU R2, [R1+0x1054] ;  /* 0x0010540001027983 */ /* 0x000f240000300800 */
[----:B----4-:R-:W-:Y:S02]  /*32930*/  F2FP.PACK_AB R21, R2, R21 ;  /* 0x000000150215723e */ /* 0x010fe400000000ff */
[----:B------:R-:W2:Y:S01]  /*32940*/  LDL.LU R2, [R1+0x1050] ;  /* 0x0010500001027983 */ /* 0x000ea20000300800 */
[----:B-----5:R-:W-:-:S03]  /*32950*/  F2FP.PACK_AB R5, R3, R5 ;  /* 0x000000050305723e */ /* 0x020fc600000000ff */
[----:B------:R-:W4:Y:S01]  /*32960*/  LDL.LU R3, [R1+0x104c] ;  /* 0x00104c0001037983 */ /* 0x000f220000300800 */
[----:B--2---:R-:W-:-:S03]  /*32970*/  F2FP.PACK_AB R22, R2, R22 ;  /* 0x000000160216723e */ /* 0x004fc600000000ff */
[----:B------:R-:W2:Y:S01]  /*32980*/  LDL.LU R2, [R1+0x1048] ;  /* 0x0010480001027983 */ /* 0x000ea20000300800 */
[----:B----4-:R-:W-:Y:S02]  /*32990*/  F2FP.PACK_AB R23, R3, R23 ;  /* 0x000000170317723e */ /* 0x010fe400000000ff */
[----:B--2---:R-:W-:Y:S02]  /*329a0*/  F2FP.PACK_AB R6, R2, R6 ;  /* 0x000000060206723e */ /* 0x004fe400000000ff */
[----:B------:R-:W2:Y:S04]  /*329b0*/  LDL.LU R2, [R1+0x1044] ;  /* 0x0010440001027983 */ /* 0x000ea80000300800 */
[----:B------:R-:W4:Y:S01]  /*329c0*/  LDL.LU R3, [R1+0x1040] ;  /* 0x0010400001037983 */ /* 0x000f220000300800 */
[----:B--2---:R-:W-:-:S03]  /*329d0*/  F2FP.PACK_AB R7, R7, R2 ;  /* 0x000000020707723e */ /* 0x004fc600000000ff */
[----:B------:R-:W2:Y:S01]  /*329e0*/  LDL.LU R2, [R1+0x103c] ;  /* 0x00103c0001027983 */ /* 0x000ea20000300800 */
[----:B------:R-:W-:Y:S02]  /*329f0*/  F2FP.PACK_AB R12, R24, R12 ;  /* 0x0000000c180c723e */ /* 0x000fe400000000ff */
[----:B----4-:R-:W-:Y:S02]  /*32a00*/  F2FP.PACK_AB R8, R8, R3 ;  /* 0x000000030808723e */ /* 0x010fe400000000ff */
[----:B------:R-:W4:Y:S01]  /*32a10*/  LDL.LU R3, [R1+0x1038] ;  /* 0x0010380001037983 */ /* 0x000f220000300800 */
[----:B------:R-:W-:Y:S02]  /*32a20*/  F2FP.PACK_AB R9, R25, R9 ;  /* 0x000000091909723e */ /* 0x000fe400000000ff */
[----:B------:R-:W-:Y:S01]  /*32a30*/  F2FP.PACK_AB R13, R26, R13 ;  /* 0x0000000d1a0d723e */ /* 0x000fe200000000ff */
[----:B------:R-:W5:Y:S01]  /*32a40*/  LDL.LU R24, [R1+0x210] ;  /* 0x0002100001187983 */ /* 0x000f620000300800 */
[----:B------:R-:W-:-:S03]  /*32a50*/  F2FP.PACK_AB R10, R27, R10 ;  /* 0x0000000a1b0a723e */ /* 0x000fc600000000ff */
[----:B------:R-:W3:Y:S04]  /*32a60*/  LDL.LU R25, [R1+0x218] ;  /* 0x0002180001197983 */ /* 0x000ee80000300800 */
[----:B------:R-:W3:Y:S04]  /*32a70*/  LDL.LU R26, [R1+0x220] ;  /* 0x00022000011a7983 */ /* 0x000ee80000300800 */
[----:B------:R-:W3:Y:S01]  /*32a80*/  LDL.LU R27, [R1+0x228] ;  /* 0x00022800011b7983 */ /* 0x000ee20000300800 */
[----:B--2---:R-:W-:-:S03]  /*32a90*/  F2FP.PACK_AB R14, R2, R14 ;  /* 0x0000000e020e723e */ /* 0x004fc600000000ff */
[----:B------:R-:W2:Y:S01]  /*32aa0*/  LDL.LU R2, [R1+0x1034] ;  /* 0x0010340001027983 */ /* 0x000ea20000300800 */
[----:B----4-:R-:W-:-:S03]  /*32ab0*/  F2FP.PACK_AB R11, R3, R11 ;  /* 0x0000000b030b723e */ /* 0x010fc600000000ff */
[----:B------:R-:W4:Y:S01]  /*32ac0*/  LDL.LU R3, [R1+0x1030] ;  /* 0x0010300001037983 */ /* 0x000f220000300800 */
[----:B--2---:R-:W-:-:S03]  /*32ad0*/  F2FP.PACK_AB R15, R2, R15 ;  /* 0x0000000f020f723e */ /* 0x004fc600000000ff */
[----:B------:R-:W2:Y:S01]  /*32ae0*/  LDL.LU R2, [R1+0x102c] ;  /* 0x00102c0001027983 */ /* 0x000ea20000300800 */
[----:B----4-:R-:W-:-:S03]  /*32af0*/  F2FP.PACK_AB R16, R3, R16 ;  /* 0x000000100310723e */ /* 0x010fc600000000ff */
[----:B------:R-:W4:Y:S01]  /*32b00*/  LDL.LU R3, [R1+0x1028] ;  /* 0x0010280001037983 */ /* 0x000f220000300800 */
[----:B--2---:R-:W-:-:S03]  /*32b10*/  F2FP.PACK_AB R17, R2, R17 ;  /* 0x000000110211723e */ /* 0x004fc600000000ff */
[----:B------:R-:W4:Y:S01]  /*32b20*/  LDL.LU R2, [R1+0x1024] ;  /* 0x0010240001027983 */ /* 0x000f220000300800 */
[----:B------:R-:W-:-:S03]  /*32b30*/  F2FP.PACK_AB R18, R18, R19 ;  /* 0x000000131212723e */ /* 0x000fc600000000ff */
[----:B------:R0:W-:Y:S04]  /*32b40*/  STS.128 [R28+0x200], R20 ;  /* 0x000200141c007388 */ /* 0x0001e80000000c00 */
[----:B------:R1:W-:Y:S01]  /*32b50*/  STS.128 [R28+0x280], R4 ;  /* 0x000280041c007388 */ /* 0x0003e20000000c00 */
[----:B----4-:R-:W-:-:S03]  /*32b60*/  F2FP.PACK_AB R19, R2, R3 ;  /* 0x000000030213723e */ /* 0x010fc600000000ff */
[----:B------:R-:W2:Y:S04]  /*32b70*/  LDL.LU R2, [R1+0x1020] ;  /* 0x0010200001027983 */ /* 0x000ea80000300800 */
[----:B------:R-:W2:Y:S04]  /*32b80*/  LDL.LU R3, [R1+0x101c] ;  /* 0x00101c0001037983 */ /* 0x000ea80000300800 */
[----:B0-----:R-:W4:Y:S04]  /*32b90*/  LDL.LU R20, [R1+0x274] ;  /* 0x0002740001147983 */ /* 0x001f280000300800 */
[----:B------:R-:W4:Y:S04]  /*32ba0*/  LDL.LU R21, [R1+0x270] ;  /* 0x0002700001157983 */ /* 0x000f280000300800 */
[----:B------:R-:W2:Y:S04]  /*32bb0*/  LDL.LU R22, [R1+0x25c] ;  /* 0x00025c0001167983 */ /* 0x000ea80000300800 */
[----:B------:R-:W2:Y:S04]  /*32bc0*/  LDL.LU R23, [R1+0x258] ;  /* 0x0002580001177983 */ /* 0x000ea80000300800 */
[----:B-1----:R-:W3:Y:S04]  /*32bd0*/  LDL.LU R4, [R1+0x22c] ;  /* 0x00022c0001047983 */ /* 0x002ee80000300800 */
[----:B------:R-:W4:Y:S04]  /*32be0*/  LDL.LU R5, [R1+0x248] ;  /* 0x0002480001057983 */ /* 0x000f280000300800 */
[----:B------:R-:W4:Y:S04]  /*32bf0*/  LDL.LU R6, [R1+0x254] ;  /* 0x0002540001067983 */ /* 0x000f280000300800 */
[----:B------:R-:W4:Y:S04]  /*32c00*/  LDL.LU R7, [R1+0x250] ;  /* 0x0002500001077983 */ /* 0x000f280000300800 */
[----:B------:R0:W-:Y:S04]  /*32c10*/  STS.128 [R28+0x300], R8 ;  /* 0x000300081c007388 */ /* 0x0001e80000000c00 */
[----:B------:R1:W-:Y:S04]  /*32c20*/  STS.128 [R28+0x380], R12 ;  /* 0x0003800c1c007388 */ /* 0x0003e80000000c00 */
[----:B------:R1:W-:Y:S04]  /*32c30*/  STS.128 [R28+0x400], R16 ;  /* 0x000400101c007388 */ /* 0x0003e80000000c00 */
[----:B0-----:R-:W5:Y:S04]  /*32c40*/  LDL.LU R8, [R1+0x260] ;  /* 0x0002600001087983 */ /* 0x001f680000300800 */
[----:B------:R-:W5:Y:S04]  /*32c50*/  LDL.LU R9, [R1+0x24c] ;  /* 0x00024c0001097983 */ /* 0x000f680000300800 */
[----:B------:R-:W5:Y:S04]  /*32c60*/  LDL.LU R10, [R1+0x26c] ;  /* 0x00026c00010a7983 */ /* 0x000f680000300800 */
[----:B------:R-:W5:Y:S04]  /*32c70*/  LDL.LU R11, [R1+0x268] ;  /* 0x00026800010b7983 */ /* 0x000f680000300800 */
[----:B-1----:R-:W5:Y:S04]  /*32c80*/  LDL.LU R12, [R1+0x214] ;  /* 0x00021400010c7983 */ /* 0x002f680000300800 */
[----:B------:R-:W5:Y:S04]  /*32c90*/  LDL.LU R13, [R1+0x21c] ;  /* 0x00021c00010d7983 */ /* 0x000f680000300800 */
[----:B------:R-:W5:Y:S04]  /*32ca0*/  LDL.LU R14, [R1+0x224] ;  /* 0x00022400010e7983 */ /* 0x000f680000300800 */
[----:B------:R-:W5:Y:S04]  /*32cb0*/  LDL.LU R15, [R1+0x264] ;  /* 0x00026400010f7983 */ /* 0x000f680000300800 */
[----:B------:R-:W5:Y:S04]  /*32cc0*/  LDL.LU R16, [R1+0x32c] ;  /* 0x00032c0001107983 */ /* 0x000f680000300800 */
[----:B------:R-:W5:Y:S01]  /*32cd0*/  LDL.LU R17, [R1+0x328] ;  /* 0x0003280001117983 */ /* 0x000f620000300800 */
[----:B---3--:R-:W-:-:S02]  /*32ce0*/  F2FP.PACK_AB R27, R4, R27 ;  /* 0x0000001b041b723e */ /* 0x008fc400000000ff */
[----:B--2---:R-:W-:Y:S02]  /*32cf0*/  F2FP.PACK_AB R4, R3, R2 ;  /* 0x000000020304723e */ /* 0x004fe400000000ff */
[----:B------:R-:W2:Y:S04]  /*32d00*/  LDL.LU R3, [R1+0x1018] ;  /* 0x0010180001037983 */ /* 0x000ea80000300800 */
[----:B------:R-:W2:Y:S04]  /*32d10*/  LDL.LU R2, [R1+0x1014] ;  /* 0x0010140001027983 */ /* 0x000ea80000300800 */
[----:B------:R-:W3:Y:S01]  /*32d20*/  LDL.LU R18, [R1+0x314] ;  /* 0x0003140001127983 */ /* 0x000ee20000300800 */
[----:B----4-:R-:W-:-:S02]  /*32d30*/  F2FP.PACK_AB R6, R6, R7 ;  /* 0x000000070606723e */ /* 0x010fc400000000ff */
[----:B------:R-:W-:Y:S02]  /*32d40*/  F2FP.PACK_AB R7, R22, R23 ;  /* 0x000000171607723e */ /* 0x000fe400000000ff */
[----:B-----5:R-:W-:Y:S02]  /*32d50*/  F2FP.PACK_AB R5, R9, R5 ;  /* 0x000000050905723e */ /* 0x020fe400000000ff */
[----:B------:R-:W-:Y:S02]  /*32d60*/  F2FP.PACK_AB R9, R10, R11 ;  /* 0x0000000b0a09723e */ /* 0x000fe400000000ff */
[----:B------:R-:W-:Y:S02]  /*32d70*/  F2FP.PACK_AB R10, R20, R21 ;  /* 0x00000015140a723e */ /* 0x000fe400000000ff */
[----:B------:R-:W-:Y:S02]  /*32d80*/  F2FP.PACK_AB R24, R12, R24 ;  /* 0x000000180c18723e */ /* 0x000fe400000000ff */
[----:B------:R-:W-:-:S02]  /*32d90*/  F2FP.PACK_AB R25, R13, R25 ;  /* 0x000000190d19723e */ /* 0x000fc400000000ff */
[----:B------:R-:W-:Y:S02]  /*32da0*/  F2FP.PACK_AB R26, R14, R26 ;  /* 0x0000001a0e1a723e */ /* 0x000fe400000000ff */
[----:B------:R-:W3:Y:S04]  /*32db0*/  LDL.LU R14, [R1+0x310] ;  /* 0x00031000010e7983 */ /* 0x000ee80000300800 */
[----:B------:R-:W4:Y:S01]  /*32dc0*/  LDL.LU R20, [R1+0x334] ;  /* 0x0003340001147983 */ /* 0x000f220000300800 */
[----:B------:R-:W-:-:S03]  /*32dd0*/  F2FP.PACK_AB R8, R15, R8 ;  /* 0x000000080f08723e */ /* 0x000fc600000000ff */
[----:B------:R-:W4:Y:S04]  /*32de0*/  LDL.LU R22, [R1+0x330] ;  /* 0x0003300001167983 */ /* 0x000f280000300800 */
[----:B------:R0:W-:Y:S04]  /*32df0*/  STS.128 [R28+0x480], R24 ;  /* 0x000480181c007388 */ /* 0x0001e80000000c00 */
[----:B------:R1:W-:Y:S01]  /*32e00*/  STS.128 [R28+0x500], R4 ;  /* 0x000500041c007388 */ /* 0x0003e20000000c00 */
[----:B--2---:R-:W-:-:S03]  /*32e10*/  F2FP.PACK_AB R11, R2, R3 ;  /* 0x00000003020b723e */ /* 0x004fc600000000ff */
[----:B------:R-:W2:Y:S04]  /*32e20*/  LDL.LU R2, [R1+0x1010] ;  /* 0x0010100001027983 */ /* 0x000ea80000300800 */
[----:B------:R-:W5:Y:S04]  /*32e30*/  LDL.LU R3, [R1+0x100c] ;  /* 0x00100c0001037983 */ /* 0x000f680000300800 */
[----:B------:R-:W2:Y:S04]  /*32e40*/  LDL.LU R19, [R1+0x320] ;  /* 0x0003200001137983 */ /* 0x000ea80000300800 */
[----:B------:R-:W2:Y:S04]  /*32e50*/  LDL.LU R15, [R1+0x33c] ;  /* 0x00033c00010f7983 */ /* 0x000ea80000300800 */
[----:B------:R-:W2:Y:S04]  /*32e60*/  LDL.LU R23, [R1+0x338] ;  /* 0x0003380001177983 */ /* 0x000ea80000300800 */
[----:B0-----:R-:W2:Y:S04]  /*32e70*/  LDL.LU R24, [R1+0x31c] ;  /* 0x00031c0001187983 */ /* 0x001ea80000300800 */
[----:B------:R-:W2:Y:S04]  /*32e80*/  LDL.LU R25, [R1+0x318] ;  /* 0x0003180001197983 */ /* 0x000ea80000300800 */
[----:B------:R-:W2:Y:S04]  /*32e90*/  LDL.LU R26, [R1+0x30c] ;  /* 0x00030c00011a7983 */ /* 0x000ea80000300800 */
[----:B------:R-:W2:Y:S04]  /*32ea0*/  LDL.LU R27, [R1+0x308] ;  /* 0x00030800011b7983 */ /* 0x000ea80000300800 */
[----:B-1----:R-:W2:Y:S04]  /*32eb0*/  LDL R7, [R1+0x780] ;  /* 0x0007800001077983 */ /* 0x002ea80000100800 */
[----:B------:R-:W3:Y:S04]  /*32ec0*/  LDL.LU R4, [R1+0x304] ;  /* 0x0003040001047983 */ /* 0x000ee80000300800 */
[----:B------:R-:W3:Y:S01]  /*32ed0*/  LDL.LU R5, [R1+0x300] ;  /* 0x0003000001057983 */ /* 0x000ee20000300800 */
[----:B------:R-:W-:-:S02]  /*32ee0*/  ISETP.GE.U32.AND P0, PT, R0, 0x7f800000, PT ;  /* 0x7f8000000000780c */ /* 0x000fc40003f06070 */
[----:B------:R-:W-:-:S05]  /*32ef0*/  MOV R21, c[0x0][0x1c8] ;  /* 0x0000720000157a02 */ /* 0x000fca0000000f00 */
[----:B------:R-:W-:-:S06]  /*32f00*/  IMAD.SHL.U32 R13, R21, 0x2, RZ ;  /* 0x00000002150d7824 */ /* 0x000fcc00078e00ff */
[----:B------:R-:W-:Y:S01]  /*32f10*/  @P0 MOV R12, 0x7f800000 ;  /* 0x7f800000000c0802 */ /* 0x000fe20000000f00 */
[----:B------:R0:W-:Y:S02]  /*32f20*/  STS.128 [R28+0x580], R8 ;  /* 0x000580081c007388 */ /* 0x0001e40000000c00 */
[----:B0-----:R-:W-:Y:S02]  /*32f30*/  F2FP.PACK_AB R9, R16, R17 ;  /* 0x000000111009723e */ /* 0x001fe400000000ff */
[----:B--2---:R-:W-:Y:S02]  /*32f40*/  @P0 FFMA.FTZ R7, R0, R12, +INF ;  /* 0x7f80000000070423 */ /* 0x004fe4000001000c */
[----:B------:R-:W2:Y:S04]  /*32f50*/  LDL.LU R0, [R1+0x1008] ;  /* 0x0010080001007983 */ /* 0x000ea80000300800 */
[----:B------:R5:W-:Y:S01]  /*32f60*/  @P0 STL [R1+0x780], R7 ;  /* 0x0007800701000387 */ /* 0x000be20000100800 */
[----:B------:R-:W-:Y:S01]  /*32f70*/  IADD3 R6, P0, R13, R2, RZ ;  /* 0x000000020d067210 */ /* 0x000fe20007f1e0ff */
[----:B------:R-:W-:Y:S01]  /*32f80*/  IMAD R12, R21, 0x6, RZ ;  /* 0x00000006150c7824 */ /* 0x000fe200078e02ff */
[----:B---3--:R-:W-:-:S02]  /*32f90*/  F2FP.PACK_AB R4, R4, R5 ;  /* 0x000000050404723e */ /* 0x008fc400000000ff */
[C---:B-----5:R-:W-:Y:S02]  /*32fa0*/  LEA.HI.X.SX32 R7, R21.reuse, R3, 0x1, P0 ;  /* 0x0000000315077211 */ /* 0x060fe400000f0eff */
[----:B------:R-:W-:-:S03]  /*32fb0*/  LEA R10, P0, R21, R2, 0x2 ;  /* 0x00000002150a7211 */ /* 0x000fc600078010ff */
[----:B------:R0:W-:Y:S01]  /*32fc0*/  STL.64 [R1+0x150], R6 ;  /* 0x0001500601007387 */ /* 0x0001e20000100a00 */
[----:B------:R-:W-:Y:S02]  /*32fd0*/  LEA.HI.X.SX32 R11, R13, R3, 0x1, P0 ;  /* 0x000000030d0b7211 */ /* 0x000fe400000f0eff */
[----:B------:R-:W-:Y:S02]  /*32fe0*/  IADD3 R16, P0, R12, R2, RZ ;  /* 0x000000020c107210 */ /* 0x000fe40007f1e0ff */
[----:B------:R-:W-:Y:S02]  /*32ff0*/  F2FP.PACK_AB R5, R26, R27 ;  /* 0x0000001b1a05723e */ /* 0x000fe400000000ff */
[----:B------:R-:W3:Y:S01]  /*33000*/  LDL.LU R26, [R1+0x69c] ;  /* 0x00069c00011a7983 */ /* 0x000ee20000300800 */
[----:B0-----:R-:W-:-:S03]  /*33010*/  IMAD R7, R21, 0x3, RZ ;  /* 0x0000000315077824 */ /* 0x001fc600078e02ff */
[----:B------:R0:W-:Y:S04]  /*33020*/  STL.64 [R1+0x148], R10 ;  /* 0x0001480a01007387 */ /* 0x0001e80000100a00 */
[----:B------:R-:W3:Y:S01]  /*33030*/  LDL.LU R27, [R1+0x698] ;  /* 0x00069800011b7983 */ /* 0x000ee20000300800 */
[----:B------:R-:W-:-:S03]  /*33040*/  LEA.HI.X.SX32 R17, R7, R3, 0x1, P0 ;  /* 0x0000000307117211 */ /* 0x000fc600000f0eff */
[----:B------:R-:W5:Y:S01]  /*33050*/  LDL.LU R7, [R1+0x324] ;  /* 0x0003240001077983 */ /* 0x000f620000300800 */
[----:B------:R-:W-:Y:S02]  /*33060*/  F2FP.PACK_AB R8, R24, R25 ;  /* 0x000000191808723e */ /* 0x000fe400000000ff */
[C---:B------:R-:W-:Y:S02]  /*33070*/  LEA R24, P0, R21.reuse, R2, 0x3 ;  /* 0x0000000215187211 */ /* 0x040fe400078018ff */
[C---:B0-----:R-:W-:Y:S01]  /*33080*/  SHF.L.U32 R11, R21.reuse, 0x2, RZ ;  /* 0x00000002150b7819 */ /* 0x041fe200000006ff */
[----:B------:R0:W-:Y:S01]  /*33090*/  STL.64 [R1+0x140], R16 ;  /* 0x0001401001007387 */ /* 0x0001e20000100a00 */
[----:B------:R-:W-:Y:S01]  /*330a0*/  F2FP.PACK_AB R6, R18, R14 ;  /* 0x0000000e1206723e */ /* 0x000fe200000000ff */
[----:B------:R-:W-:Y:S01]  /*330b0*/  IMAD R13, R21, 0xa, RZ ;  /* 0x0000000a150d7824 */ /* 0x000fe200078e02ff */
[----:B------:R-:W-:Y:S02]  /*330c0*/  LEA.HI.X.SX32 R25, R11, R3, 0x1, P0 ;  /* 0x000000030b197211 */ /* 0x000fe400000f0eff */
[----:B----4-:R-:W-:Y:S01]  /*330d0*/  F2FP.PACK_AB R10, R20, R22 ;  /* 0x00000016140a723e */ /* 0x010fe200000000ff */
[----:B0-----:R-:W4:Y:S01]  /*330e0*/  LDL.LU R17, [R1+0x6b8] ;  /* 0x0006b80001117983 */ /* 0x001f220000300800 */
[----:B------:R-:W-:-:S03]  /*330f0*/  IMAD R16, R21, 0x5, RZ ;  /* 0x0000000515107824 */ /* 0x000fc600078e02ff */
[----:B------:R-:W2:Y:S04]  /*33100*/  LDL.LU R18, [R1+0x6a0] ;  /* 0x0006a00001127983 */ /* 0x000ea80000300800 */
[----:B------:R-:W2:Y:S04]  /*33110*/  LDL.LU R20, [R1+0x6cc] ;  /* 0x0006cc0001147983 */ /* 0x000ea80000300800 */
[----:B------:R-:W2:Y:S04]  /*33120*/  LDL.LU R22, [R1+0x6c8] ;  /* 0x0006c80001167983 */ /* 0x000ea80000300800 */
[----:B------:R0:W-:Y:S01]  /*33130*/  STL.64 [R1+0x138], R24 ;  /* 0x0001381801007387 */ /* 0x0001e20000100a00 */
[----:B------:R-:W-:-:S02]  /*33140*/  F2FP.PACK_AB R11, R15, R23 ;  /* 0x000000170f0b723e */ /* 0x000fc400000000ff */
[----:B0-----:R-:W-:-:S04]  /*33150*/  IADD3 R24, P0, R13, R2, RZ ;  /* 0x000000020d187210 */ /* 0x001fc80007f1e0ff */
[----:B------:R-:W-:Y:S02]  /*33160*/  LEA.HI.X.SX32 R25, R16, R3, 0x1, P0 ;  /* 0x0000000310197211 */ /* 0x000fe400000f0eff */
[----:B-----5:R-:W-:Y:S02]  /*33170*/  F2FP.PACK_AB R7, R7, R19 ;  /* 0x000000130707723e */ /* 0x020fe400000000ff */
[----:B------:R-:W5:Y:S04]  /*33180*/  LDL.LU R19, [R1+0x6ac] ;  /* 0x0006ac0001137983 */ /* 0x000f680000300800 */
[----:B------:R-:W5:Y:S04]  /*33190*/  LDL.LU R23, [R1+0x6a8] ;  /* 0x0006a80001177983 */ /* 0x000f680000300800 */
[----:B------:R-:W-:Y:S04]  /*331a0*/  STL.64 [R1+0x130], R24 ;  /* 0x0001301801007387 */ /* 0x000fe80000100a00 */
[----:B------:R0:W-:Y:S04]  /*331b0*/  STS.128 [R28+0x600], R4 ;  /* 0x000600041c007388 */ /* 0x0001e80000000c00 */
[----:B0-----:R-:W4:Y:S01]  /*331c0*/  LDL.LU R7, [R1+0x6bc] ;  /* 0x0006bc0001077983 */ /* 0x001f220000300800 */
[----:B------:R-:W-:-:S02]  /*331d0*/  IMAD R14, R21, 0xc, RZ ;  /* 0x0000000c150e7824 */ /* 0x000fc400078e02ff */
[----:B------:R-:W-:-:S03]  /*331e0*/  IMAD R15, R21, 0xe, RZ ;  /* 0x0000000e150f7824 */ /* 0x000fc600078e02ff */
[-C--:B------:R-:W-:Y:S01]  /*331f0*/  IADD3 R24, P0, R14, R2.reuse, RZ ;  /* 0x000000020e187210 */ /* 0x080fe20007f1e0ff */
[----:B------:R0:W-:Y:S01]  /*33200*/  STS.128 [R28+0x680], R8 ;  /* 0x000680081c007388 */ /* 0x0001e20000000c00 */
[C---:B------:R-:W-:Y:S02]  /*33210*/  IMAD R5, R21.reuse, 0x7, RZ ;  /* 0x0000000715057824 */ /* 0x040fe400078e02ff */
[----:B------:R-:W-:Y:S02]  /*33220*/  LEA.HI.X.SX32 R25, R12, R3, 0x1, P0 ;  /* 0x000000030c197211 */ /* 0x000fe400000f0eff */
[----:B---3--:R-:W-:Y:S01]  /*33230*/  F2FP.PACK_AB R4, R26, R27 ;  /* 0x0000001b1a04723e */ /* 0x008fe200000000ff */
[C---:B------:R-:W-:Y:S01]  /*33240*/  IMAD R16, R21.reuse, 0x12, RZ ;  /* 0x0000001215107824 */ /* 0x040fe200078e02ff */
[----:B------:R-:W-:Y:S02]  /*33250*/  SHF.L.U32 R6, R21, 0x3, RZ ;  /* 0x0000000315067819 */ /* 0x000fe400000006ff */
[-C--:B0-----:R-:W-:Y:S01]  /*33260*/  IADD3 R8, P0, R15, R2.reuse, RZ ;  /* 0x000000020f087210 */ /* 0x081fe20007f1e0ff */
[----:B------:R-:W3:Y:S03]  /*33270*/  LDL.LU R11, [R1+0x6a4] ;  /* 0x0006a400010b7983 */ /* 0x000ee60000300800 */
[----:B------:R-:W-:Y:S01]  /*33280*/  LEA.HI.X.SX32 R9, R5, R3, 0x1, P0 ;  /* 0x0000000305097211 */ /* 0x000fe200000f0eff */
[----:B------:R0:W-:Y:S01]  /*33290*/  STL.64 [R1+0x1000], R28 ;  /* 0x0010001c01007387 */ /* 0x0001e20000100a00 */
[----:B------:R-:W-:-:S03]  /*332a0*/  LEA R26, P0, R21, R2, 0x4 ;  /* 0x00000002151a7211 */ /* 0x000fc600078020ff */
[----:B------:R-:W3:Y:S04]  /*332b0*/  LDL.LU R10, [R1+0x6d8] ;  /* 0x0006d800010a7983 */ /* 0x000ee80000300800 */
[----:B------:R1:W-:Y:S01]  /*332c0*/  STL.64 [R1+0x128], R24 ;  /* 0x0001281801007387 */ /* 0x0003e20000100a00 */
[----:B------:R-:W-:Y:S02]  /*332d0*/  LEA.HI.X.SX32 R27, R6, R3, 0x1, P0 ;  /* 0x00000003061b7211 */ /* 0x000fe400000f0eff */
[----:B0-----:R-:W-:Y:S01]  /*332e0*/  IADD3 R28, P0, R16, R2, RZ ;  /* 0x00000002101c7210 */ /* 0x001fe20007f1e0ff */
[----:B-1----:R-:W3:Y:S04]  /*332f0*/  LDL.LU R24, [R1+0x6b0] ;  /* 0x0006b00001187983 */ /* 0x002ee80000300800 */
[----:B------:R-:W3:Y:S04]  /*33300*/  LDL.LU R12, [R1+0x6ec] ;  /* 0x0006ec00010c7983 */ /* 0x000ee80000300800 */
[----:B------:R-:W3:Y:S04]  /*33310*/  LDL.LU R25, [R1+0x6e8] ;  /* 0x0006e80001197983 */ /* 0x000ee80000300800 */
[----:B------:R2:W-:Y:S04]  /*33320*/  STL.64 [R1+0x120], R8 ;  /* 0x0001200801007387 */ /* 0x0005e80000100a00 */
[----:B------:R0:W-:Y:S01]  /*33330*/  STL.64 [R1+0x118], R26 ;  /* 0x0001181a01007387 */ /* 0x0001e20000100a00 */
[----:B--2---:R-:W-:-:S03]  /*33340*/  F2FP.PACK_AB R9, R20, R22 ;  /* 0x000000161409723e */ /* 0x004fc600000000ff */
[----:B0-----:R-:W2:Y:S04]  /*33350*/  LDL.LU R26, [R1+0x8] ;  /* 0x00000800011a7983 */ /* 0x001ea80000300800 */
[----:B------:R-:W2:Y:S04]  /*33360*/  LDL.LU R27, [R1+0x10] ;  /* 0x00001000011b7983 */ /* 0x000ea80000300800 */
[----:B------:R-:W2:Y:S04]  /*33370*/  LDL.LU R20, [R1+0x38] ;  /* 0x0000380001147983 */ /* 0x000ea80000300800 */
[----:B------:R-:W2:Y:S01]  /*33380*/  LDL.LU R22, [R1+0x14] ;  /* 0x0000140001167983 */ /* 0x000ea20000300800 */
[----:B-----5:R-:W-:-:S02]  /*33390*/  F2FP.PACK_AB R6, R19, R23 ;  /* 0x000000171306723e */ /* 0x020fc400000000ff */
[----:B----4-:R-:W-:Y:S01]  /*333a0*/  F2FP.PACK_AB R8, R7, R17 ;  /* 0x000000110708723e */ /* 0x010fe200000000ff */
[C---:B------:R-:W-:Y:S02]  /*333b0*/  IMAD R7, R21.reuse, 0x9, RZ ;  /* 0x0000000915077824 */ /* 0x040fe400078e02ff */
[----:B------:R-:W-:-:S03]  /*333c0*/  IMAD R17, R21, 0x14, RZ ;  /* 0x0000001415117824 */ /* 0x000fc600078e02ff */
[----:B------:R-:W-:Y:S02]  /*333d0*/  LEA.HI.X.SX32 R29, R7, R3, 0x1, P0 ;  /* 0x00000003071d7211 */ /* 0x000fe400000f0eff */
[----:B------:R-:W4:Y:S04]  /*333e0*/  LDL.LU R7, [R1+0x6b4] ;  /* 0x0006b40001077983 */ /* 0x000f280000300800 */
[----:B------:R0:W-:Y:S04]  /*333f0*/  STL.64 [R1+0x110], R28 ;  /* 0x0001101c01007387 */ /* 0x0001e80000100a00 */
[----:B------:R-:W-:Y:S04]  /*33400*/  STL.64 [R1+0xff8], R16 ;  /* 0x000ff81001007387 */ /* 0x000fe80000100a00 */
[----:B------:R-:W5:Y:S01]  /*33410*/  LDL.LU R23, [R1+0x40] ;  /* 0x0000400001177983 */ /* 0x000f620000300800 */
[----:B0-----:R-:W-:-:S04]  /*33420*/  IADD3 R28, P0, R17, R2, RZ ;  /* 0x00000002111c7210 */ /* 0x001fc80007f1e0ff */
[----:B------:R-:W-:-:S05]  /*33430*/  LEA.HI.X.SX32 R29, R13, R3, 0x1, P0 ;  /* 0x000000030d1d7211 */ /* 0x000fca00000f0eff */
[----:B------:R0:W-:Y:S04]  /*33440*/  STL.64 [R1+0x108], R28 ;  /* 0x0001081c01007387 */ /* 0x0001e80000100a00 */
[----:B0-----:R-:W2:Y:S04]  /*33450*/  LDL.LU.64 R28, [R1+0x1000] ;  /* 0x00100000011c7983 */ /* 0x001ea80000300a00 */
[----:B------:R-:W2:Y:S01]  /*33460*/  LDL.LU R13, [R1+0x6dc] ;  /* 0x0006dc00010d7983 */ /* 0x000ea20000300800 */
[----:B---3--:R-:W-:Y:S01]  /*33470*/  F2FP.PACK_AB R5, R11, R18 ;  /* 0x000000120b05723e */ /* 0x008fe200000000ff */
[----:B------:R-:W-:-:S02]  /*33480*/  IMAD R18, R21, 0x16, RZ ;  /* 0x0000001615127824 */ /* 0x000fc400078e02ff */
[----:B------:R-:W-:-:S03]  /*33490*/  IMAD R11, R21, 0xb, RZ ;  /* 0x0000000b150b7824 */ /* 0x000fc600078e02ff */
[----:B------:R-:W-:Y:S01]  /*334a0*/  IADD3 R16, P0, R18, R2, RZ ;  /* 0x0000000212107210 */ /* 0x000fe20007f1e0ff */
[----:B------:R-:W-:-:S03]  /*334b0*/  IMAD R19, R21, 0x18, RZ ;  /* 0x0000001815137824 */ /* 0x000fc600078e02ff */
[----:B------:R-:W-:-:S05]  /*334c0*/  LEA.HI.X.SX32 R17, R11, R3, 0x1, P0 ;  /* 0x000000030b117211 */ /* 0x000fca00000f0eff */
[----:B------:R0:W-:Y:S01]  /*334d0*/  STL.64 [R1+0x100], R16 ;  /* 0x0001001001007387 */ /* 0x0001e20000100a00 */
[----:B------:R-:W-:Y:S01]  /*334e0*/  F2FP.PACK_AB R11, R12, R25 ;  /* 0x000000190c0b723e */ /* 0x000fe200000000ff */
[----:B------:R-:W-:Y:S02]  /*334f0*/  IMAD R12, R21, 0xd, RZ ;  /* 0x0000000d150c7824 */ /* 0x000fe400078e02ff */
[----:B------:R-:W-:Y:S01]  /*33500*/  STL.64 [R1+0xfd8], R18 ;  /* 0x000fd81201007387 */ /* 0x000fe20000100a00 */
[----:B0-----:R-:W-:-:S04]  /*33510*/  IADD3 R16, P0, R19, R2, RZ ;  /* 0x0000000213107210 */ /* 0x001fc80007f1e0ff */
[----:B------:R-:W-:-:S05]  /*33520*/  LEA.HI.X.SX32 R17, R14, R3, 0x1, P0 ;  /* 0x000000030e117211 */ /* 0x000fca00000f0eff */
[----:B------:R0:W-:Y:S04]  /*33530*/  STL.64 [R1+0xf8], R16 ;  /* 0x0000f81001007387 */ /* 0x0001e80000100a00 */
[----:B0-----:R-:W3:Y:S01]  /*33540*/  LDL.LU.64 R16, [R1+0xff8] ;  /* 0x000ff80001107983 */ /* 0x001ee20000300a00 */
[----:B----4-:R-:W-:Y:S01]  /*33550*/  F2FP.PACK_AB R7, R7, R24 ;  /* 0x000000180707723e */ /* 0x010fe200000000ff */
[----:B------:R-:W-:-:S05]  /*33560*/  IMAD R24, R21, 0x1a, RZ ;  /* 0x0000001a15187824 */ /* 0x000fca00078e02ff */
[----:B------:R-:W-:-:S04]  /*33570*/  IADD3 R18, P0, R24, R2, RZ ;  /* 0x0000000218127210 */ /* 0x000fc80007f1e0ff */
[----:B------:R-:W-:-:S05]  /*33580*/  LEA.HI.X.SX32 R19, R12, R3, 0x1, P0 ;  /* 0x000000030c137211 */ /* 0x000fca00000f0eff */
[----:B------:R-:W-:Y:S01]  /*33590*/  STL.64 [R1+0xf0], R18 ;  /* 0x0000f01201007387 */ /* 0x000fe20000100a00 */
[----:B--2---:R-:W-:Y:S01]  /*335a0*/  F2FP.PACK_AB R10, R13, R10 ;  /* 0x0000000a0d0a723e */ /* 0x004fe200000000ff */
[----:B------:R-:W-:Y:S02]  /*335b0*/  IMAD R13, R21, 0x1c, RZ ;  /* 0x0000001c150d7824 */ /* 0x000fe400078e02ff */
[----:B------:R0:W-:Y:S03]  /*335c0*/  STS.128 [R28+0x700], R4 ;  /* 0x000700041c007388 */ /* 0x0001e60000000c00 */
[----:B0-----:R-:W-:Y:S02]  /*335d0*/  IADD3 R6, P0, R13, R2, RZ ;  /* 0x000000020d067210 */ /* 0x001fe40007f1e0ff */
[----:B------:R-:W-:Y:S02]  /*335e0*/  F2FP.PACK_AB R13, R27, R0 ;  /* 0x000000001b0d723e */ /* 0x000fe400000000ff */
[----:B------:R-:W5:Y:S01]  /*335f0*/  LDL.LU R0, [R1+0xff0] ;  /* 0x000ff00001007983 */ /* 0x000f620000300800 */
[----:B------:R-:W-:Y:S01]  /*33600*/  LEA.HI.X.SX32 R7, R15, R3, 0x1, P0 ;  /* 0x000000030f077211 */ /* 0x000fe200000f0eff */
[----:B------:R-:W-:-:S02]  /*33610*/  IMAD R14, R21, 0x1e, RZ ;  /* 0x0000001e150e7824 */ /* 0x000fc400078e02ff */
[----:B------:R-:W-:Y:S02]  /*33620*/  IMAD R4, R21, 0xf, RZ ;  /* 0x0000000f15047824 */ /* 0x000fe400078e02ff */
[----:B------:R0:W-:Y:S01]  /*33630*/  STL.64 [R1+0xe8], R6 ;  /* 0x0000e80601007387 */ /* 0x0001e20000100a00 */
[----:B------:R-:W-:-:S03]  /*33640*/  F2FP.PACK_AB R12, R26, R29 ;  /* 0x0000001d1a0c723e */ /* 0x000fc600000000ff */
[----:B------:R-:W-:Y:S04]  /*33650*/  STS.128 [R28+0x780], R8 ;  /* 0x000780081c007388 */ /* 0x000fe80000000c00 */
[----:B------:R-:W-:Y:S01]  /*33660*/  BAR.SYNC.DEFER_BLOCKING 0x0 ;  /* 0x0000000000007b1d */ /* 0x000fe20000010000 */
[----:B0-----:R-:W-:-:S04]  /*33670*/  IADD3 R6, P0, R14, R2, RZ ;  /* 0x000000020e067210 */ /* 0x001fc80007f1e0ff */
[----:B------:R-:W-:Y:S01]  /*33680*/  LEA.HI.X.SX32 R7, R4, R3, 0x1, P0 ;  /* 0x0000000304077211 */ /* 0x000fe200000f0eff */
[C---:B------:R-:W-:Y:S01]  /*33690*/  IMAD R29, R21.reuse, 0x22, RZ ;  /* 0x00000022151d7824 */ /* 0x040fe200078e02ff */
[----:B------:R-:W-:-:S03]  /*336a0*/  SHF.L.U32 R5, R21, 0x4, RZ ;  /* 0x0000000415057819 */ /* 0x000fc600000006ff */
[----:B------:R0:W-:Y:S01]  /*336b0*/  STL.64 [R1+0xe0], R6 ;  /* 0x0000e00601007387 */ /* 0x0001e20000100a00 */
[C---:B------:R-:W-:Y:S01]  /*336c0*/  IMAD R4, R21.reuse, 0x11, RZ ;  /* 0x0000001115047824 */ /* 0x040fe200078e02ff */
[----:B------:R-:W-:Y:S02]  /*336d0*/  F2FP.PACK_AB R14, R20, R22 ;  /* 0x00000016140e723e */ /* 0x000fe400000000ff */
[----:B0-----:R-:W-:-:S04]  /*336e0*/  LEA R6, P0, R21, R2, 0x5 ;  /* 0x0000000215067211 */ /* 0x001fc800078028ff */
[----:B------:R-:W-:Y:S02]  /*336f0*/  LEA.HI.X.SX32 R7, R5, R3, 0x1, P0 ;  /* 0x0000000305077211 */ /* 0x000fe400000f0eff */
[----:B------:R-:W-:-:S04]  /*33700*/  IADD3 R8, P0, R29, R2, RZ ;  /* 0x000000021d087210 */ /* 0x000fc80007f1e0ff */
[----:B------:R-:W-:Y:S01]  /*33710*/  LEA.HI.X.SX32 R9, R4, R3, 0x1, P0 ;  /* 0x0000000304097211 */ /* 0x000fe200000f0eff */
[----:B------:R-:W-:Y:S01]  /*33720*/  IMAD R20, R21, 0x13, RZ ;  /* 0x0000001315147824 */ /* 0x000fe200078e02ff */
[----:B-----5:R-:W-:Y:S02]  /*33730*/  F2FP.PACK_AB R15, R23, R0 ;  /* 0x00000000170f723e */ /* 0x020fe400000000ff */
[----:B------:R-:W0:Y:S01]  /*33740*/  S2R R23, SR_TID.X ;  /* 0x0000000000177919 */ /* 0x000e220000002100 */
[----:B------:R-:W-:-:S03]  /*33750*/  IMAD R0, R21, 0x24, RZ ;  /* 0x0000002415007824 */ /* 0x000fc600078e02ff */
[----:B------:R-:W-:Y:S04]  /*33760*/  STL.64 [R1+0xfe8], R14 ;  /* 0x000fe80e01007387 */ /* 0x000fe80000100a00 */
[----:B------:R-:W-:Y:S04]  /*33770*/  STL.64 [R1+0xfe0], R12 ;  /* 0x000fe00c01007387 */ /* 0x000fe80000100a00 */
[----:B------:R-:W-:Y:S04]  /*33780*/  STL.64 [R1+0xd8], R6 ;  /* 0x0000d80601007387 */ /* 0x000fe80000100a00 */
[----:B------:R1:W-:Y:S01]  /*33790*/  STL.64 [R1+0xd0], R8 ;  /* 0x0000d00801007387 */ /* 0x0003e20000100a00 */
[----:B0-----:R-:W-:-:S02]  /*337a0*/  LOP3.LUT R22, R23, 0x7f, RZ, 0xc0, !PT ;  /* 0x0000007f17167812 */ /* 0x001fc400078ec0ff */
[----:B------:R-:W-:-:S04]  /*337b0*/  SHF.L.U32 R23, R23, 0xc, RZ ;  /* 0x0000000c17177819 */ /* 0x000fc800000006ff */
[----:B------:R-:W-:Y:S02]  /*337c0*/  LOP3.LUT R23, R23, 0x6000, RZ, 0xc0, !PT ;  /* 0x0000600017177812 */ /* 0x000fe400078ec0ff */
[----:B-1----:R-:W-:-:S03]  /*337d0*/  IADD3 R8, P0, R0, R2, RZ ;  /* 0x0000000200087210 */ /* 0x002fc60007f1e0ff */
[----:B------:R-:W-:Y:S01]  /*337e0*/  IMAD R23, R22, 0x10, R23 ;  /* 0x0000001016177824 */ /* 0x000fe200078e0217 */
[----:B---3--:R-:W-:-:S04]  /*337f0*/  LEA.HI.X.SX32 R9, R16, R3, 0x1, P0 ;  /* 0x0000000310097211 */ /* 0x008fc800000f0eff */
[----:B------:R-:W0:Y:S04]  /*33800*/  LDS.128 R12, [R23] ;  /* 0x00000000170c7984 */ /* 0x000e280000000c00 */
[----:B------:R-:W-:Y:S04]  /*33810*/  STL.64 [R1+0x160], R8 ;  /* 0x0001600801007387 */ /* 0x000fe80000100a00 */
[----:B------:R-:W1:Y:S01]  /*33820*/  LDS.128 R8, [R23+0x800] ;  /* 0x0008000017087984 */ /* 0x000e620000000c00 */
[----:B------:R-:W-:-:S03]  /*33830*/  LOP3.LUT R5, R23, 0x20, RZ, 0x3c, !PT ;  /* 0x0000002017057812 */ /* 0x000fc600078e3cff */
[----:B------:R-:W2:Y:S04]  /*33840*/  LDS.128 R24, [R23+0x1000] ;  /* 0x0010000017187984 */ /* 0x000ea80000000c00 */
[----:B0-----:R-:W-:Y:S04]  /*33850*/  STL.64 [R1+0x90], R12 ;  /* 0x0000900c01007387 */ /* 0x001fe80000100a00 */
[----:B------:R-:W-:Y:S04]  /*33860*/  STL.64 [R1+0x98], R14 ;  /* 0x0000980e01007387 */ /* 0x000fe80000100a00 */
[----:B------:R-:W0:Y:S04]  /*33870*/  LDS.128 R12, [R23+0x1800] ;  /* 0x00180000170c7984 */ /* 0x000e280000000c00 */
[----:B-1----:R-:W-:Y:S04]  /*33880*/  STL.64 [R1+0x80], R8 ;  /* 0x0000800801007387 */ /* 0x002fe80000100a00 */
[----:B------:R-:W-:Y:S04]  /*33890*/  STL.64 [R1+0x88], R10 ;  /* 0x0000880a01007387 */ /* 0x000fe80000100a00 */
[----:B------:R-:W1:Y:S04]  /*338a0*/  LDS.128 R8, [R5] ;  /* 0x0000000005087984 */ /* 0x000e680000000c00 */
[----:B--2---:R-:W-:Y:S04]  /*338b0*/  STL.64 [R1+0x70], R24 ;  /* 0x0000701801007387 */ /* 0x004fe80000100a00 */
[----:B------:R-:W-:Y:S04]  /*338c0*/  STL.64 [R1+0x78], R26 ;  /* 0x0000781a01007387 */ /* 0x000fe80000100a00 */
[----:B------:R-:W2:Y:S04]  /*338d0*/  LDS.128 R24, [R5+0x800] ;  /* 0x0008000005187984 */ /* 0x000ea80000000c00 */
[----:B0-----:R-:W-:Y:S04]  /*338e0*/  STL.64 [R1+0x60], R12 ;  /* 0x0000600c01007387 */ /* 0x001fe80000100a00 */
[----:B------:R-:W-:Y:S04]  /*338f0*/  STL.64 [R1+0x68], R14 ;  /* 0x0000680e01007387 */ /* 0x000fe80000100a00 */
[----:B------:R-:W0:Y:S04]  /*33900*/  LDS.128 R12, [R5+0x1000] ;  /* 0x00100000050c7984 */ /* 0x000e280000000c00 */
[----:B-1----:R-:W-:Y:S04]  /*33910*/  STL.64 [R1+0x50], R8 ;  /* 0x0000500801007387 */ /* 0x002fe80000100a00 */
[----:B------:R-:W-:Y:S04]  /*33920*/  STL.64 [R1+0x58], R10 ;  /* 0x0000580a01007387 */ /* 0x000fe80000100a00 */
[----:B------:R-:W1:Y:S01]  /*33930*/  LDS.128 R8, [R5+0x1800] ;  /* 0x0018000005087984 */ /* 0x000e620000000c00 */
[----:B------:R-:W-:-:S03]  /*33940*/  LOP3.LUT R4, R23, 0x40, RZ, 0x3c, !PT ;  /* 0x0000004017047812 */ /* 0x000fc600078e3cff */
[----:B--2---:R-:W-:Y:S04]  /*33950*/  STL.64 [R1+0x40], R24 ;  /* 0x0000401801007387 */ /* 0x004fe80000100a00 */
[----:B------:R-:W-:Y:S01]  /*33960*/  STL.64 [R1+0x48], R26 ;  /* 0x0000481a01007387 */ /* 0x000fe20000100a00 */
[----:B------:R-:W-:-:S03]  /*33970*/  IMAD R6, R21, 0x26, RZ ;  /* 0x0000002615067824 */ /* 0x000fc600078e02ff */
[----:B------:R-:W2:Y:S02]  /*33980*/  LDS.128 R24, [R4] ;  /* 0x0000000004187984 */ /* 0x000ea40000000c00 */
[----:B------:R-:W-:Y:S02]  /*33990*/  IADD3 R18, P0, R6, R2, RZ ;  /* 0x0000000206127210 */ /* 0x000fe40007f1e0ff */
[----:B0-----:R-:W-:Y:S04]  /*339a0*/  STL.64 [R1+0x30], R12 ;  /* 0x0000300c01007387 */ /* 0x001fe80000100a00 */
[----:B------:R-:W-:Y:S04]  /*339b0*/  STL.64 [R1+0x38], R14 ;  /* 0x0000380e01007387 */ /* 0x000fe80000100a00 */
[----:B------:R-:W0:Y:S04]  /*339c0*/  LDS.128 R12, [R4+0x800] ;  /* 0x00080000040c7984 */ /* 0x000e280000000c00 */
[----:B-1----:R-:W-:Y:S04]  /*339d0*/  STL.64 [R1+0xa0], R8 ;  /* 0x0000a00801007387 */ /* 0x002fe80000100a00 */
[----:B------:R-:W-:Y:S04]  /*339e0*/  STL.64 [R1+0xa8], R10 ;  /* 0x0000a80a01007387 */ /* 0x000fe80000100a00 */
[----:B------:R-:W1:Y:S04]  /*339f0*/  LDS.128 R8, [R4+0x1000] ;  /* 0x0010000004087984 */ /* 0x000e680000000c00 */
[----:B------:R-:W3:Y:S01]  /*33a00*/  LDS.128 R4, [R4+0x1800] ;  /* 0x0018000004047984 */ /* 0x000ee20000000c00 */
[----:B------:R-:W-:-:S03]  /*33a10*/  LOP3.LUT R0, R23, 0x60, RZ, 0x3c, !PT ;  /* 0x0000006017007812 */ /* 0x000fc600078e3cff */
[----:B--2---:R-:W-:Y:S04]  /*33a20*/  STL.64 [R1+0x20], R24 ;  /* 0x0000201801007387 */ /* 0x004fe80000100a00 */
[----:B------:R-:W-:Y:S04]  /*33a30*/  STL.64 [R1+0x28], R26 ;  /* 0x0000281a01007387 */ /* 0x000fe80000100a00 */
[----:B------:R-:W2:Y:S04]  /*33a40*/  LDS.128 R24, [R0] ;  /* 0x0000000000187984 */ /* 0x000ea80000000c00 */
[----:B0-----:R-:W-:Y:S04]  /*33a50*/  STL.64 [R1+0x10], R12 ;  /* 0x0000100c01007387 */ /* 0x001fe80000100a00 */
[----:B------:R-:W-:Y:S04]  /*33a60*/  STL.64 [R1+0x18], R14 ;  /* 0x0000180e01007387 */ /* 0x000fe80000100a00 */
[----:B------:R-:W4:Y:S04]  /*33a70*/  LDL.LU R16, [R1+0x178] ;  /* 0x0001780001107983 */ /* 0x000f280000300800 */
[----:B-1----:R-:W-:Y:S04]  /*33a80*/  STL.64 [R1], R8 ;  /* 0x0000000801007387 */ /* 0x002fe80000100a00 */
[----:B------:R-:W-:Y:S04]  /*33a90*/  STL.64 [R1+0x8], R10 ;  /* 0x0000080a01007387 */ /* 0x000fe80000100a00 */
[----:B------:R-:W0:Y:S04]  /*33aa0*/  LDS.128 R8, [R0+0x800] ;  /* 0x0008000000087984 */ /* 0x000e280000000c00 */
[----:B------:R-:W4:Y:S04]  /*33ab0*/  LDL.LU R21, [R1+0x174] ;  /* 0x0001740001157983 */ /* 0x000f280000300800 */
[----:B---3--:R-:W-:Y:S04]  /*33ac0*/  STL.64 [R1+0xb0], R4 ;  /* 0x0000b00401007387 */ /* 0x008fe80000100a00 */
[----:B------:R-:W-:Y:S04]  /*33ad0*/  STL.64 [R1+0xb8], R6 ;  /* 0x0000b80601007387 */ /* 0x000fe80000100a00 */
[----:B------:R-:W-:Y:S04]  /*33ae0*/  LDS.128 R4, [R0+0x1000] ;  /* 0x0010000000047984 */ /* 0x000fe80000000c00 */
[----:B------:R-:W1:Y:S04]  /*33af0*/  LDS.128 R12, [R0+0x1800] ;  /* 0x00180000000c7984 */ /* 0x000e680000000c00 */
[----:B------:R-:W3:Y:S04]  /*33b00*/  LDL.LU R22, [R1+0x17c] ;  /* 0x00017c0001167983 */ /* 0x000ee80000300800 */
[----:B------:R-:W5:Y:S04]  /*33b10*/  LDL.LU R23, [R1+0x184] ;  /* 0x0001840001177983 */ /* 0x000f680000300800 */
[----:B--2---:R-:W-:Y:S04]  /*33b20*/  STL.64 [R1+0xf38], R24 ;  /* 0x000f381801007387 */ /* 0x004fe80000100a00 */
[----:B------:R2:W-:Y:S04]  /*33b30*/  STL [R1+0xf58], R25 ;  /* 0x000f581901007387 */ /* 0x0005e80000100800 */
[----:B--2---:R-:W5:Y:S04]  /*33b40*/  LDL.LU R25, [R1+0x188] ;  /* 0x0001880001197983 */ /* 0x004f680000300800 */
[----:B------:R2:W-:Y:S04]  /*33b50*/  STL.64 [R1+0xed8], R26 ;  /* 0x000ed81a01007387 */ /* 0x0005e80000100a00 */
[----:B--2---:R-:W3:Y:S04]  /*33b60*/  LDL.LU R26, [R1+0x180] ;  /* 0x00018000011a7983 */ /* 0x004ee80000300800 */
[----:B0-----:R0:W-:Y:S01]  /*33b70*/  STL.64 [R1+0xf20], R8 ;  /* 0x000f200801007387 */ /* 0x0011e20000100a00 */
[----:B-1----:R-:W-:-:S03]  /*33b80*/  MOV R0, R15 ;  /* 0x0000000f00007202 */ /* 0x002fc60000000f00 */
[----:B0-----:R-:W2:Y:S04]  /*33b90*/  LDL.LU R8, [R1+0x170] ;  /* 0x0001700001087983 */ /* 0x001ea80000300800 */
[----:B------:R-:W2:Y:S04]  /*33ba0*/  LDL.LU R9, [R1+0x15c] ;  /* 0x00015c0001097983 */ /* 0x000ea80000300800 */
[----:B------:R-:W-:Y:S04]  /*33bb0*/  STL.64 [R1+0xed0], R10 ;  /* 0x000ed00a01007387 */ /* 0x000fe80000100a00 */
[----:B------:R-:W-:Y:S04]  /*33bc0*/  STL.64 [R1+0xf18], R4 ;  /* 0x000f180401007387 */ /* 0x000fe80000100a00 */
[----:B------:R-:W-:Y:S04]  /*33bd0*/  STL.64 [R1+0xec0], R6 ;  /* 0x000ec00601007387 */ /* 0x000fe80000100a00 */
[----:B------:R-:W-:Y:S04]  /*33be0*/  STL.64 [R1+0xc0], R12 ;  /* 0x0000c00c01007387 */ /* 0x000fe80000100a00 */
[----:B------:R0:W-:Y:S01]  /*33bf0*/  STL [R1+0xc8], R14 ;  /* 0x0000c80e01007387 */ /* 0x0001e20000100800 */
[----:B------:R-:W-:-:S03]  /*33c00*/  LEA.HI.X.SX32 R19, R20, R3, 0x1, P0 ;  /* 0x0000000314137211 */ /* 0x000fc600000f0eff */
[----:B0-----:R-:W5:Y:S04]  /*33c10*/  LDL.LU.64 R14, [R1+0xfe8] ;  /* 0x000fe800010e7983 */ /* 0x001f680000300a00 */
[----:B------:R-:W5:Y:S04]  /*33c20*/  LDL.LU.64 R12, [R1+0xfe0] ;  /* 0x000fe000010c7983 */ /* 0x000f680000300a00 */
[----:B------:R-:W-:Y:S04]  /*33c30*/  STL.64 [R1+0xfd0], R28 ;  /* 0x000fd01c01007387 */ /* 0x000fe80000100a00 */
[----:B------:R0:W-:Y:S04]  /*33c40*/  STL.64 [R1+0x168], R18 ;  /* 0x0001681201007387 */ /* 0x0001e80000100a00 */
[----:B------:R-:W-:Y:S06]  /*33c50*/  BAR.SYNC.DEFER_BLOCKING 0x0 ;  /* 0x0000000000007b1d */ /* 0x000fec0000010000 */
[----:B0-----:R-:W5:Y:S01]  /*33c60*/  LDL.LU.64 R18, [R1+0xfd8] ;  /* 0x000fd80001127983 */ /* 0x001f620000300a00 */
[----:B------:R-:W-:-:S02]  /*33c70*/  MOV R27, c[0x0][0x1c8] ;  /* 0x00007200001b7a02 */ /* 0x000fc40000000f00 */
[----:B------:R-:W-:Y:S01]  /*33c80*/  MOV R6, c[0x0][0x1c8] ;  /* 0x0000720000067a02 */ /* 0x000fe20000000f00 */
[----:B------:R-:W5:Y:S02]  /*33c90*/  LDL.LU R10, [R1+0x1b0] ;  /* 0x0001b000010a7983 */ /* 0x000f640000300800 */
[----:B------:R-:W-:Y:S02]  /*33ca0*/  IMAD R11, R27, 0x28, RZ ;  /* 0x000000281b0b7824 */ /* 0x000fe400078e02ff */
[----:B------:R-:W-:-:S03]  /*33cb0*/  IMAD R24, R6, 0x2a, RZ ;  /* 0x0000002a06187824 */ /* 0x000fc600078e02ff */
[----:B------:R-:W-:-:S04]  /*33cc0*/  IADD3 R4, P0, R11, R2, RZ ;  /* 0x000000020b047210 */ /* 0x000fc80007f1e0ff */
[----:B------:R-:W-:Y:S02]  /*33cd0*/  LEA.HI.X.SX32 R5, R17, R3, 0x1, P0 ;  /* 0x0000000311057211 */ /* 0x000fe400000f0eff */
[----:B----4-:R-:W-:Y:S02]  /*33ce0*/  F2FP.PACK_AB R21, R16, R21 ;  /* 0x000000151015723e */ /* 0x010fe400000000ff */
[----:B---3--:R-:W-:Y:S01]  /*33cf0*/  F2FP.PACK_AB R22, R26, R22 ;  /* 0x000000161a16723e */ /* 0x008fe200000000ff */
[----:B------:R-:W-:Y:S01]  /*33d00*/  IMAD R26, R6, 0x2e, RZ ;  /* 0x0000002e061a7824 */ /* 0x000fe200078e02ff */
[----:B--2---:R-:W-:Y:S01]  /*33d10*/  F2FP.PACK_AB R20, R8, R9 ;  /* 0x000000090814723e */ /* 0x004fe200000000ff */
[C---:B------:R-:W-:Y:S01]  /*33d20*/  IMAD R9, R6.reuse, 0x2c, RZ ;  /* 0x0000002c06097824 */ /* 0x040fe200078e02ff */
[----:B------:R-:W2:Y:S04]  /*33d30*/  LDL.LU R8, [R1+0x18c] ;  /* 0x00018c0001087983 */ /* 0x000ea80000300800 */
[----:B------:R-:W-:Y:S04]  /*33d40*/  STL.64 [R1+0xf28], R4 ;  /* 0x000f280401007387 */ /* 0x000fe80000100a00 */
[----:B------:R-:W3:Y:S04]  /*33d50*/  LDL.LU R7, [R1+0x200] ;  /* 0x0002000001077983 */ /* 0x000ee80000300800 */
[----:B------:R-:W3:Y:S04]  /*33d60*/  LDL.LU R16, [R1+0x1cc] ;  /* 0x0001cc0001107983 */ /* 0x000ee80000300800 */
[----:B------:R-:W4:Y:S04]  /*33d70*/  LDL.LU R17, [R1+0x204] ;  /* 0x0002040001117983 */ /* 0x000f280000300800 */
[----:B-----5:R0:W-:Y:S02]  /*33d80*/  STS.128 [R28], R12 ;  /* 0x0000000c1c007388 */ /* 0x0201e40000000c00 */
[----:B0-----:R-:W-:Y:S01]  /*33d90*/  IMAD R12, R6, 0x15, RZ ;  /* 0x00000015060c7824 */ /* 0x001fe200078e02ff */
[----:B------:R-:W-:-:S04]  /*33da0*/  IADD3 R14, P0, R24, R2, RZ ;  /* 0x00000002180e7210 */ /* 0x000fc80007f1e0ff */
[----:B------:R-:W-:Y:S02]  /*33db0*/  LEA.HI.X.SX32 R15, R12, R3, 0x1, P0 ;  /* 0x000000030c0f7211 */ /* 0x000fe400000f0eff */
[----:B------:R-:W-:-:S04]  /*33dc0*/  IADD3 R4, P0, R9, R2, RZ ;  /* 0x0000000209047210 */ /* 0x000fc80007f1e0ff */
[----:B------:R-:W-:Y:S01]  /*33dd0*/  LEA.HI.X.SX32 R5, R18, R3, 0x1, P0 ;  /* 0x0000000312057211 */ /* 0x000fe200000f0eff */
[----:B------:R-:W-:Y:S01]  /*33de0*/  STL.64 [R1+0x1c0], R14 ;  /* 0x0001c00e01007387 */ /* 0x000fe20000100a00 */
[----:B------:R-:W-:-:S03]  /*33df0*/  IADD3 R28, P0, R26, R2, RZ ;  /* 0x000000021a1c7210 */ /* 0x000fc60007f1e0ff */
[----:B------:R0:W-:Y:S04]  /*33e00*/  STL.64 [R1+0x1d8], R4 ;  /* 0x0001d80401007387 */ /* 0x0001e80000100a00 */
[----:B0-----:R-:W5:Y:S04]  /*33e10*/  LDL.LU R5, [R1+0x1bc] ;  /* 0x0001bc0001057983 */ /* 0x001f680000300800 */
[----:B------:R-:W3:Y:S04]  /*33e20*/  LDL.LU R18, [R1+0x234] ;  /* 0x0002340001127983 */ /* 0x000ee80000300800 */
[----:B------:R-:W3:Y:S04]  /*33e30*/  LDL.LU R4, [R1+0x230] ;  /* 0x0002300001047983 */ /* 0x000ee80000300800 */
[----:B------:R-:W3:Y:S04]  /*33e40*/  LDL.LU R15, [R1+0x208] ;  /* 0x00020800010f7983 */ /* 0x000ee80000300800 */
[----:B------:R-:W3:Y:S04]  /*33e50*/  LDL.LU R9, [R1+0x1fc] ;  /* 0x0001fc0001097983 */ /* 0x000ee80000300800 */
[----:B------:R0:W-:Y:S04]  /*33e60*/  STL [R1+0x1f0], R28 ;  /* 0x0001f01c01007387 */ /* 0x0001e80000100800 */
[----:B0-----:R-:W3:Y:S01]  /*33e70*/  LDL.LU.64 R28, [R1+0xfd0] ;  /* 0x000fd000011c7983 */ /* 0x001ee20000300a00 */
[----:B------:R-:W-:-:S03]  /*33e80*/  F2FP.PACK_AB R23, R25, R23 ;  /* 0x000000171917723e */ /* 0x000fc600000000ff */
[----:B------:R0:W-:Y:S04]  /*33e90*/  STL.64 [R1+0xfa0], R26 ;  /* 0x000fa01a01007387 */ /* 0x0001e80000100a00 */
[----:B0-----:R-:W4:Y:S04]  /*33ea0*/  LDL.LU R26, [R1+0x20c] ;  /* 0x00020c00011a7983 */ /* 0x001f280000300800 */
[----:B------:R-:W5:Y:S01]  /*33eb0*/  LDL.LU R27, [R1+0x1f8] ;  /* 0x0001f800011b7983 */ /* 0x000f620000300800 */
[----:B--2---:R-:W-:-:S03]  /*33ec0*/  F2FP.PACK_AB R12, R10, R8 ;  /* 0x000000080a0c723e */ /* 0x004fc600000000ff */
[----:B---3--:R0:W-:Y:S04]  /*33ed0*/  STS.128 [R28+0x80], R20 ;  /* 0x000080141c007388 */ /* 0x0081e80000000c00 */
[----:B0-----:R-:W2:Y:S04]  /*33ee0*/  LDL.LU R20, [R1+0x1b8] ;  /* 0x0001b80001147983 */ /* 0x001ea80000300800 */
[----:B------:R-:W2:Y:S04]  /*33ef0*/  LDL.LU R21, [R1+0x1b4] ;  /* 0x0001b40001157983 */ /* 0x000ea80000300800 */
[----:B------:R-:W-:Y:S04]  /*33f00*/  STL.64 [R1+0xfc0], R28 ;  /* 0x000fc01c01007387 */ /* 0x000fe80000100a00 */
[----:B------:R0:W-:Y:S04]  /*33f10*/  STL [R1+0xfc8], R29 ;  /* 0x000fc81d01007387 */ /* 0x0001e80000100800 */
[----:B0-----:R-:W3:Y:S04]  /*33f20*/  LDL.64 R28, [R1+0x1f0] ;  /* 0x0001f000011c7983 */ /* 0x001ee80000100a00 */
[----:B------:R-:W2:Y:S04]  /*33f30*/  LDL.LU R10, [R1+0x23c] ;  /* 0x00023c00010a7983 */ /* 0x000ea80000300800 */
[----:B------:R-:W2:Y:S01]  /*33f40*/  LDL.LU R8, [R1+0x238] ;  /* 0x0002380001087983 */ /* 0x000ea20000300800 */
[----:B------:R-:W-:-:S02]  /*33f50*/  IMAD R13, R6, 0x17, RZ ;  /* 0x00000017060d7824 */ /* 0x000fc400078e02ff */
[C---:B------:R-:W-:Y:S02]  /*33f60*/  IMAD R25, R6.reuse, 0x30, RZ ;  /* 0x0000003006197824 */ /* 0x040fe400078e02ff */
[C---:B------:R-:W-:Y:S01]  /*33f70*/  IMAD R22, R6.reuse, 0x32, RZ ;  /* 0x0000003206167824 */ /* 0x040fe200078e02ff */
[----:B------:R-:W-:Y:S01]  /*33f80*/  F2FP.PACK_AB R16, R7, R16 ;  /* 0x000000100710723e */ /* 0x000fe200000000ff */
[C---:B------:R-:W-:Y:S02]  /*33f90*/  IMAD R14, R6.reuse, 0x19, RZ ;  /* 0x00000019060e7824 */ /* 0x040fe400078e02ff */
[----:B------:R-:W-:Y:S01]  /*33fa0*/  IMAD R7, R6, 0x34, RZ ;  /* 0x0000003406077824 */ /* 0x000fe200078e02ff */
[----:B----4-:R-:W-:Y:S02]  /*33fb0*/  F2FP.PACK_AB R17, R26, R17 ;  /* 0x000000111a11723e */ /* 0x010fe400000000ff */
[----:B------:R-:W-:Y:S01]  /*33fc0*/  F2FP.PACK_AB R15, R15, R9 ;  /* 0x000000090f0f723e */ /* 0x000fe200000000ff */
[----:B------:R-:W-:-:S04]  /*33fd0*/  IMAD.MOV.U32 R9, RZ, RZ, c[0x0][0x1c8] ;  /* 0x00007200ff097624 */ /* 0x000fc800078e00ff */
[----:B------:R-:W-:Y:S01]  /*33fe0*/  IMAD R9, R9, 0x1c, RZ ;  /* 0x0000001c09097824 */ /* 0x000fe200078e02ff */
[----:B---3--:R-:W-:Y:S02]  /*33ff0*/  LEA.HI.X.SX32 R29, R13, R3, 0x1, P0 ;  /* 0x000000030d1d7211 */ /* 0x008fe400000f0eff */
[----:B------:R-:W-:-:S03]  /*34000*/  IADD3 R28, P0, R25, R2, RZ ;  /* 0x00000002191c7210 */ /* 0x000fc60007f1e0ff */
[----:B------:R0:W-:Y:S04]  /*34010*/  STL [R1+0x1f4], R29 ;  /* 0x0001f41d01007387 */ /* 0x0001e80000100800 */
[----:B------:R1:W-:Y:S01]  /*34020*/  STL.64 [R1+0xf90], R24 ;  /* 0x000f901801007387 */ /* 0x0003e20000100a00 */
[----:B0-----:R-:W-:Y:S02]  /*34030*/  LEA.HI.X.SX32 R29, R19, R3, 0x1, P0 ;  /* 0x00000003131d7211 */ /* 0x001fe400000f0eff */
[----:B------:R-:W-:-:S03]  /*34040*/  IADD3 R22, P0, R22, R2, RZ ;  /* 0x0000000216167210 */ /* 0x000fc60007f1e0ff */
[----:B------:R0:W-:Y:S01]  /*34050*/  STL.64 [R1+0x1c8], R28 ;  /* 0x0001c81c01007387 */ /* 0x0001e20000100a00 */
[----:B------:R-:W-:Y:S02]  /*34060*/  LEA.HI.X.SX32 R23, R14, R3, 0x1, P0 ;  /* 0x000000030e177211 */ /* 0x000fe400000f0eff */
[----:B--2---:R-:W-:Y:S01]  /*34070*/  F2FP.PACK_AB R13, R20, R21 ;  /* 0x00000015140d723e */ /* 0x004fe200000000ff */
[----:B-1----:R-:W2:Y:S01]  /*34080*/  LDL.LU R24, [R1+0x280] ;  /* 0x0002800001187983 */ /* 0x002ea20000300800 */
[----:B0-----:R-:W-:-:S03]  /*34090*/  IADD3 R28, P0, R7, R2, RZ ;  /* 0x00000002071c7210 */ /* 0x001fc60007f1e0ff */
[----:B------:R-:W3:Y:S01]  /*340a0*/  LDL.LU R21, [R1+0x28c] ;  /* 0x00028c0001157983 */ /* 0x000ee20000300800 */
[----:B------:R-:W-:-:S05]  /*340b0*/  MOV R7, c[0x0][0x1c8] ;  /* 0x0000720000077a02 */ /* 0x000fca0000000f00 */
[----:B------:R-:W-:Y:S01]  /*340c0*/  IMAD R26, R7, 0x1a, RZ ;  /* 0x0000001a071a7824 */ /* 0x000fe200078e02ff */
[----:B------:R0:W-:Y:S01]  /*340d0*/  STL.64 [R1+0x1e8], R22 ;  /* 0x0001e81601007387 */ /* 0x0001e20000100a00 */
[----:B------:R-:W-:Y:S01]  /*340e0*/  IMAD R20, R6, 0x36, RZ ;  /* 0x0000003606147824 */ /* 0x000fe200078e02ff */
[----:B-----5:R-:W-:Y:S02]  /*340f0*/  F2FP.PACK_AB R14, R27, R5 ;  /* 0x000000051b0e723e */ /* 0x020fe400000000ff */
[----:B------:R-:W-:Y:S01]  /*34100*/  LEA.HI.X.SX32 R29, R26, R3, 0x1, P0 ;  /* 0x000000031a1d7211 */ /* 0x000fe200000f0eff */
[C---:B------:R-:W-:Y:S01]  /*34110*/  IMAD R19, R6.reuse, 0x1b, RZ ;  /* 0x0000001b06137824 */ /* 0x040fe200078e02ff */
[----:B0-----:R-:W3:Y:S04]  /*34120*/  LDL.LU R23, [R1+0x288] ;  /* 0x0002880001177983 */ /* 0x001ee80000300800 */
[----:B------:R-:W4:Y:S04]  /*34130*/  LDL.LU R27, [R1+0x294] ;  /* 0x00029400011b7983 */ /* 0x000f280000300800 */
[----:B------:R-:W4:Y:S04]  /*34140*/  LDL.LU R7, [R1+0x290] ;  /* 0x0002900001077983 */ /* 0x000f280000300800 */
[----:B------:R0:W-:Y:S01]  /*34150*/  STL.64 [R1+0x200], R28 ;  /* 0x0002001c01007387 */ /* 0x0001e20000100a00 */
[----:B------:R-:W-:Y:S01]  /*34160*/  IMAD R5, R6, 0x38, RZ ;  /* 0x0000003806057824 */ /* 0x000fe200078e02ff */
[----:B0-----:R-:W-:-:S04]  /*34170*/  IADD3 R28, P0, R20, R2, RZ ;  /* 0x00000002141c7210 */ /* 0x001fc80007f1e0ff */
[----:B------:R-:W-:-:S05]  /*34180*/  LEA.HI.X.SX32 R29, R19, R3, 0x1, P0 ;  /* 0x00000003131d7211 */ /* 0x000fca00000f0eff */
[----:B------:R0:W-:Y:S01]  /*34190*/  STL.64 [R1+0x210], R28 ;  /* 0x0002101c01007387 */ /* 0x0001e20000100a00 */
[----:B------:R-:W-:Y:S02]  /*341a0*/  F2FP.PACK_AB R19, R10, R8 ;  /* 0x000000080a13723e */ /* 0x000fe400000000ff */
[----:B0-----:R-:W-:Y:S02]  /*341b0*/  IADD3 R28, P0, R5, R2, RZ ;  /* 0x00000002051c7210 */ /* 0x001fe40007f1e0ff */
[----:B------:R-:W5:Y:S02]  /*341c0*/  LDL.LU R5, [R1+0x29c] ;  /* 0x00029c0001057983 */ /* 0x000f640000300800 */
[----:B------:R-:W-:Y:S02]  /*341d0*/  LEA.HI.X.SX32 R29, R9, R3, 0x1, P0 ;  /* 0x00000003091d7211 */ /* 0x000fe400000f0eff */
[----:B------:R-:W5:Y:S04]  /*341e0*/  LDL.LU R8, [R1+0x298] ;  /* 0x0002980001087983 */ /* 0x000f680000300800 */
[----:B------:R0:W-:Y:S04]  /*341f0*/  STL.64 [R1+0x228], R28 ;  /* 0x0002281c01007387 */ /* 0x0001e80000100a00 */
[----:B0-----:R-:W2:Y:S01]  /*34200*/  LDL.LU R29, [R1+0xfc8] ;  /* 0x000fc800011d7983 */ /* 0x001ea20000300800 */
[----:B------:R-:W-:Y:S01]  /*34210*/  F2FP.PACK_AB R18, R18, R4 ;  /* 0x000000041212723e */ /* 0x000fe200000000ff */
[----:B------:R-:W-:-:S05]  /*34220*/  IMAD R4, R6, 0x3a, RZ ;  /* 0x0000003a06047824 */ /* 0x000fca00078e02ff */
[----:B------:R-:W-:-:S05]  /*34230*/  IADD3 R28, P0, R4, R2, RZ ;  /* 0x00000002041c7210 */ /* 0x000fca0007f1e0ff */
[----:B------:R2:W-:Y:S04]  /*34240*/  STL [R1+0x240], R28 ;  /* 0x0002401c01007387 */ /* 0x0005e80000100800 */
[----:B--2---:R-:W2:Y:S01]  /*34250*/  LDL.LU.64 R28, [R1+0xfc0] ;  /* 0x000fc000011c7983 */ /* 0x004ea20000300a00 */
[----:B------:R-:W-:-:S03]  /*34260*/  IMAD R20, R6, 0x1d, RZ ;  /* 0x0000001d06147824 */ /* 0x000fc600078e02ff */
[----:B--2---:R0:W-:Y:S04]  /*34270*/  STS.128 [R28+0x100], R12 ;  /* 0x0001000c1c007388 */ /* 0x0041e80000000c00 */
[----:B0-----:R-:W2:Y:S04]  /*34280*/  LDL.64 R14, [R1+0x240] ;  /* 0x00024000010e7983 */ /* 0x001ea80000100a00 */
[----:B------:R-:W4:Y:S01]  /*34290*/  LDL.LU R13, [R1+0x284] ;  /* 0x00028400010d7983 */ /* 0x000f220000300800 */
[----:B------:R-:W-:Y:S01]  /*342a0*/  IMAD R10, R6, 0x3c, RZ ;  /* 0x0000003c060a7824 */ /* 0x000fe200078e02ff */
[----:B------:R-:W-:-:S02]  /*342b0*/  MOV R26, c[0x0][0x1c8] ;  /* 0x00007200001a7a02 */ /* 0x000fc40000000f00 */
[----:B------:R-:W-:Y:S01]  /*342c0*/  STL.64 [R1+0xfb8], R28 ;  /* 0x000fb81c01007387 */ /* 0x000fe20000100a00 */
[----:B---3--:R-:W-:-:S03]  /*342d0*/  F2FP.PACK_AB R21, R21, R23 ;  /* 0x000000171515723e */ /* 0x008fc600000000ff */
[----:B------:R-:W3:Y:S01]  /*342e0*/  LDL.LU R9, [R1+0x2a0] ;  /* 0x0002a00001097983 */ /* 0x000ee20000300800 */
[----:B------:R-:W-:-:S03]  /*342f0*/  IMAD R23, R26, 0x1e, RZ ;  /* 0x0000001e1a177824 */ /* 0x000fc600078e02ff */
[----:B------:R-:W-:Y:S01]  /*34300*/  STS.128 [R28+0x180], R16 ;  /* 0x000180101c007388 */ /* 0x000fe20000000c00 */
[----:B--2---:R-:W-:-:S05]  /*34310*/  LEA.HI.X.SX32 R15, R20, R3, 0x1, P0 ;  /* 0x00000003140f7211 */ /* 0x004fca00000f0eff */
[----:B------:R-:W-:Y:S01]  /*34320*/  STL [R1+0x244], R15 ;  /* 0x0002440f01007387 */ /* 0x000fe20000100800 */
[----:B----4-:R-:W-:-:S03]  /*34330*/  F2FP.PACK_AB R20, R13, R24 ;  /* 0x000000180d14723e */ /* 0x010fc600000000ff */
[----:B------:R0:W-:Y:S04]  /*34340*/  STL.64 [R1+0xfa8], R10 ;  /* 0x000fa80a01007387 */ /* 0x0001e80000100a00 */
[----:B0-----:R-:W3:Y:S04]  /*34350*/  LDL.LU R11, [R1+0x2a4] ;  /* 0x0002a400010b7983 */ /* 0x001ee80000300800 */
[----:B------:R-:W2:Y:S04]  /*34360*/  LDL.LU R16, [R1+0x2ac] ;  /* 0x0002ac0001107983 */ /* 0x000ea80000300800 */
[----:B------:R-:W2:Y:S04]  /*34370*/  LDL.LU R26, [R1+0x2a8] ;  /* 0x0002a800011a7983 */ /* 0x000ea80000300800 */
[----:B------:R-:W4:Y:S01]  /*34380*/  LDL.LU R24, [R1+0x2b4] ;  /* 0x0002b40001187983 */ /* 0x000f220000300800 */
[----:B------:R-:W-:Y:S01]  /*34390*/  IMAD R22, R6, 0x3e, RZ ;  /* 0x0000003e06167824 */ /* 0x000fe200078e02ff */
[----:B------:R-:W-:Y:S01]  /*343a0*/  IADD3 R14, P0, R10, R2, RZ ;  /* 0x000000020a0e7210 */ /* 0x000fe20007f1e0ff */
[----:B------:R-:W-:-:S03]  /*343b0*/  IMAD R12, R6, 0x1f, RZ ;  /* 0x0000001f060c7824 */ /* 0x000fc600078e02ff */
[----:B------:R-:W-:Y:S02]  /*343c0*/  LEA.HI.X.SX32 R15, R23, R3, 0x1, P0 ;  /* 0x00000003170f7211 */ /* 0x000fe400000f0eff */
[-C--:B------:R-:W-:Y:S02]  /*343d0*/  IADD3 R18, P0, R22, R2.reuse, RZ ;  /* 0x0000000216127210 */ /* 0x080fe40007f1e0ff */
[----:B------:R-:W-:Y:S01]  /*343e0*/  F2FP.PACK_AB R22, R27, R7 ;  /* 0x000000071b16723e */ /* 0x000fe200000000ff */
[----:B------:R0:W-:Y:S01]  /*343f0*/  STL.64 [R1+0x1f8], R14 ;  /* 0x0001f80e01007387 */ /* 0x0001e20000100a00 */
[----:B------:R-:W-:Y:S02]  /*34400*/  LEA.HI.X.SX32 R19, R12, R3, 0x1, P0 ;  /* 0x000000030c137211 */ /* 0x000fe400000f0eff */
[C---:B------:R-:W-:Y:S02]  /*34410*/  SHF.L.U32 R13, R6.reuse, 0x5, RZ ;  /* 0x00000005060d7819 */ /* 0x040fe400000006ff */
[----:B------:R-:W-:-:S02]  /*34420*/  LEA R28, P0, R6, R2, 0x6 ;  /* 0x00000002061c7211 */ /* 0x000fc400078030ff */
[----:B-----5:R-:W-:Y:S02]  /*34430*/  F2FP.PACK_AB R23, R5, R8 ;  /* 0x000000080517723e */ /* 0x020fe400000000ff */
[----:B------:R-:W-:Y:S01]  /*34440*/  LEA.HI.X.SX32 R29, R13, R3, 0x1, P0 ;  /* 0x000000030d1d7211 */ /* 0x000fe200000f0eff */
[----:B----4-:R-:W-:Y:S04]  /*34450*/  STL.64 [R1+0xfb0], R24 ;  /* 0x000fb01801007387 */ /* 0x010fe80000100a00 */
[----:B------:R-:W4:Y:S04]  /*34460*/  LDL.LU R7, [R1+0x2b0] ;  /* 0x0002b00001077983 */ /* 0x000f280000300800 */
[----:B0-----:R-:W5:Y:S04]  /*34470*/  LDL.LU R15, [R1+0x2bc] ;  /* 0x0002bc00010f7983 */ /* 0x001f680000300800 */
[----:B------:R-:W5:Y:S04]  /*34480*/  LDL.LU R27, [R1+0x2b8] ;  /* 0x0002b800011b7983 */ /* 0x000f680000300800 */
[----:B------:R0:W-:Y:S04]  /*34490*/  STL.64 [R1+0x208], R18 ;  /* 0x0002081201007387 */ /* 0x0001e80000100a00 */
[----:B0-----:R-:W2:Y:S04]  /*344a0*/  LDL.LU R19, [R1+0x2c0] ;  /* 0x0002c00001137983 */ /* 0x001ea80000300800 */
[----:B------:R-:W2:Y:S04]  /*344b0*/  LDL.LU R17, [R1+0x2cc] ;  /* 0x0002cc0001117983 */ /* 0x000ea80000300800 */
[----:B------:R-:W2:Y:S04]  /*344c0*/  LDL.LU R18, [R1+0x2c8] ;  /* 0x0002c80001127983 */ /* 0x000ea80000300800 */
[----:B------:R-:W2:Y:S04]  /*344d0*/  LDL.LU R5, [R1+0x2d4] ;  /* 0x0002d40001057983 */ /* 0x000ea80000300800 */
[----:B------:R-:W2:Y:S04]  /*344e0*/  LDL.LU R8, [R1+0x2d0] ;  /* 0x0002d00001087983 */ /* 0x000ea80000300800 */
[----:B------:R0:W-:Y:S04]  /*344f0*/  STL.64 [R1+0x220], R28 ;  /* 0x0002201c01007387 */ /* 0x0001e80000100a00 */
[----:B0-----:R-:W2:Y:S01]  /*34500*/  LDL.LU.64 R28, [R1+0xfb8] ;  /* 0x000fb800011c7983 */ /* 0x001ea20000300a00 */
[----:B------:R-:W-:-:S02]  /*34510*/  IMAD R25, R6, 0x42, RZ ;  /* 0x0000004206197824 */ /* 0x000fc400078e02ff */
[----:B------:R-:W-:-:S03]  /*34520*/  IMAD R14, R6, 0x21, RZ ;  /* 0x00000021060e7824 */ /* 0x000fc600078e02ff */
[----:B------:R-:W-:-:S04]  /*34530*/  IADD3 R24, P0, R25, R2, RZ ;  /* 0x0000000219187210 */ /* 0x000fc80007f1e0ff */
[----:B------:R-:W-:Y:S01]  /*34540*/  LEA.HI.X.SX32 R25, R14, R3, 0x1, P0 ;  /* 0x000000030e197211 */ /* 0x000fe200000f0eff */
[----:B------:R-:W-:Y:S01]  /*34550*/  IMAD R10, R6, 0x44, RZ ;  /* 0x00000044060a7824 */ /* 0x000fe200078e02ff */
[----:B--2---:R0:W-:Y:S04]  /*34560*/  STS.128 [R28+0x200], R20 ;  /* 0x000200141c007388 */ /* 0x0041e80000000c00 */
[----:B0-----:R-:W2:Y:S04]  /*34570*/  LDL.LU R21, [R1+0x2c4] ;  /* 0x0002c40001157983 */ /* 0x001ea80000300800 */
[----:B------:R-:W4:Y:S04]  /*34580*/  LDL.LU R20, [R1+0x2dc] ;  /* 0x0002dc0001147983 */ /* 0x000f280000300800 */
[----:B------:R-:W4:Y:S04]  /*34590*/  LDL.LU R23, [R1+0x2d8] ;  /* 0x0002d80001177983 */ /* 0x000f280000300800 */
[----:B------:R0:W-:Y:S04]  /*345a0*/  STL.64 [R1+0x238], R24 ;  /* 0x0002381801007387 */ /* 0x0001e80000100a00 */
[----:B0-----:R-:W4:Y:S01]  /*345b0*/  LDL.LU.64 R24, [R1+0xfb0] ;  /* 0x000fb00001187983 */ /* 0x001f220000300a00 */
[----:B------:R-:W-:-:S02]  /*345c0*/  IADD3 R10, P0, R10, R2, RZ ;  /* 0x000000020a0a7210 */ /* 0x000fc40007f1e0ff */
[----:B---3--:R-:W-:Y:S01]  /*345d0*/  F2FP.PACK_AB R12, R11, R9 ;  /* 0x000000090b0c723e */ /* 0x008fe200000000ff */
[----:B------:R-:W-:Y:S01]  /*345e0*/  IMAD R9, R6, 0x46, RZ ;  /* 0x0000004606097824 */ /* 0x000fe200078e02ff */
[----:B------:R-:W-:Y:S02]  /*345f0*/  LEA.HI.X.SX32 R11, R29, R3, 0x1, P0 ;  /* 0x000000031d0b7211 */ /* 0x000fe400000f0eff */
[----:B------:R-:W-:Y:S01]  /*34600*/  F2FP.PACK_AB R13, R16, R26 ;  /* 0x0000001a100d723e */ /* 0x000fe200000000ff */
[C---:B------:R-:W-:Y:S01]  /*34610*/  IMAD R16, R6.reuse, 0x23, RZ ;  /* 0x0000002306107824 */ /* 0x040fe200078e02ff */
[----:B------:R-:W-:Y:S01]  /*34620*/  MOV R22, c[0x0][0x1c8] ;  /* 0x0000720000167a02 */ /* 0x000fe20000000f00 */
[----:B------:R0:W-:Y:S01]  /*34630*/  STL.64 [R1+0x218], R10 ;  /* 0x0002180a01007387 */ /* 0x0001e20000100a00 */
[----:B------:R-:W-:-:S03]  /*34640*/  IMAD R26, R6, 0x48, RZ ;  /* 0x00000048061a7824 */ /* 0x000fc600078e02ff */
[----:B------:R-:W-:Y:S01]  /*34650*/  IMAD R22, R22, 0x24, RZ ;  /* 0x0000002416167824 */ /* 0x000fe200078e02ff */
[----:B0-----:R-:W-:-:S04]  /*34660*/  IADD3 R10, P0, R9, R2, RZ ;  /* 0x00000002090a7210 */ /* 0x001fc80007f1e0ff */
[----:B------:R-:W-:Y:S02]  /*34670*/  LEA.HI.X.SX32 R11, R16, R3, 0x1, P0 ;  /* 0x00000003100b7211 */ /* 0x000fe400000f0eff */
[----:B------:R-:W-:Y:S01]  /*34680*/  IADD3 R26, P0, R26, R2, RZ ;  /* 0x000000021a1a7210 */ /* 0x000fe20007f1e0ff */
[----:B------:R-:W-:Y:S01]  /*34690*/  STL [R1+0xf70], R9 ;  /* 0x000f700901007387 */ /* 0x000fe20000100800 */
[----:B-----5:R-:W-:Y:S02]  /*346a0*/  F2FP.PACK_AB R15, R15, R27 ;  /* 0x0000001b0f0f723e */ /* 0x020fe400000000ff */
[----:B------:R-:W-:Y:S02]  /*346b0*/  LEA.HI.X.SX32 R27, R22, R3, 0x1, P0 ;  /* 0x00000003161b7211 */ /* 0x000fe400000f0eff */
[----:B------:R-:W-:Y:S02]  /*346c0*/  F2FP.PACK_AB R17, R17, R18 ;  /* 0x000000121111723e */ /* 0x000fe400000000ff */
[----:B------:R-:W-:-:S02]  /*346d0*/  F2FP.PACK_AB R18, R5, R8 ;  /* 0x000000080512723e */ /* 0x000fc400000000ff */
[----:B--2---:R-:W-:Y:S02]  /*346e0*/  F2FP.PACK_AB R16, R21, R19 ;  /* 0x000000131510723e */ /* 0x004fe400000000ff */
[----:B----4-:R-:W-:Y:S02]  /*346f0*/  F2FP.PACK_AB R14, R24, R7 ;  /* 0x00000007180e723e */ /* 0x010fe400000000ff */
[----:B------:R-:W2:Y:S04]  /*34700*/  LDL.LU R24, [R1+0x2e4] ;  /* 0x0002e40001187983 */ /* 0x000ea80000300800 */
[----:B------:R-:W2:Y:S04]  /*34710*/  LDL.LU R7, [R1+0x2e0] ;  /* 0x0002e00001077983 */ /* 0x000ea80000300800 */
[----:B------:R0:W-:Y:S04]  /*34720*/  STL.64 [R1+0x230], R10 ;  /* 0x0002300a01007387 */ /* 0x0001e80000100a00 */
[----:B0-----:R-:W3:Y:S04]  /*34730*/  LDL.LU.64 R10, [R1+0xfa8] ;  /* 0x000fa800010a7983 */ /* 0x001ee80000300a00 */
[----:B------:R0:W-:Y:S04]  /*34740*/  STL.64 [R1+0x258], R26 ;  /* 0x0002581a01007387 */ /* 0x0001e80000100a00 */
[----:B------:R-:W4:Y:S04]  /*34750*/  LDL.LU R9, [R1+0x2ec] ;  /* 0x0002ec0001097983 */ /* 0x000f280000300800 */
[----:B------:R-:W5:Y:S04]  /*34760*/  LDL.LU R21, [R1+0x2e8] ;  /* 0x0002e80001157983 */ /* 0x000f680000300800 */
[----:B------:R-:W2:Y:S04]  /*34770*/  LDL.LU R22, [R1+0x2f4] ;  /* 0x0002f40001167983 */ /* 0x000ea80000300800 */
[----:B------:R-:W4:Y:S01]  /*34780*/  LDL.LU R8, [R1+0x2f0] ;  /* 0x0002f00001087983 */ /* 0x000f220000300800 */
[----:B------:R-:W-:-:S02]  /*34790*/  IMAD R29, R6, 0x4a, RZ ;  /* 0x0000004a061d7824 */ /* 0x000fc400078e02ff */
[----:B------:R-:W-:-:S03]  /*347a0*/  IMAD R19, R6, 0x25, RZ ;  /* 0x0000002506137824 */ /* 0x000fc600078e02ff */
[----:B0-----:R-:W-:-:S04]  /*347b0*/  IADD3 R26, P0, R29, R2, RZ ;  /* 0x000000021d1a7210 */ /* 0x001fc80007f1e0ff */
[----:B------:R-:W-:Y:S01]  /*347c0*/  LEA.HI.X.SX32 R27, R19, R3, 0x1, P0 ;  /* 0x00000003131b7211 */ /* 0x000fe200000f0eff */
[----:B----4-:R-:W-:Y:S04]  /*347d0*/  STL.64 [R1+0xf98], R8 ;  /* 0x000f980801007387 */ /* 0x010fe80000100a00 */
[----:B------:R0:W-:Y:S04]  /*347e0*/  STL.64 [R1+0x268], R26 ;  /* 0x0002681a01007387 */ /* 0x0001e80000100a00 */
[----:B0-----:R-:W4:Y:S01]  /*347f0*/  LDL.LU.64 R26, [R1+0xfa0] ;  /* 0x000fa000011a7983 */ /* 0x001f220000300a00 */
[----:B------:R-:W-:-:S05]  /*34800*/  IMAD R9, R6, 0x4c, RZ ;  /* 0x0000004c06097824 */ /* 0x000fca00078e02ff */
[----:B------:R-:W-:Y:S01]  /*34810*/  IADD3 R8, P0, R9, R2, RZ ;  /* 0x0000000209087210 */ /* 0x000fe20007f1e0ff */
[----:B------:R-:W-:Y:S01]  /*34820*/  IMAD R5, R6, 0x4e, RZ ;  /* 0x0000004e06057824 */ /* 0x000fe200078e02ff */
[----:B------:R-:W-:Y:S02]  /*34830*/  F2FP.PACK_AB R19, R20, R23 ;  /* 0x000000171413723e */ /* 0x000fe400000000ff */
[----:B------:R-:W2:Y:S01]  /*34840*/  LDL.LU R23, [R1+0x2fc] ;  /* 0x0002fc0001177983 */ /* 0x000ea20000300800 */
[----:B------:R-:W-:-:S03]  /*34850*/  IMAD R20, R6, 0x27, RZ ;  /* 0x0000002706147824 */ /* 0x000fc600078e02ff */
[----:B------:R0:W-:Y:S04]  /*34860*/  STS.128 [R28+0x280], R12 ;  /* 0x0002800c1c007388 */ /* 0x0001e80000000c00 */
[----:B------:R-:W-:Y:S01]  /*34870*/  STS.128 [R28+0x300], R16 ;  /* 0x000300101c007388 */ /* 0x000fe20000000c00 */
[----:B0-----:R-:W-:Y:S02]  /*34880*/  IMAD R15, R6, 0x50, RZ ;  /* 0x00000050060f7824 */ /* 0x001fe400078e02ff */
[----:B----4-:R-:W-:Y:S02]  /*34890*/  IMAD R9, R27, 0x26, RZ ;  /* 0x000000261b097824 */ /* 0x010fe400078e02ff */
[----:B------:R-:W4:Y:S03]  /*348a0*/  LDL.LU R27, [R1+0x2f8] ;  /* 0x0002f800011b7983 */ /* 0x000f260000300800 */
[----:B------:R-:W-:-:S05]  /*348b0*/  LEA.HI.X.SX32 R9, R9, R3, 0x1, P0 ;  /* 0x0000000309097211 */ /* 0x000fca00000f0eff */
[----:B------:R0:W-:Y:S02]  /*348c0*/  STL.64 [R1+0x280], R8 ;  /* 0x0002800801007387 */ /* 0x0001e40000100a00 */
[----:B0-----:R-:W-:-:S04]  /*348d0*/  IADD3 R8, P0, R5, R2, RZ ;  /* 0x0000000205087210 */ /* 0x001fc80007f1e0ff */
[----:B------:R-:W-:Y:S02]  /*348e0*/  LEA.HI.X.SX32 R9, R20, R3, 0x1, P0 ;  /* 0x0000000314097211 */ /* 0x000fe400000f0eff */
[----:B------:R-:W-:-:S04]  /*348f0*/  IADD3 R14, P0, R15, R2, RZ ;  /* 0x000000020f0e7210 */ /* 0x000fc80007f1e0ff */
[----:B---3--:R-:W-:Y:S01]  /*34900*/  LEA.HI.X.SX32 R15, R11, R3, 0x1, P0 ;  /* 0x000000030b0f7211 */ /* 0x008fe200000f0eff */
[----:B------:R0:W-:Y:S04]  /*34910*/  STL.64 [R1+0x298], R8 ;  /* 0x0002980801007387 */ /* 0x0001e80000100a00 */
[----:B0-----:R-:W3:Y:S04]  /*34920*/  LDL.LU.64 R8, [R1+0xf98] ;  /* 0x000f980001087983 */ /* 0x001ee80000300a00 */
[----:B------:R-:W3:Y:S04]  /*34930*/  LDL.LU R18, [R1+0x364] ;  /* 0x0003640001127983 */ /* 0x000ee80000300800 */
[----:B------:R0:W-:Y:S04]  /*34940*/  STL.64 [R1+0x250], R14 ;  /* 0x0002500e01007387 */ /* 0x0001e80000100a00 */
[----:B0-----:R-:W3:Y:S04]  /*34950*/  LDL.LU R14, [R1+0x35c] ;  /* 0x00035c00010e7983 */ /* 0x001ee80000300800 */
[----:B------:R-:W3:Y:S01]  /*34960*/  LDL.LU R17, [R1+0x348] ;  /* 0x0003480001117983 */ /* 0x000ee20000300800 */
[----:B------:R-:W-:Y:S01]  /*34970*/  IMAD R5, R6, 0x52, RZ ;  /* 0x0000005206057824 */ /* 0x000fe200078e02ff */
[----:B--2---:R-:W-:-:S04]  /*34980*/  F2FP.PACK_AB R20, R24, R7 ;  /* 0x000000071814723e */ /* 0x004fc800000000ff */
[----:B------:R-:W-:-:S05]  /*34990*/  IADD3 R24, P0, R5, R2, RZ ;  /* 0x0000000205187210 */ /* 0x000fca0007f1e0ff */
[----:B------:R-:W-:Y:S01]  /*349a0*/  STL [R1+0x260], R24 ;  /* 0x0002601801007387 */ /* 0x000fe20000100800 */
[----:B------:R-:W-:-:S03]  /*349b0*/  MOV R16, R24 ;  /* 0x0000001800107202 */ /* 0x000fc60000000f00 */
[----:B---3--:R0:W-:Y:S02]  /*349c0*/  STL [R1+0xf88], R17 ;  /* 0x000f881101007387 */ /* 0x0081e40000100800 */
[----:B0-----:R-:W-:Y:S02]  /*349d0*/  IMAD.MOV.U32 R17, RZ, RZ, R25 ;  /* 0x000000ffff117224 */ /* 0x001fe400078e0019 */
[----:B------:R-:W2:Y:S04]  /*349e0*/  LDL.LU.64 R24, [R1+0xf90] ;  /* 0x000f900001187983 */ /* 0x000ea80000300a00 */
[----:B------:R-:W3:Y:S01]  /*349f0*/  LDL.LU R5, [R1+0x36c] ;  /* 0x00036c0001057983 */ /* 0x000ee20000300800 */
[----:B------:R-:W-:-:S05]  /*34a00*/  IMAD R12, R6, 0x29, RZ ;  /* 0x00000029060c7824 */ /* 0x000fca00078e02ff */
[----:B------:R-:W-:Y:S01]  /*34a10*/  LEA.HI.X.SX32 R17, R12, R3, 0x1, P0 ;  /* 0x000000030c117211 */ /* 0x000fe200000f0eff */
[----:B------:R-:W-:Y:S01]  /*34a20*/  IMAD R7, R6, 0x54, RZ ;  /* 0x0000005406077824 */ /* 0x000fe200078e02ff */
[----:B------:R-:W-:-:S04]  /*34a30*/  F2FP.PACK_AB R22, R22, R8 ;  /* 0x000000081616723e */ /* 0x000fc800000000ff */
[----:B------:R-:W-:Y:S01]  /*34a40*/  IADD3 R16, P0, R7, R2, RZ ;  /* 0x0000000207107210 */ /* 0x000fe20007f1e0ff */
[----:B---3--:R0:W-:Y:S04]  /*34a50*/  STL.64 [R1+0xf80], R4 ;  /* 0x000f800401007387 */ /* 0x0081e80000100a00 */
[----:B0-----:R-:W3:Y:S04]  /*34a60*/  LDL.LU R5, [R1+0x340] ;  /* 0x0003400001057983 */ /* 0x001ee80000300800 */
[----:B------:R-:W3:Y:S04]  /*34a70*/  LDL.LU R11, [R1+0x368] ;  /* 0x00036800010b7983 */ /* 0x000ee80000300800 */
[----:B------:R-:W3:Y:S01]  /*34a80*/  LDL.LU R12, [R1+0x344] ;  /* 0x00034400010c7983 */ /* 0x000ee20000300800 */
[----:B-----5:R-:W-:-:S03]  /*34a90*/  F2FP.PACK_AB R21, R9, R21 ;  /* 0x000000150915723e */ /* 0x020fc600000000ff */
[----:B------:R-:W5:Y:S01]  /*34aa0*/  LDL.LU R19, [R1+0x354] ;  /* 0x0003540001137983 */ /* 0x000f620000300800 */
[----:B------:R-:W-:-:S03]  /*34ab0*/  IMAD R9, R6, 0x56, RZ ;  /* 0x0000005606097824 */ /* 0x000fc600078e02ff */
[----:B------:R-:W5:Y:S04]  /*34ac0*/  LDL.LU R8, [R1+0x350] ;  /* 0x0003500001087983 */ /* 0x000f680000300800 */
[----:B------:R2:W-:Y:S01]  /*34ad0*/  STL [R1+0x264], R17 ;  /* 0x0002641101007387 */ /* 0x0005e20000100800 */
[----:B----4-:R-:W-:Y:S01]  /*34ae0*/  F2FP.PACK_AB R23, R23, R27 ;  /* 0x0000001b1717723e */ /* 0x010fe200000000ff */
[C---:B------:R-:W-:Y:S02]  /*34af0*/  IMAD R13, R6.reuse, 0x2b, RZ ;  /* 0x0000002b060d7824 */ /* 0x040fe400078e02ff */
[----:B------:R-:W-:Y:S01]  /*34b00*/  IMAD R4, R6, 0x58, RZ ;  /* 0x0000005806047824 */ /* 0x000fe200078e02ff */
[----:B--2---:R-:W-:Y:S01]  /*34b10*/  LEA.HI.X.SX32 R17, R24, R3, 0x1, P0 ;  /* 0x0000000318117211 */ /* 0x004fe200000f0eff */
[----:B------:R-:W-:Y:S04]  /*34b20*/  STS.128 [R28+0x380], R20 ;  /* 0x000380141c007388 */ /* 0x000fe80000000c00 */
[----:B------:R0:W-:Y:S04]  /*34b30*/  STL.64 [R1+0x278], R16 ;  /* 0x0002781001007387 */ /* 0x0001e80000100a00 */
[----:B------:R-:W2:Y:S01]  /*34b40*/  LDL.LU R15, [R1+0x374] ;  /* 0x00037400010f7983 */ /* 0x000ea20000300800 */
[----:B0-----:R-:W-:Y:S01]  /*34b50*/  IADD3 R16, P0, R9, R2, RZ ;  /* 0x0000000209107210 */ /* 0x001fe20007f1e0ff */
[----:B------:R-:W-:-:S02]  /*34b60*/  IMAD R23, R6, 0x2c, RZ ;  /* 0x0000002c06177824 */ /* 0x000fc400078e02ff */
[----:B------:R-:W2:Y:S01]  /*34b70*/  LDL.LU R9, [R1+0x370] ;  /* 0x0003700001097983 */ /* 0x000ea20000300800 */
[----:B------:R-:W-:Y:S02]  /*34b80*/  LEA.HI.X.SX32 R17, R13, R3, 0x1, P0 ;  /* 0x000000030d117211 */ /* 0x000fe400000f0eff */
[----:B------:R-:W-:Y:S01]  /*34b90*/  IADD3 R4, P0, R4, R2, RZ ;  /* 0x0000000204047210 */ /* 0x000fe20007f1e0ff */
[----:B------:R-:W4:Y:S04]  /*34ba0*/  LDL.LU R27, [R1+0x360] ;  /* 0x00036000011b7983 */ /* 0x000f280000300800 */
[----:B------:R-:W4:Y:S04]  /*34bb0*/  LDL.LU R24, [R1+0x358] ;  /* 0x0003580001187983 */ /* 0x000f280000300800 */
[----:B------:R0:W-:Y:S04]  /*34bc0*/  STL.64 [R1+0xf78], R28 ;  /* 0x000f781c01007387 */ /* 0x0001e80000100a00 */
[----:B0-----:R-:W2:Y:S04]  /*34bd0*/  LDL.LU R29, [R1+0x34c] ;  /* 0x00034c00011d7983 */ /* 0x001ea80000300800 */
[----:B------:R-:W2:Y:S04]  /*34be0*/  LDL.LU R20, [R1+0x37c] ;  /* 0x00037c0001147983 */ /* 0x000ea80000300800 */
[----:B------:R-:W2:Y:S04]  /*34bf0*/  LDL.LU R21, [R1+0x378] ;  /* 0x0003780001157983 */ /* 0x000ea80000300800 */
[----:B------:R0:W-:Y:S04]  /*34c00*/  STL.64 [R1+0x290], R16 ;  /* 0x0002901001007387 */ /* 0x0001e80000100a00 */
[----:B0-----:R-:W2:Y:S01]  /*34c10*/  LDL.LU R17, [R1+0xf88] ;  /* 0x000f880001117983 */ /* 0x001ea20000300800 */
[----:B---3--:R-:W-:-:S02]  /*34c20*/  F2FP.PACK_AB R12, R12, R5 ;  /* 0x000000050c0c723e */ /* 0x008fc400000000ff */
[----:B------:R-:W-:-:S05]  /*34c30*/  LEA.HI.X.SX32 R5, R23, R3, 0x1, P0 ;  /* 0x0000000317057211 */ /* 0x000fca00000f0eff */
[----:B------:R0:W-:Y:S04]  /*34c40*/  STL.64 [R1+0x270], R4 ;  /* 0x0002700401007387 */ /* 0x0001e80000100a00 */
[----:B0-----:R-:W3:Y:S01]  /*34c50*/  LDL.LU.64 R4, [R1+0xf80] ;  /* 0x000f800001047983 */ /* 0x001ee20000300a00 */
[----:B--2---:R-:W-:Y:S02]  /*34c60*/  F2FP.PACK_AB R13, R29, R17 ;  /* 0x000000111d0d723e */ /* 0x004fe400000000ff */
[----:B---3--:R-:W-:Y:S02]  /*34c70*/  F2FP.PACK_AB R17, R5, R11 ;  /* 0x0000000b0511723e */ /* 0x008fe400000000ff */
[----:B------:R-:W2:Y:S01]  /*34c80*/  LDL.LU R5, [R1+0x380] ;  /* 0x0003800001057983 */ /* 0x000ea20000300800 */
[----:B------:R-:W-:Y:S01]  /*34c90*/  IMAD R22, R6, 0x5a, RZ ;  /* 0x0000005a06167824 */ /* 0x000fe200078e02ff */
[----:B------:R-:W-:Y:S01]  /*34ca0*/  F2FP.PACK_AB R16, R18, R14 ;  /* 0x0000000e1210723e */ /* 0x000fe200000000ff */
[----:B------:R-:W-:-:S03]  /*34cb0*/  IMAD R14, R6, 0x2d, RZ ;  /* 0x0000002d060e7824 */ /* 0x000fc600078e02ff */
[----:B------:R-:W-:Y:S01]  /*34cc0*/  IADD3 R22, P0, R22, R2, RZ ;  /* 0x0000000216167210 */ /* 0x000fe20007f1e0ff */
[----:B------:R-:W-:-:S03]  /*34cd0*/  IMAD R18, R6, 0x5c, RZ ;  /* 0x0000005c06127824 */ /* 0x000fc600078e02ff */
[----:B------:R-:W-:Y:S01]  /*34ce0*/  LEA.HI.X.SX32 R23, R14, R3, 0x1, P0 ;  /* 0x000000030e177211 */ /* 0x000fe200000f0eff */
[C---:B------:R-:W-:Y:S01]  /*34cf0*/  IMAD R11, R6.reuse, 0x5e, RZ ;  /* 0x0000005e060b7824 */ /* 0x040fe200078e02ff */
[----:B-----5:R-:W-:Y:S01]  /*34d00*/  F2FP.PACK_AB R14, R19, R8 ;  /* 0x00000008130e723e */ /* 0x020fe200000000ff */
[----:B------:R-:W-:Y:S01]  /*34d10*/  IMAD R19, R6, 0x2f, RZ ;  /* 0x0000002f06137824 */ /* 0x000fe200078e02ff */
[----:B--2---:R-:W-:Y:S04]  /*34d20*/  STL.64 [R1+0xf68], R4 ;  /* 0x000f680401007387 */ /* 0x004fe80000100a00 */
[----:B------:R0:W-:Y:S02]  /*34d30*/  STL.64 [R1+0x288], R22 ;  /* 0x0002881601007387 */ /* 0x0001e40000100a00 */
[----:B0-----:R-:W-:-:S04]  /*34d40*/  IADD3 R22, P0, R18, R2, RZ ;  /* 0x0000000212167210 */ /* 0x001fc80007f1e0ff */
[----:B------:R-:W-:Y:S02]  /*34d50*/  LEA.HI.X.SX32 R23, R26, R3, 0x1, P0 ;  /* 0x000000031a177211 */ /* 0x000fe400000f0eff */
[----:B------:R-:W-:-:S03]  /*34d60*/  IADD3 R28, P0, R11, R2, RZ ;  /* 0x000000020b1c7210 */ /* 0x000fc60007f1e0ff */
[----:B------:R0:W-:Y:S01]  /*34d70*/  STL.64 [R1+0x2a8], R22 ;  /* 0x0002a81601007387 */ /* 0x0001e20000100a00 */
[----:B------:R-:W-:Y:S02]  /*34d80*/  LEA.HI.X.SX32 R29, R19, R3, 0x1, P0 ;  /* 0x00000003131d7211 */ /* 0x000fe400000f0eff */
[----:B------:R-:W-:Y:S02]  /*34d90*/  F2FP.PACK_AB R18, R15, R9 ;  /* 0x000000090f12723e */ /* 0x000fe400000000ff */
[----:B----4-:R-:W-:Y:S01]  /*34da0*/  F2FP.PACK_AB R15, R27, R24 ;  /* 0x000000181b0f723e */ /* 0x010fe200000000ff */
[----:B0-----:R-:W2:Y:S04]  /*34db0*/  LDL.LU R22, [R1+0x38c] ;  /* 0x00038c0001167983 */ /* 0x001ea80000300800 */
[----:B------:R-:W2:Y:S04]  /*34dc0*/  LDL.LU R23, [R1+0x388] ;  /* 0x0003880001177983 */ /* 0x000ea80000300800 */
[----:B------:R-:W3:Y:S04]  /*34dd0*/  LDL.LU R11, [R1+0x394] ;  /* 0x00039400010b7983 */ /* 0x000ee80000300800 */
[----:B------:R-:W3:Y:S04]  /*34de0*/  LDL.LU R26, [R1+0x390] ;  /* 0x00039000011a7983 */ /* 0x000ee80000300800 */
[----:B------:R-:W4:Y:S04]  /*34df0*/  LDL.LU R27, [R1+0x39c] ;  /* 0x00039c00011b7983 */ /* 0x000f280000300800 */
[----:B------:R-:W4:Y:S04]  /*34e00*/  LDL.LU R24, [R1+0x398] ;  /* 0x0003980001187983 */ /* 0x000f280000300800 */
[----:B------:R0:W-:Y:S04]  /*34e10*/  STL.64 [R1+0x2b8], R28 ;  /* 0x0002b81c01007387 */ /* 0x0001e80000100a00 */
[----:B0-----:R-:W5:Y:S01]  /*34e20*/  LDL.LU.64 R28, [R1+0xf78] ;  /* 0x000f7800011c7983 */ /* 0x001f620000300a00 */
[----:B------:R-:W-:-:S02]  /*34e30*/  IMAD R8, R6, 0x60, RZ ;  /* 0x0000006006087824 */ /* 0x000fc400078e02ff */
[----:B------:R-:W-:-:S03]  /*34e40*/  IMAD R4, R6, 0x62, RZ ;  /* 0x0000006206047824 */ /* 0x000fc600078e02ff */
[----:B------:R-:W-:-:S04]  /*34e50*/  IADD3 R8, P0, R8, R2, RZ ;  /* 0x0000000208087210 */ /* 0x000fc80007f1e0ff */
[----:B------:R-:W-:Y:S02]  /*34e60*/  LEA.HI.X.SX32 R9, R25, R3, 0x1, P0 ;  /* 0x0000000319097211 */ /* 0x000fe400000f0eff */
[----:B------:R-:W-:-:S03]  /*34e70*/  IADD3 R4, P0, R4, R2, RZ ;  /* 0x0000000204047210 */ /* 0x000fc60007f1e0ff */
[----:B------:R0:W-:Y:S04]  /*34e80*/  STL.64 [R1+0x2d0], R8 ;  /* 0x0002d00801007387 */ /* 0x0001e80000100a00 */
[----:B0-----:R-:W2:Y:S04]  /*34e90*/  LDL.LU R9, [R1+0xf70] ;  /* 0x000f700001097983 */ /* 0x001ea80000300800 */
[----:B------:R-:W-:Y:S04]  /*34ea0*/  STL [R1+0x2e8], R4 ;  /* 0x0002e80401007387 */ /* 0x000fe80000100800 */
[----:B-----5:R0:W-:Y:S02]  /*34eb0*/  STS.128 [R28+0x400], R12 ;  /* 0x0004000c1c007388 */ /* 0x0201e40000000c00 */
[----:B0-----:R-:W-:-:S02]  /*34ec0*/  MOV R14, R4 ;  /* 0x00000004000e7202 */ /* 0x001fc40000000f00 */
[----:B------:R-:W-:Y:S02]  /*34ed0*/  MOV R15, R5 ;  /* 0x00000005000f7202 */ /* 0x000fe40000000f00 */
[----:B------:R-:W5:Y:S04]  /*34ee0*/  LDL.LU.64 R4, [R1+0xf68] ;  /* 0x000f680001047983 */ /* 0x000f680000300a00 */
[----:B------:R-:W5:Y:S01]  /*34ef0*/  LDL.LU R13, [R1+0x384] ;  /* 0x00038400010d7983 */ /* 0x000f620000300800 */
[----:B------:R-:W-:Y:S01]  /*34f00*/  F2FP.PACK_AB R19, R20, R21 ;  /* 0x000000151413723e */ /* 0x000fe200000000ff */
[C---:B------:R-:W-:Y:S02]  /*34f10*/  IMAD R20, R6.reuse, 0x31, RZ ;  /* 0x0000003106147824 */ /* 0x040fe400078e02ff */
[----:B------:R-:W2:Y:S04]  /*34f20*/  LDL.LU R8, [R1+0x3a4] ;  /* 0x0003a40001087983 */ /* 0x000ea80000300800 */
[----:B------:R0:W-:Y:S04]  /*34f30*/  STS.128 [R28+0x480], R16 ;  /* 0x000480101c007388 */ /* 0x0001e80000000c00 */
[----:B------:R-:W2:Y:S01]  /*34f40*/  LDL.LU R25, [R1+0x3a0] ;  /* 0x0003a00001197983 */ /* 0x000ea20000300800 */
[----:B0-----:R-:W-:Y:S01]  /*34f50*/  MOV R19, R15 ;  /* 0x0000000f00137202 */ /* 0x001fe20000000f00 */
[----:B------:R-:W-:Y:S01]  /*34f60*/  IMAD R15, R6, 0x64, RZ ;  /* 0x00000064060f7824 */ /* 0x000fe200078e02ff */
[----:B------:R-:W-:-:S02]  /*34f70*/  LEA.HI.X.SX32 R19, R20, R3, 0x1, P0 ;  /* 0x0000000314137211 */ /* 0x000fc400000f0eff */
[----:B------:R-:W-:Y:S02]  /*34f80*/  MOV R18, R14 ;  /* 0x0000000e00127202 */ /* 0x000fe40000000f00 */
[----:B------:R-:W-:Y:S01]  /*34f90*/  IADD3 R14, P0, R15, R2, RZ ;  /* 0x000000020f0e7210 */ /* 0x000fe20007f1e0ff */
[----:B------:R-:W-:Y:S04]  /*34fa0*/  STL [R1+0x2ec], R19 ;  /* 0x0002ec1301007387 */ /* 0x000fe80000100800 */
[----:B------:R-:W2:Y:S01]  /*34fb0*/  LDL.LU R16, [R1+0x3a8] ;  /* 0x0003a80001107983 */ /* 0x000ea20000300800 */
[----:B-----5:R-:W-:Y:S01]  /*34fc0*/  F2FP.PACK_AB R20, R13, R5 ;  /* 0x000000050d14723e */ /* 0x020fe200000000ff */
[----:B------:R-:W-:-:S05]  /*34fd0*/  IMAD R13, R6, 0x32, RZ ;  /* 0x00000032060d7824 */ /* 0x000fca00078e02ff */
[----:B------:R-:W-:-:S05]  /*34fe0*/  LEA.HI.X.SX32 R15, R13, R3, 0x1, P0 ;  /* 0x000000030d0f7211 */ /* 0x000fca00000f0eff */
[----:B------:R0:W-:Y:S04]  /*34ff0*/  STL.64 [R1+0x2a0], R14 ;  /* 0x0002a00e01007387 */ /* 0x0001e80000100a00 */
[----:B0-----:R-:W5:Y:S04]  /*35000*/  LDL.LU R14, [R1+0x3c0] ;  /* 0x0003c000010e7983 */ /* 0x001f680000300800 */
[----:B------:R-:W2:Y:S01]  /*35010*/  LDL.LU R17, [R1+0x3cc] ;  /* 0x0003cc0001117983 */ /* 0x000ea20000300800 */
[C---:B------:R-:W-:Y:S02]  /*35020*/  IMAD R21, R6.reuse, 0x66, RZ ;  /* 0x0000006606157824 */ /* 0x040fe400078e02ff */
[----:B------:R-:W-:-:S02]  /*35030*/  IMAD R12, R6, 0x33, RZ ;  /* 0x00000033060c7824 */ /* 0x000fc400078e02ff */
[C---:B------:R-:W-:Y:S02]  /*35040*/  IMAD R5, R6.reuse, 0x68, RZ ;  /* 0x0000006806057824 */ /* 0x040fe400078e02ff */
[----:B------:R-:W-:Y:S01]  /*35050*/  IMAD R13, R6, 0x35, RZ ;  /* 0x00000035060d7824 */ /* 0x000fe200078e02ff */
[----:B--2---:R0:W-:Y:S04]  /*35060*/  STL.64 [R1+0xf60], R16 ;  /* 0x000f601001007387 */ /* 0x0041e80000100a00 */
[----:B------:R-:W2:Y:S04]  /*35070*/  LDL.LU R15, [R1+0x3c8] ;  /* 0x0003c800010f7983 */ /* 0x000ea80000300800 */
[----:B------:R-:W2:Y:S01]  /*35080*/  LDL.LU R19, [R1+0x3d0] ;  /* 0x0003d00001137983 */ /* 0x000ea20000300800 */
[----:B0-----:R-:W-:-:S04]  /*35090*/  IADD3 R16, P0, R21, R2, RZ ;  /* 0x0000000215107210 */ /* 0x001fc80007f1e0ff */
[----:B------:R-:W-:Y:S01]  /*350a0*/  LEA.HI.X.SX32 R17, R12, R3, 0x1, P0 ;  /* 0x000000030c117211 */ /* 0x000fe200000f0eff */
[----:B------:R-:W-:-:S04]  /*350b0*/  IMAD R12, R6, 0x34, RZ ;  /* 0x00000034060c7824 */ /* 0x000fc800078e02ff */
[----:B------:R0:W-:Y:S01]  /*350c0*/  STL.64 [R1+0x2b0], R16 ;  /* 0x0002b01001007387 */ /* 0x0001e20000100a00 */
[----:B------:R-:W-:Y:S02]  /*350d0*/  F2FP.PACK_AB R21, R22, R23 ;  /* 0x000000171615723e */ /* 0x000fe400000000ff */
[----:B---3--:R-:W-:Y:S01]  /*350e0*/  F2FP.PACK_AB R22, R11, R26 ;  /* 0x0000001a0b16723e */ /* 0x008fe200000000ff */
[----:B------:R-:W-:Y:S01]  /*350f0*/  IMAD R11, R6, 0x6a, RZ ;  /* 0x0000006a060b7824 */ /* 0x000fe200078e02ff */
[----:B------:R-:W3:Y:S01]  /*35100*/  LDL.LU R18, [R1+0x3dc] ;  /* 0x0003dc0001127983 */ /* 0x000ee20000300800 */
[----:B0-----:R-:W-:-:S03]  /*35110*/  IADD3 R16, P0, R5, R2, RZ ;  /* 0x0000000205107210 */ /* 0x001fc60007f1e0ff */
[----:B------:R-:W3:Y:S01]  /*35120*/  LDL.LU R5, [R1+0x3d8] ;  /* 0x0003d80001057983 */ /* 0x000ee20000300800 */
[----:B------:R-:W-:Y:S02]  /*35130*/  LEA.HI.X.SX32 R17, R12, R3, 0x1, P0 ;  /* 0x000000030c117211 */ /* 0x000fe400000f0eff */
[----:B----4-:R-:W-:Y:S01]  /*35140*/  F2FP.PACK_AB R23, R27, R24 ;  /* 0x000000181b17723e */ /* 0x010fe200000000ff */
[----:B------:R-:W4:Y:S04]  /*35150*/  LDL.LU R26, [R1+0x3e4] ;  /* 0x0003e400011a7983 */ /* 0x000f280000300800 */
[----:B------:R-:W4:Y:S04]  /*35160*/  LDL.LU R27, [R1+0x3e0] ;  /* 0x0003e000011b7983 */ /* 0x000f280000300800 */
[----:B------:R0:W-:Y:S04]  /*35170*/  STL.64 [R1+0x2c8], R16 ;  /* 0x0002c81001007387 */ /* 0x0001e80000100a00 */
[----:B------:R1:W-:Y:S01]  /*35180*/  STS.128 [R28+0x500], R20 ;  /* 0x000500141c007388 */ /* 0x0003e20000000c00 */
[----:B------:R-:W-:-:S02]  /*35190*/  F2FP.PACK_AB R12, R8, R25 ;  /* 0x00000019080c723e */ /* 0x000fc400000000ff */
[----:B0-----:R-:W-:-:S04]  /*351a0*/  IADD3 R16, P0, R11, R2, RZ ;  /* 0x000000020b107210 */ /* 0x001fc80007f1e0ff */
[----:B------:R-:W-:Y:S01]  /*351b0*/  LEA.HI.X.SX32 R17, R13, R3, 0x1, P0 ;  /* 0x000000030d117211 */ /* 0x000fe200000f0eff */
[----:B-1----:R-:W2:Y:S04]  /*351c0*/  LDL.LU R22, [R1+0x3ac] ;  /* 0x0003ac0001167983 */ /* 0x002ea80000300800 */
[----:B------:R-:W5:Y:S04]  /*351d0*/  LDL.LU R21, [R1+0x3c4] ;  /* 0x0003c40001157983 */ /* 0x000f680000300800 */
[----:B------:R-:W2:Y:S04]  /*351e0*/  LDL.LU R23, [R1+0x3d4] ;  /* 0x0003d40001177983 */ /* 0x000ea80000300800 */
[----:B------:R-:W2:Y:S04]  /*351f0*/  LDL.LU R11, [R1+0x3ec] ;  /* 0x0003ec00010b7983 */ /* 0x000ea80000300800 */
[----:B------:R-:W2:Y:S04]  /*35200*/  LDL.LU R8, [R1+0x3e8] ;  /* 0x0003e80001087983 */ /* 0x000ea80000300800 */
[----:B------:R0:W-:Y:S04]  /*35210*/  STL.64 [R1+0x2e0], R16 ;  /* 0x0002e01001007387 */ /* 0x0001e80000100a00 */
[----:B0-----:R-:W2:Y:S01]  /*35220*/  LDL.LU.64 R16, [R1+0xf60] ;  /* 0x000f600001107983 */ /* 0x001ea20000300a00 */
[----:B------:R-:W-:-:S02]  /*35230*/  IMAD R24, R6, 0x6c, RZ ;  /* 0x0000006c06187824 */ /* 0x000fc400078e02ff */
[----:B------:R-:W-:-:S03]  /*35240*/  IMAD R25, R6, 0x36, RZ ;  /* 0x0000003606197824 */ /* 0x000fc600078e02ff */
[----:B------:R-:W-:Y:S01]  /*35250*/  IADD3 R24, P0, R24, R2, RZ ;  /* 0x0000000218187210 */ /* 0x000fe20007f1e0ff */
[----:B------:R-:W-:-:S03]  /*35260*/  IMAD R20, R6, 0x6e, RZ ;  /* 0x0000006e06147824 */ /* 0x000fc600078e02ff */
[----:B------:R-:W-:-:S05]  /*35270*/  LEA.HI.X.SX32 R25, R25, R3, 0x1, P0 ;  /* 0x0000000319197211 */ /* 0x000fca00000f0eff */
[----:B------:R0:W-:Y:S02]  /*35280*/  STL.64 [R1+0x2c0], R24 ;  /* 0x0002c01801007387 */ /* 0x0001e40000100a00 */
[----:B0-----:R-:W-:Y:S02]  /*35290*/  IADD3 R24, P0, R20, R2, RZ ;  /* 0x0000000214187210 */ /* 0x001fe40007f1e0ff */
[----:B-----5:R-:W-:Y:S01]  /*352a0*/  F2FP.PACK_AB R14, R21, R14 ;  /* 0x0000000e150e723e */ /* 0x020fe200000000ff */
[----:B------:R-:W-:Y:S01]  /*352b0*/  IMAD R21, R6, 0x72, RZ ;  /* 0x0000007206157824 */ /* 0x000fe200078e02ff */
[----:B--2---:R-:W-:Y:S01]  /*352c0*/  F2FP.PACK_AB R13, R22, R16 ;  /* 0x00000010160d723e */ /* 0x004fe200000000ff */
[C---:B------:R-:W-:Y:S02]  /*352d0*/  IMAD R16, R6.reuse, 0x37, RZ ;  /* 0x0000003706107824 */ /* 0x040fe400078e02ff */
[----:B------:R-:W-:-:S03]  /*352e0*/  IMAD R22, R6, 0x70, RZ ;  /* 0x0000007006167824 */ /* 0x000fc600078e02ff */
[----:B------:R-:W-:Y:S02]  /*352f0*/  LEA.HI.X.SX32 R25, R16, R3, 0x1, P0 ;  /* 0x0000000310197211 */ /* 0x000fe400000f0eff */
[----:B------:R-:W-:Y:S01]  /*35300*/  F2FP.PACK_AB R15, R17, R15 ;  /* 0x0000000f110f723e */ /* 0x000fe200000000ff */
[----:B------:R-:W-:Y:S02]  /*35310*/  IMAD R17, R6, 0x38, RZ ;  /* 0x0000003806117824 */ /* 0x000fe400078e02ff */
[----:B------:R0:W-:Y:S02]  /*35320*/  STL.64 [R1+0x2d8], R24 ;  /* 0x0002d81801007387 */ /* 0x0001e40000100a00 */
[----:B0-----:R-:W-:-:S04]  /*35330*/  IADD3 R24, P0, R22, R2, RZ ;  /* 0x0000000216187210 */ /* 0x001fc80007f1e0ff */
[----:B------:R-:W-:-:S05]  /*35340*/  LEA.HI.X.SX32 R25, R17, R3, 0x1, P0 ;  /* 0x0000000311197211 */ /* 0x000fca00000f0eff */
[----:B------:R0:W-:Y:S01]  /*35350*/  STL.64 [R1+0x2f8], R24 ;  /* 0x0002f81801007387 */ /* 0x0001e20000100a00 */
[----:B---3--:R-:W-:Y:S02]  /*35360*/  F2FP.PACK_AB R17, R18, R5 ;  /* 0x000000051211723e */ /* 0x008fe400000000ff */
[----:B----4-:R-:W-:Y:S02]  /*35370*/  F2FP.PACK_AB R18, R26, R27 ;  /* 0x0000001b1a12723e */ /* 0x010fe400000000ff */
[----:B0-----:R-:W-:Y:S01]  /*35380*/  IADD3 R24, P0, R21, R2, RZ ;  /* 0x0000000215187210 */ /* 0x001fe20007f1e0ff */
[----:B------:R-:W2:Y:S04]  /*35390*/  LDL.LU R25, [R1+0xf58] ;  /* 0x000f580001197983 */ /* 0x000ea80000300800 */
[----:B------:R0:W-:Y:S04]  /*353a0*/  STL.64 [R1+0xf00], R20 ;  /* 0x000f001401007387 */ /* 0x0001e80000100a00 */
[----:B------:R-:W-:Y:S04]  /*353b0*/  STL [R1+0x318], R24 ;  /* 0x0003181801007387 */ /* 0x000fe80000100800 */
[----:B0-----:R-:W3:Y:S04]  /*353c0*/  LDL.LU R21, [R1+0x400] ;  /* 0x0004000001157983 */ /* 0x001ee80000300800 */
[----:B------:R-:W4:Y:S04]  /*353d0*/  LDL.LU R26, [R1+0x40c] ;  /* 0x00040c00011a7983 */ /* 0x000f280000300800 */
[----:B------:R-:W4:Y:S01]  /*353e0*/  LDL.LU R27, [R1+0x408] ;  /* 0x00040800011b7983 */ /* 0x000f220000300800 */
[----:B------:R-:W-:Y:S01]  /*353f0*/  F2FP.PACK_AB R16, R23, R19 ;  /* 0x000000131710723e */ /* 0x000fe200000000ff */
[----:B------:R-:W-:-:S02]  /*35400*/  IMAD R19, R6, 0x39, RZ ;  /* 0x0000003906137824 */ /* 0x000fc400078e02ff */
[----:B------:R-:W-:Y:S02]  /*35410*/  IMAD R23, R6, 0x74, RZ ;  /* 0x0000007406177824 */ /* 0x000fe400078e02ff */
[----:B------:R-:W-:-:S04]  /*35420*/  IMAD.MOV.U32 R20, RZ, RZ, c[0x0][0x1c8] ;  /* 0x00007200ff147624 */ /* 0x000fc800078e00ff */
[----:B------:R-:W-:Y:S01]  /*35430*/  IMAD R5, R20, 0x76, RZ ;  /* 0x0000007614057824 */ /* 0x000fe200078e02ff */
[----:B------:R-:W-:Y:S04]  /*35440*/  STS.128 [R28+0x580], R12 ;  /* 0x0005800c1c007388 */ /* 0x000fe80000000c00 */
[----:B----4-:R2:W-:Y:S02]  /*35450*/  STL.64 [R1+0xf50], R26 ;  /* 0x000f501a01007387 */ /* 0x0105e40000100a00 */
[----:B--2---:R-:W-:Y:S02]  /*35460*/  MOV R27, R25 ;  /* 0x00000019001b7202 */ /* 0x004fe40000000f00 */
[----:B------:R-:W-:Y:S02]  /*35470*/  LEA.HI.X.SX32 R27, R19, R3, 0x1, P0 ;  /* 0x00000003131b7211 */ /* 0x000fe400000f0eff */
[----:B------:R-:W-:-:S02]  /*35480*/  MOV R26, R24 ;  /* 0x00000018001a7202 */ /* 0x000fc40000000f00 */
[----:B------:R-:W-:Y:S01]  /*35490*/  IADD3 R26, P0, R23, R2, RZ ;  /* 0x00000002171a7210 */ /* 0x000fe20007f1e0ff */
[----:B------:R-:W2:Y:S04]  /*354a0*/  LDL.LU R24, [R1+0x6c4] ;  /* 0x0006c40001187983 */ /* 0x000ea80000300800 */
[----:B------:R-:W2:Y:S04]  /*354b0*/  LDL.LU R25, [R1+0x6c0] ;  /* 0x0006c00001197983 */ /* 0x000ea80000300800 */
[----:B------:R0:W-:Y:S01]  /*354c0*/  STL [R1+0x31c], R27 ;  /* 0x00031c1b01007387 */ /* 0x0001e20000100800 */
[----:B------:R-:W-:-:S02]  /*354d0*/  F2FP.PACK_AB R19, R11, R8 ;  /* 0x000000080b13723e */ /* 0x000fc400000000ff */
[----:B0-----:R-:W-:Y:S02]  /*354e0*/  LEA.HI.X.SX32 R27, R4, R3, 0x1, P0 ;  /* 0x00000003041b7211 */ /* 0x001fe400000f0eff */
[----:B------:R-:W4:Y:S04]  /*354f0*/  LDL.LU R4, [R1+0x6d4] ;  /* 0x0006d40001047983 */ /* 0x000f280000300800 */
[----:B------:R-:W4:Y:S04]  /*35500*/  LDL.LU R11, [R1+0x6d0] ;  /* 0x0006d000010b7983 */ /* 0x000f280000300800 */
[----:B------:R0:W-:Y:S02]  /*35510*/  STL.64 [R1+0x320], R26 ;  /* 0x0003201a01007387 */ /* 0x0001e40000100a00 */
[----:B0-----:R-:W-:-:S02]  /*35520*/  IADD3 R26, P0, R5, R2, RZ ;  /* 0x00000002051a7210 */ /* 0x001fc40007f1e0ff */
[----:B------:R-:W5:Y:S04]  /*35530*/  LDL.LU R5, [R1+0x6e4] ;  /* 0x0006e40001057983 */ /* 0x000f680000300800 */
[----:B------:R-:W5:Y:S04]  /*35540*/  LDL.LU R8, [R1+0x6e0] ;  /* 0x0006e00001087983 */ /* 0x000f680000300800 */
[----:B------:R-:W2:Y:S01]  /*35550*/  LDL.LU R12, [R1+0x3f4] ;  /* 0x0003f400010c7983 */ /* 0x000ea20000300800 */
[----:B------:R-:W-:-:S03]  /*35560*/  IMAD R27, R20, 0x3b, RZ ;  /* 0x0000003b141b7824 */ /* 0x000fc600078e02ff */
[----:B------:R-:W2:Y:S04]  /*35570*/  LDL.LU R15, [R1+0x3f0] ;  /* 0x0003f000010f7983 */ /* 0x000ea80000300800 */
[----:B------:R-:W3:Y:S01]  /*35580*/  LDL.LU R13, [R1+0x3f8] ;  /* 0x0003f800010d7983 */ /* 0x000ee20000300800 */
[----:B------:R-:W-:-:S03]  /*35590*/  LEA.HI.X.SX32 R27, R27, R3, 0x1, P0 ;  /* 0x000000031b1b7211 */ /* 0x000fc600000f0eff */
[----:B------:R-:W3:Y:S04]  /*355a0*/  LDL.LU R14, [R1+0x404] ;  /* 0x00040400010e7983 */ /* 0x000ee80000300800 */
[----:B------:R0:W-:Y:S04]  /*355b0*/  STS.128 [R28+0x600], R16 ;  /* 0x000600101c007388 */ /* 0x0001e80000000c00 */
[----:B0-----:R-:W4:Y:S04]  /*355c0*/  LDL.LU R17, [R1+0x3fc] ;  /* 0x0003fc0001117983 */ /* 0x001f280000300800 */
[----:B------:R-:W-:Y:S04]  /*355d0*/  STL.64 [R1+0xf48], R28 ;  /* 0x000f481c01007387 */ /* 0x000fe80000100a00 */
[----:B------:R0:W-:Y:S04]  /*355e0*/  STL.64 [R1+0x338], R26 ;  /* 0x0003381a01007387 */ /* 0x0001e80000100a00 */
[----:B0-----:R-:W5:Y:S01]  /*355f0*/  LDL.LU.64 R26, [R1+0xf50] ;  /* 0x000f5000011a7983 */ /* 0x001f620000300a00 */
[----:B------:R-:W-:-:S05]  /*35600*/  IMAD R19, R20, 0x78, RZ ;  /* 0x0000007814137824 */ /* 0x000fca00078e02ff */
[----:B------:R-:W-:Y:S01]  /*35610*/  IADD3 R18, P0, R19, R2, RZ ;  /* 0x0000000213127210 */ /* 0x000fe20007f1e0ff */
[----:B------:R-:W-:-:S03]  /*35620*/  IMAD R23, R20, 0x7a, RZ ;  /* 0x0000007a14177824 */ /* 0x000fc600078e02ff */
[----:B------:R-:W-:Y:S02]  /*35630*/  LEA.HI.X.SX32 R19, R10, R3, 0x1, P0 ;  /* 0x000000030a137211 */ /* 0x000fe400000f0eff */
[----:B------:R-:W5:Y:S01]  /*35640*/  LDL.LU R10, [R1+0x758] ;  /* 0x00075800010a7983 */ /* 0x000f620000300800 */
[----:B------:R-:W-:-:S03]  /*35650*/  IMAD R16, R20, 0x7c, RZ ;  /* 0x0000007c14107824 */ /* 0x000fc600078e02ff */
[----:B------:R0:W-:Y:S04]  /*35660*/  STL.64 [R1+0x310], R18 ;  /* 0x0003101201007387 */ /* 0x0001e80000100a00 */
[----:B------:R1:W-:Y:S01]  /*35670*/  STL.64 [R1+0xef8], R22 ;  /* 0x000ef81601007387 */ /* 0x0003e20000100a00 */
[----:B0-----:R-:W-:Y:S02]  /*35680*/  IADD3 R18, P0, R23, R2, RZ ;  /* 0x0000000217127210 */ /* 0x001fe40007f1e0ff */
[----:B--2---:R-:W-:Y:S01]  /*35690*/  F2FP.PACK_AB R12, R12, R15 ;  /* 0x0000000f0c0c723e */ /* 0x004fe200000000ff */
[----:B------:R-:W-:-:S05]  /*356a0*/  IMAD R15, R20, 0x3d, RZ ;  /* 0x0000003d140f7824 */ /* 0x000fca00078e02ff */
[----:B------:R-:W-:Y:S02]  /*356b0*/  LEA.HI.X.SX32 R19, R15, R3, 0x1, P0 ;  /* 0x000000030f137211 */ /* 0x000fe400000f0eff */
[----:B---3--:R-:W-:Y:S01]  /*356c0*/  F2FP.PACK_AB R14, R14, R21 ;  /* 0x000000150e0e723e */ /* 0x008fe200000000ff */
[----:B------:R-:W-:Y:S01]  /*356d0*/  IMAD R21, R6, 0x3e, RZ ;  /* 0x0000003e06157824 */ /* 0x000fe200078e02ff */
[----:B-1----:R-:W-:Y:S01]  /*356e0*/  IADD3 R22, P0, R16, R2, RZ ;  /* 0x0000000210167210 */ /* 0x002fe20007f1e0ff */
[----:B------:R0:W-:Y:S03]  /*356f0*/  STL.64 [R1+0x328], R18 ;  /* 0x0003281201007387 */ /* 0x0001e60000100a00 */
[----:B------:R-:W-:Y:S02]  /*35700*/  LEA.HI.X.SX32 R23, R21, R3, 0x1, P0 ;  /* 0x0000000315177211 */ /* 0x000fe400000f0eff */
[----:B------:R-:W-:Y:S01]  /*35710*/  F2FP.PACK_AB R16, R24, R25 ;  /* 0x000000191810723e */ /* 0x000fe200000000ff */
[C---:B0-----:R-:W-:Y:S01]  /*35720*/  IMAD R18, R20.reuse, 0x3f, RZ ;  /* 0x0000003f14127824 */ /* 0x041fe200078e02ff */
[----:B----4-:R-:W-:Y:S01]  /*35730*/  F2FP.PACK_AB R13, R17, R13 ;  /* 0x0000000d110d723e */ /* 0x010fe200000000ff */
[----:B------:R-:W-:-:S05]  /*35740*/  IMAD R17, R20, 0x7e, RZ ;  /* 0x0000007e14117824 */ /* 0x000fca00078e02ff */
[----:B------:R-:W-:Y:S02]  /*35750*/  IADD3 R28, P0, R17, R2, RZ ;  /* 0x00000002111c7210 */ /* 0x000fe40007f1e0ff */
[----:B------:R-:W-:Y:S02]  /*35760*/  F2FP.PACK_AB R17, R4, R11 ;  /* 0x0000000b0411723e */ /* 0x000fe400000000ff */
[----:B------:R-:W-:Y:S02]  /*35770*/  LEA.HI.X.SX32 R29, R18, R3, 0x1, P0 ;  /* 0x00000003121d7211 */ /* 0x000fe400000f0eff */
[----:B-----5:R-:W-:Y:S02]  /*35780*/  F2FP.PACK_AB R15, R26, R27 ;  /* 0x0000001b1a0f723e */ /* 0x020fe400000000ff */
[----:B------:R-:W2:Y:S04]  /*35790*/  LDL.LU R26, [R1+0x764] ;  /* 0x00076400011a7983 */ /* 0x000ea80000300800 */
[----:B------:R-:W2:Y:S04]  /*357a0*/  LDL.LU R27, [R1+0x760] ;  /* 0x00076000011b7983 */ /* 0x000ea80000300800 */
[----:B------:R-:W3:Y:S04]  /*357b0*/  LDL.LU R24, [R1+0x76c] ;  /* 0x00076c0001187983 */ /* 0x000ee80000300800 */
[----:B------:R-:W3:Y:S04]  /*357c0*/  LDL.LU R25, [R1+0x768] ;  /* 0x0007680001197983 */ /* 0x000ee80000300800 */
[----:B------:R-:W4:Y:S01]  /*357d0*/  LDL.LU R4, [R1+0x774] ;  /* 0x0007740001047983 */ /* 0x000f220000300800 */
[----:B------:R-:W-:-:S03]  /*357e0*/  SHF.L.U32 R19, R20, 0x6, RZ ;  /* 0x0000000614137819 */ /* 0x000fc600000006ff */
[----:B------:R-:W-:Y:S04]  /*357f0*/  STL.64 [R1+0x348], R22 ;  /* 0x0003481601007387 */ /* 0x000fe80000100a00 */
[----:B------:R-:W4:Y:S04]  /*35800*/  LDL.LU R11, [R1+0x770] ;  /* 0x00077000010b7983 */ /* 0x000f280000300800 */
[----:B------:R0:W-:Y:S01]  /*35810*/  STL.64 [R1+0x368], R28 ;  /* 0x0003681c01007387 */ /* 0x0001e20000100a00 */
[----:B------:R-:W-:-:S03]  /*35820*/  F2FP.PACK_AB R18, R5, R8 ;  /* 0x000000080512723e */ /* 0x000fc600000000ff */
[----:B------:R-:W5:Y:S04]  /*35830*/  LDL.LU R5, [R1+0x77c] ;  /* 0x00077c0001057983 */ /* 0x000f680000300800 */
[----:B------:R-:W5:Y:S01]  /*35840*/  LDL.LU R8, [R1+0x778] ;  /* 0x0007780001087983 */ /* 0x000f620000300800 */
[----:B0-----:R-:W-:-:S04]  /*35850*/  LEA R28, P0, R20, R2, 0x7 ;  /* 0x00000002141c7211 */ /* 0x001fc800078038ff */
[----:B------:R-:W-:-:S05]  /*35860*/  LEA.HI.X.SX32 R29, R19, R3, 0x1, P0 ;  /* 0x00000003131d7211 */ /* 0x000fca00000f0eff */
[----:B------:R0:W-:Y:S04]  /*35870*/  STL.64 [R1+0x370], R28 ;  /* 0x0003701c01007387 */ /* 0x0001e80000100a00 */
[----:B0-----:R-:W2:Y:S04]  /*35880*/  LDL.LU.64 R28, [R1+0xf48] ;  /* 0x000f4800011c7983 */ /* 0x001ea80000300a00 */
[----:B------:R-:W3:Y:S01]  /*35890*/  LDL.LU R19, [R1+0x75c] ;  /* 0x00075c0001137983 */ /* 0x000ee20000300800 */
[C---:B------:R-:W-:Y:S02]  /*358a0*/  IMAD R22, R20.reuse, 0x82, RZ ;  /* 0x0000008214167824 */ /* 0x040fe400078e02ff */
[----:B------:R-:W-:-:S03]  /*358b0*/  IMAD R23, R20, 0x41, RZ ;  /* 0x0000004114177824 */ /* 0x000fc600078e02ff */
[----:B------:R-:W-:Y:S01]  /*358c0*/  IADD3 R22, P0, R22, R2, RZ ;  /* 0x0000000216167210 */ /* 0x000fe20007f1e0ff */
[----:B------:R-:W-:-:S03]  /*358d0*/  IMAD R21, R20, 0x84, RZ ;  /* 0x0000008414157824 */ /* 0x000fc600078e02ff */
[----:B------:R-:W-:Y:S01]  /*358e0*/  LEA.HI.X.SX32 R23, R23, R3, 0x1, P0 ;  /* 0x0000000317177211 */ /* 0x000fe200000f0eff */
[----:B--2---:R-:W-:Y:S01]  /*358f0*/  STL.64 [R1+0xf40], R28 ;  /* 0x000f401c01007387 */ /* 0x004fe20000100a00 */
[----:B---3--:R-:W-:-:S03]  /*35900*/  F2FP.PACK_AB R19, R19, R10 ;  /* 0x0000000a1313723e */ /* 0x008fc600000000ff */
[----:B------:R0:W-:Y:S01]  /*35910*/  STL.64 [R1+0x388], R22 ;  /* 0x0003881601007387 */ /* 0x0001e20000100a00 */
[----:B------:R-:W-:-:S03]  /*35920*/  IMAD R10, R20, 0x86, RZ ;  /* 0x00000086140a7824 */ /* 0x000fc600078e02ff */
[----:B------:R1:W-:Y:S04]  /*35930*/  STS.128 [R28+0x680], R12 ;  /* 0x0006800c1c007388 */ /* 0x0003e80000000c00 */
[----:B------:R2:W-:Y:S01]  /*35940*/  STS.128 [R28+0x700], R16 ;  /* 0x000700101c007388 */ /* 0x0005e20000000c00 */
[----:B0-----:R-:W-:Y:S01]  /*35950*/  IMAD R23, R6, 0x42, RZ ;  /* 0x0000004206177824 */ /* 0x001fe200078e02ff */
[----:B-1----:R-:W-:Y:S02]  /*35960*/  IADD3 R12, P0, R21, R2, RZ ;  /* 0x00000002150c7210 */ /* 0x002fe40007f1e0ff */
[----:B--2---:R-:W-:Y:S02]  /*35970*/  MOV R19, c[0x0][0x1c8] ;  /* 0x0000720000137a02 */ /* 0x004fe40000000f00 */
[----:B------:R-:W-:-:S02]  /*35980*/  LEA.HI.X.SX32 R13, R23, R3, 0x1, P0 ;  /* 0x00000003170d7211 */ /* 0x000fc400000f0eff */
[----:B------:R-:W-:Y:S01]  /*35990*/  IADD3 R16, P0, R10, R2, RZ ;  /* 0x000000020a107210 */ /* 0x000fe20007f1e0ff */
[C---:B------:R-:W-:Y:S01]  /*359a0*/  IMAD R14, R19.reuse, 0x43, RZ ;  /* 0x00000043130e7824 */ /* 0x040fe200078e02ff */
[----:B------:R-:W2:Y:S01]  /*359b0*/  LDL.LU R10, [R1+0x90] ;  /* 0x00009000010a7983 */ /* 0x000ea20000300800 */
[----:B------:R-:W-:-:S03]  /*359c0*/  IMAD R21, R19, 0x88, RZ ;  /* 0x0000008813157824 */ /* 0x000fc600078e02ff */
[----:B------:R0:W-:Y:S01]  /*359d0*/  STL.64 [R1+0x380], R12 ;  /* 0x0003800c01007387 */ /* 0x0001e20000100a00 */
[----:B------:R-:W-:Y:S01]  /*359e0*/  LEA.HI.X.SX32 R17, R14, R3, 0x1, P0 ;  /* 0x000000030e117211 */ /* 0x000fe200000f0eff */
[----:B------:R-:W-:Y:S01]  /*359f0*/  IMAD R15, R19, 0x8a, RZ ;  /* 0x0000008a130f7824 */ /* 0x000fe200078e02ff */
[----:B0-----:R-:W-:Y:S02]  /*35a00*/  F2FP.PACK_AB R12, R26, R27 ;  /* 0x0000001b1a0c723e */ /* 0x001fe400000000ff */
[----:B------:R-:W-:Y:S01]  /*35a10*/  IADD3 R26, P0, R21, R2, RZ ;  /* 0x00000002151a7210 */ /* 0x000fe20007f1e0ff */
[----:B------:R-:W-:Y:S01]  /*35a20*/  IMAD R21, R6, 0x44, RZ ;  /* 0x0000004406157824 */ /* 0x000fe200078e02ff */
[----:B------:R-:W-:Y:S02]  /*35a30*/  F2FP.PACK_AB R13, R24, R25 ;  /* 0x00000019180d723e */ /* 0x000fe400000000ff */
[----:B------:R-:W3:Y:S02]  /*35a40*/  LDL.LU.64 R24, [R1+0x150] ;  /* 0x0001500001187983 */ /* 0x000ee40000300a00 */
[----:B------:R-:W-:-:S02]  /*35a50*/  LEA.HI.X.SX32 R27, R21, R3, 0x1, P0 ;  /* 0x00000003151b7211 */ /* 0x000fc400000f0eff */
[----:B------:R0:W-:Y:S01]  /*35a60*/  STL.64 [R1+0x378], R16 ;  /* 0x0003781001007387 */ /* 0x0001e20000100a00 */
[----:B------:R-:W-:Y:S02]  /*35a70*/  IADD3 R28, P0, R15, R2, RZ ;  /* 0x000000020f1c7210 */ /* 0x000fe40007f1e0ff */
[----:B----4-:R-:W-:Y:S02]  /*35a80*/  F2FP.PACK_AB R14, R4, R11 ;  /* 0x0000000b040e723e */ /* 0x010fe400000000ff */
[----:B------:R-:W4:Y:S01]  /*35a90*/  LDL.LU R11, [R1+0x50] ;  /* 0x00005000010b7983 */ /* 0x000f220000300800 */
[----:B0-----:R-:W-:-:S03]  /*35aa0*/  IMAD R16, R19, 0x45, RZ ;  /* 0x0000004513107824 */ /* 0x001fc600078e02ff */
[----:B------:R-:W-:Y:S02]  /*35ab0*/  STL.64 [R1+0xee0], R26 ;  /* 0x000ee01a01007387 */ /* 0x000fe40000100a00 */
[----:B------:R-:W-:Y:S02]  /*35ac0*/  LEA.HI.X.SX32 R29, R16, R3, 0x1, P0 ;  /* 0x00000003101d7211 */ /* 0x000fe400000f0eff */
[----:B------:R-:W2:Y:S04]  /*35ad0*/  LDL.LU.64 R22, [R1+0x140] ;  /* 0x0001400001167983 */ /* 0x000ea80000300a00 */
[----:B------:R0:W-:Y:S04]  /*35ae0*/  STL.64 [R1+0x3a0], R28 ;  /* 0x0003a01c01007387 */ /* 0x0001e80000100a00 */
[----:B0-----:R-:W2:Y:S01]  /*35af0*/  LDL.LU.64 R28, [R1+0xf40] ;  /* 0x000f4000011c7983 */ /* 0x001ea20000300a00 */
[----:B-----5:R-:W-:Y:S01]  /*35b00*/  F2FP.PACK_AB R15, R5, R8 ;  /* 0x00000008050f723e */ /* 0x020fe200000000ff */
[----:B------:R-:W-:-:S02]  /*35b10*/  IMAD R4, R19, 0x8c, RZ ;  /* 0x0000008c13047824 */ /* 0x000fc400078e02ff */
[----:B------:R-:W5:Y:S04]  /*35b20*/  LDL.LU R5, [R1+0x20] ;  /* 0x0000200001057983 */ /* 0x000f680000300800 */
[----:B------:R0:W-:Y:S04]  /*35b30*/  STL [R1+0xf30], R19 ;  /* 0x000f301301007387 */ /* 0x0001e80000100800 */
[----:B0-----:R-:W4:Y:S01]  /*35b40*/  LDL.LU.64 R18, [R1+0x148] ;  /* 0x0001480001127983 */ /* 0x001f220000300a00 */
[----:B------:R-:W-:Y:S01]  /*35b50*/  IADD3 R16, P0, R4, R2, RZ ;  /* 0x0000000204107210 */ /* 0x000fe20007f1e0ff */
[----:B------:R-:W-:-:S03]  /*35b60*/  IMAD.MOV.U32 R27, RZ, RZ, c[0x0][0x1c8] ;  /* 0x00007200ff1b7624 */ /* 0x000fc600078e00ff */
[----:B------:R-:W-:Y:S01]  /*35b70*/  LEA.HI.X.SX32 R17, R9, R3, 0x1, P0 ;  /* 0x0000000309117211 */ /* 0x000fe200000f0eff */
[C---:B------:R-:W-:Y:S02]  /*35b80*/  IMAD R8, R27.reuse, 0x8e, RZ ;  /* 0x0000008e1b087824 */ /* 0x040fe400078e02ff */
[C---:B------:R-:W-:Y:S02]  /*35b90*/  IMAD R4, R27.reuse, 0x90, RZ ;  /* 0x000000901b047824 */ /* 0x040fe400078e02ff */
[----:B------:R-:W-:Y:S01]  /*35ba0*/  IMAD R21, R6, 0x48, RZ ;  /* 0x0000004806157824 */ /* 0x000fe200078e02ff */
[----:B--2---:R0:W-:Y:S04]  /*35bb0*/  STS.128 [R28+0x780], R12 ;  /* 0x0007800c1c007388 */ /* 0x0041e80000000c00 */
[----:B------:R-:W-:Y:S06]  /*35bc0*/  BAR.SYNC.DEFER_BLOCKING 0x0 ;  /* 0x0000000000007b1d */ /* 0x000fec0000010000 */
[----:B0-----:R-:W2:Y:S01]  /*35bd0*/  LDL.LU.64 R14, [R1+0x138] ;  /* 0x00013800010e7983 */ /* 0x001ea20000300a00 */
[----:B------:R-:W-:-:S03]  /*35be0*/  IMAD R13, R27, 0x47, RZ ;  /* 0x000000471b0d7824 */ /* 0x000fc600078e02ff */
[----:B------:R0:W-:Y:S02]  /*35bf0*/  STL.64 [R1+0x398], R16 ;  /* 0x0003981001007387 */ /* 0x0001e40000100a00 */
[----:B0-----:R-:W-:Y:S02]  /*35c00*/  IADD3 R16, P0, R8, R2, RZ ;  /* 0x0000000208107210 */ /* 0x001fe40007f1e0ff */
[----:B------:R-:W2:Y:S02]  /*35c10*/  LDL.LU.64 R8, [R1+0x130] ;  /* 0x0001300001087983 */ /* 0x000ea40000300a00 */
[----:B------:R-:W-:Y:S02]  /*35c20*/  LEA.HI.X.SX32 R17, R13, R3, 0x1, P0 ;  /* 0x000000030d117211 */ /* 0x000fe400000f0eff */
[----:B------:R-:W-:-:S03]  /*35c30*/  PRMT R12, R10, 0x7632, R12 ;  /* 0x000076320a0c7816 */ /* 0x000fc6000000000c */
[----:B------:R0:W-:Y:S04]  /*35c40*/  STL.64 [R1+0x360], R16 ;  /* 0x0003601001007387 */ /* 0x0001e80000100a00 */
[----:B------:R1:W-:Y:S01]  /*35c50*/  STG.E.U16 [R2.64], R10 ;  /* 0x0000000a02007986 */ /* 0x0003e2000c101504 */
[----:B0-----:R-:W-:-:S03]  /*35c60*/  IADD3 R16, P0, R4, R2, RZ ;  /* 0x0000000204107210 */ /* 0x001fc60007f1e0ff */
[----:B---3--:R0:W-:Y:S01]  /*35c70*/  STG.E.U16 [R24.64], R12 ;  /* 0x0000000c18007986 */ /* 0x0081e2000c101504 */
[----:B------:R-:W-:Y:S01]  /*35c80*/  LEA.HI.X.SX32 R17, R21, R3, 0x1, P0 ;  /* 0x0000000315117211 */ /* 0x000fe200000f0eff */
[C---:B-1----:R-:W-:Y:S02]  /*35c90*/  IMAD R10, R27.reuse, 0x92, RZ ;  /* 0x000000921b0a7824 */ /* 0x042fe400078e02ff */
[C---:B------:R-:W-:Y:S02]  /*35ca0*/  IMAD R13, R27.reuse, 0x49, RZ ;  /* 0x000000491b0d7824 */ /* 0x040fe400078e02ff */
[----:B------:R-:W-:Y:S01]  /*35cb0*/  IMAD R4, R27, 0x94, RZ ;  /* 0x000000941b047824 */ /* 0x000fe200078e02ff */
[----:B0-----:R-:W3:Y:S04]  /*35cc0*/  LDL.LU.64 R24, [R1+0xf38] ;  /* 0x000f380001187983 */ /* 0x001ee80000300a00 */
[----:B------:R0:W-:Y:S04]  /*35cd0*/  STL.64 [R1+0x358], R16 ;  /* 0x0003581001007387 */ /* 0x0001e80000100a00 */
[----:B----4-:R1:W-:Y:S01]  /*35ce0*/  STG.E.U16 [R18.64], R11 ;  /* 0x0000000b12007986 */ /* 0x0103e2000c101504 */
[----:B0-----:R-:W-:-:S04]  /*35cf0*/  IADD3 R16, P0, R10, R2, RZ ;  /* 0x000000020a107210 */ /* 0x001fc80007f1e0ff */
[----:B------:R-:W-:Y:S02]  /*35d00*/  LEA.HI.X.SX32 R17, R13, R3, 0x1, P0 ;  /* 0x000000030d117211 */ /* 0x000fe400000f0eff */
[----:B-1----:R-:W-:-:S03]  /*35d10*/  IADD3 R18, P0, R4, R2, RZ ;  /* 0x0000000204127210 */ /* 0x002fc60007f1e0ff */
[----:B------:R0:W-:Y:S01]  /*35d20*/  STL.64 [R1+0x350], R16 ;  /* 0x0003501001007387 */ /* 0x0001e20000100a00 */
[----:B------:R-:W-:-:S03]  /*35d30*/  LEA.HI.X.SX32 R19, R29, R3, 0x1, P0 ;  /* 0x000000031d137211 */ /* 0x000fc600000f0eff */
[----:B0-----:R-:W4:Y:S04]  /*35d40*/  LDL.LU.64 R16, [R1+0x120] ;  /* 0x0001200001107983 */ /* 0x001f280000300a00 */
[----:B------:R-:W3:Y:S01]  /*35d50*/  LDL.LU.64 R28, [R1+0x128] ;  /* 0x00012800011c7983 */ /* 0x000ee20000300a00 */
[----:B------:R-:W-:Y:S01]  /*35d60*/  PRMT R12, R11, 0x7632, R12 ;  /* 0x000076320b0c7816 */ /* 0x000fe2000000000c */
[C---:B------:R-:W-:Y:S02]  /*35d70*/  IMAD R10, R27.reuse, 0x96, RZ ;  /* 0x000000961b0a7824 */ /* 0x040fe400078e02ff */
[----:B------:R0:W-:Y:S01]  /*35d80*/  STL.64 [R1+0x340], R18 ;  /* 0x0003401201007387 */ /* 0x0001e20000100a00 */
[----:B------:R-:W-:-:S03]  /*35d90*/  IMAD R13, R27, 0x4b, RZ ;  /* 0x0000004b1b0d7824 */ /* 0x000fc600078e02ff */
[----:B------:R1:W-:Y:S01]  /*35da0*/  STG.E.U16 [R22.64], R12 ;  /* 0x0000000c16007986 */ /* 0x0003e2000c101504 */
[----:B------:R-:W-:-:S03]  /*35db0*/  IADD3 R10, P0, R10, R2, RZ ;  /* 0x000000020a0a7210 */ /* 0x000fc60007f1e0ff */
[----:B0-----:R-:W4:Y:S04]  /*35dc0*/  LDL.LU.64 R18, [R1+0x118] ;  /* 0x0001180001127983 */ /* 0x001f280000300a00 */
[----:B-1----:R-:W4:Y:S01]  /*35dd0*/  LDL.LU R23, [R1+0x80] ;  /* 0x0000800001177983 */ /* 0x002f220000300800 */
[----:B------:R-:W-:Y:S01]  /*35de0*/  LEA.HI.X.SX32 R11, R13, R3, 0x1, P0 ;  /* 0x000000030d0b7211 */ /* 0x000fe200000f0eff */
[----:B------:R-:W-:Y:S01]  /*35df0*/  IMAD R4, R27, 0x98, RZ ;  /* 0x000000981b047824 */ /* 0x000fe200078e02ff */
[----:B-----5:R-:W-:-:S03]  /*35e00*/  PRMT R12, R5, 0x7632, R12 ;  /* 0x00007632050c7816 */ /* 0x020fc6000000000c */
[----:B------:R0:W-:Y:S01]  /*35e10*/  STL.64 [R1+0x330], R10 ;  /* 0x0003300a01007387 */ /* 0x0001e20000100a00 */
[----:B------:R-:W-:Y:S01]  /*35e20*/  IMAD R22, R6, 0x4c, RZ ;  /* 0x0000004c06167824 */ /* 0x000fe200078e02ff */
[----:B0-----:R-:W-:-:S04]  /*35e30*/  IADD3 R10, P0, R4, R2, RZ ;  /* 0x00000002040a7210 */ /* 0x001fc80007f1e0ff */
[----:B------:R-:W-:Y:S01]  /*35e40*/  LEA.HI.X.SX32 R11, R22, R3, 0x1, P0 ;  /* 0x00000003160b7211 */ /* 0x000fe200000f0eff */
[C---:B------:R-:W-:Y:S01]  /*35e50*/  IMAD R6, R27.reuse, 0x9c, RZ ;  /* 0x0000009c1b067824 */ /* 0x040fe200078e02ff */
[----:B--2---:R0:W-:Y:S04]  /*35e60*/  STG.E.U16 [R14.64], R5 ;  /* 0x000000050e007986 */ /* 0x0041e8000c101504 */
[----:B0-----:R-:W2:Y:S01]  /*35e70*/  LDL.LU.64 R4, [R1+0x110] ;  /* 0x0001100001047983 */ /* 0x001ea20000300a00 */
[----:B------:R-:W-:-:S03]  /*35e80*/  IMAD R14, R27, 0x9a, RZ ;  /* 0x0000009a1b0e7824 */ /* 0x000fc600078e02ff */
[----:B------:R0:W-:Y:S02]  /*35e90*/  STG.E.U16 [R8.64], R12 ;  /* 0x0000000c08007986 */ /* 0x0001e4000c101504 */
[----:B------:R-:W-:Y:S02]  /*35ea0*/  IADD3 R14, P0, R14, R2, RZ ;  /* 0x000000020e0e7210 */ /* 0x000fe40007f1e0ff */
[----:B0-----:R-:W5:Y:S04]  /*35eb0*/  LDL.LU.64 R8, [R1+0x108] ;  /* 0x0001080001087983 */ /* 0x001f680000300a00 */
[----:B------:R-:W5:Y:S01]  /*35ec0*/  LDL.LU R21, [R1+0x40] ;  /* 0x0000400001157983 */ /* 0x000f620000300800 */
[----:B------:R-:W-:-:S03]  /*35ed0*/  IMAD R12, R27, 0x4d, RZ ;  /* 0x0000004d1b0c7824 */ /* 0x000fc600078e02ff */
[----:B------:R-:W-:Y:S02]  /*35ee0*/  STL.64 [R1+0xee8], R10 ;  /* 0x000ee80a01007387 */ /* 0x000fe40000100a00 */
[----:B------:R-:W-:Y:S02]  /*35ef0*/  LEA.HI.X.SX32 R15, R12, R3, 0x1, P0 ;  /* 0x000000030c0f7211 */ /* 0x000fe400000f0eff */
[----:B---3--:R0:W-:Y:S04]  /*35f00*/  STG.E.U16 [R28.64], R24 ;  /* 0x000000181c007986 */ /* 0x0081e8000c101504 */
[----:B0-----:R-:W3:Y:S01]  /*35f10*/  LDL.LU.64 R28, [R1+0x100] ;  /* 0x00010000011c7983 */ /* 0x001ee20000300a00 */
[----:B------:R-:W-:-:S03]  /*35f20*/  PRMT R24, R24, 0x7632, R24 ;  /* 0x0000763218187816 */ /* 0x000fc60000000018 */
[----:B------:R0:W-:Y:S04]  /*35f30*/  STL.64 [R1+0x300], R14 ;  /* 0x0003000e01007387 */ /* 0x0001e80000100a00 */
[----:B----4-:R-:W-:Y:S01]  /*35f40*/  STG.E.U16 [R16.64], R24 ;  /* 0x0000001810007986 */ /* 0x010fe2000c101504 */
[----:B0-----:R-:W-:-:S03]  /*35f50*/  IADD3 R14, P0, R6, R2, RZ ;  /* 0x00000002060e7210 */ /* 0x001fc60007f1e0ff */
[----:B------:R-:W4:Y:S04]  /*35f60*/  LDL.LU R6, [R1+0x10] ;  /* 0x0000100001067983 */ /* 0x000f280000300800 */
[----:B------:R0:W-:Y:S04]  /*35f70*/  STL [R1+0xf08], R25 ;  /* 0x000f081901007387 */ /* 0x0001e80000100800 */
[----:B0-----:R-:W4:Y:S04]  /*35f80*/  LDL.LU.64 R24, [R1+0xf8] ;  /* 0x0000f80001187983 */ /* 0x001f280000300a00 */
[----:B------:R-:W4:Y:S01]  /*35f90*/  LDL.LU.64 R16, [R1+0xf0] ;  /* 0x0000f00001107983 */ /* 0x000f220000300a00 */
[----:B------:R-:W-:-:S05]  /*35fa0*/  MOV R22, c[0x0][0x1c8] ;  /* 0x0000720000167a02 */ /* 0x000fca0000000f00 */
[----:B------:R-:W-:Y:S02]  /*35fb0*/  IMAD R22, R22, 0x4e, RZ ;  /* 0x0000004e16167824 */ /* 0x000fe400078e02ff */
[----:B------:R-:W-:-:S03]  /*35fc0*/  IMAD R11, R27, 0x9e, RZ ;  /* 0x0000009e1b0b7824 */ /* 0x000fc600078e02ff */
[----:B------:R-:W-:Y:S01]  /*35fd0*/  LEA.HI.X.SX32 R15, R22, R3, 0x1, P0 ;  /* 0x00000003160f7211 */ /* 0x000fe200000f0eff */
[----:B------:R-:W-:-:S04]  /*35fe0*/  IMAD R13, R27, 0x4f, RZ ;  /* 0x0000004f1b0d7824 */ /* 0x000fc800078e02ff */
[----:B------:R0:W-:Y:S01]  /*35ff0*/  STL.64 [R1+0x2f0], R14 ;  /* 0x0002f00e01007387 */ /* 0x0001e20000100a00 */
[----:B------:R-:W-:-:S03]  /*36000*/  IMAD R10, R27, 0xa0, RZ ;  /* 0x000000a01b0a7824 */ /* 0x000fc600078e02ff */
[----:B------:R1:W-:Y:S01]  /*36010*/  STG.E.U16 [R18.64], R23 ;  /* 0x0000001712007986 */ /* 0x0003e2000c101504 */
[----:B0-----:R-:W-:Y:S02]  /*36020*/  IADD3 R14, P0, R11, R2, RZ ;  /* 0x000000020b0e7210 */ /* 0x001fe40007f1e0ff */
[----:B-1----:R-:W-:Y:S01]  /*36030*/  MOV R18, c[0x0][0x1c8] ;  /* 0x0000720000127a02 */ /* 0x002fe20000000f00 */
[----:B------:R-:W4:Y:S01]  /*36040*/  LDL.LU R19, [R1+0xf30] ;  /* 0x000f300001137983 */ /* 0x000f220000300800 */
[----:B------:R-:W-:-:S03]  /*36050*/  LEA.HI.X.SX32 R15, R13, R3, 0x1, P0 ;  /* 0x000000030d0f7211 */ /* 0x000fc600000f0eff */
[----:B------:R-:W-:Y:S02]  /*36060*/  IMAD R18, R18, 0x50, RZ ;  /* 0x0000005012127824 */ /* 0x000fe400078e02ff */
[----:B------:R0:W-:Y:S01]  /*36070*/  STL.64 [R1+0x248], R14 ;  /* 0x0002480e01007387 */ /* 0x0001e20000100a00 */
[----:B------:R-:W-:Y:S01]  /*36080*/  PRMT R12, R23, 0x7632, R12 ;  /* 0x00007632170c7816 */ /* 0x000fe2000000000c */
[----:B------:R-:W-:Y:S02]  /*36090*/  IMAD R11, R27, 0xa2, RZ ;  /* 0x000000a21b0b7824 */ /* 0x000fe400078e02ff */
[----:B------:R-:W4:Y:S01]  /*360a0*/  LDL.LU.64 R22, [R1+0xe8] ;  /* 0x0000e80001167983 */ /* 0x000f220000300a00 */
[----:B0-----:R-:W-:-:S04]  /*360b0*/  IADD3 R14, P0, R10, R2, RZ ;  /* 0x000000020a0e7210 */ /* 0x001fc80007f1e0ff */
[----:B------:R-:W-:Y:S01]  /*360c0*/  LEA.HI.X.SX32 R15, R18, R3, 0x1, P0 ;  /* 0x00000003120f7211 */ /* 0x000fe200000f0eff */
[C---:B------:R-:W-:Y:S02]  /*360d0*/  IMAD R13, R27.reuse, 0x51, RZ ;  /* 0x000000511b0d7824 */ /* 0x040fe400078e02ff */
[----:B------:R-:W-:Y:S01]  /*360e0*/  IMAD R10, R27, 0xa4, RZ ;  /* 0x000000a41b0a7824 */ /* 0x000fe200078e02ff */
[----:B--2---:R0:W-:Y:S04]  /*360f0*/  STG.E.U16 [R4.64], R12 ;  /* 0x0000000c04007986 */ /* 0x0041e8000c101504 */
[----:B0-----:R-:W2:Y:S04]  /*36100*/  LDL.LU.64 R4, [R1+0xf28] ;  /* 0x000f280001047983 */ /* 0x001ea80000300a00 */
[----:B------:R0:W-:Y:S04]  /*36110*/  STL.64 [R1+0x1e0], R14 ;  /* 0x0001e00e01007387 */ /* 0x0001e80000100a00 */
[----:B-----5:R1:W-:Y:S01]  /*36120*/  STG.E.U16 [R8.64], R21 ;  /* 0x0000001508007986 */ /* 0x0203e2000c101504 */
[----:B------:R-:W-:-:S02]  /*36130*/  PRMT R12, R21, 0x7632, R12 ;  /* 0x00007632150c7816 */ /* 0x000fc4000000000c */
[----:B0-----:R-:W-:-:S04]  /*36140*/  IADD3 R14, P0, R11, R2, RZ ;  /* 0x000000020b0e7210 */ /* 0x001fc80007f1e0ff */
[----:B------:R-:W-:Y:S02]  /*36150*/  LEA.HI.X.SX32 R15, R13, R3, 0x1, P0 ;  /* 0x000000030d0f7211 */ /* 0x000fe400000f0eff */
[----:B-1----:R-:W-:Y:S01]  /*36160*/  MOV R21, c[0x0][0x1c8] ;  /* 0x0000720000157a02 */ /* 0x002fe20000000f00 */
[----:B------:R-:W5:Y:S04]  /*36170*/  LDL.LU.64 R8, [R1+0xf20] ;  /* 0x000f200001087983 */ /* 0x000f680000300a00 */
[----:B------:R0:W-:Y:S01]  /*36180*/  STL.64 [R1+0x1b8], R14 ;  /* 0x0001b80e01007387 */ /* 0x0001e20000100a00 */
[----:B------:R-:W-:Y:S02]  /*36190*/  IMAD R21, R21, 0x52, RZ ;  /* 0x0000005215157824 */ /* 0x000fe400078e02ff */
[----:B------:R-:W-:Y:S01]  /*361a0*/  IMAD R11, R27, 0xa6, RZ ;  /* 0x000000a61b0b7824 */ /* 0x000fe200078e02ff */
[----:B0-----:R-:W-:-:S04]  /*361b0*/  IADD3 R14, P0, R10, R2, RZ ;  /* 0x000000020a0e7210 */ /* 0x001fc80007f1e0ff */
[----:B------:R-:W-:Y:S01]  /*361c0*/  LEA.HI.X.SX32 R15, R21, R3, 0x1, P0 ;  /* 0x00000003150f7211 */ /* 0x000fe200000f0eff */
[C---:B------:R-:W-:Y:S02]  /*361d0*/  IMAD R13, R27.reuse, 0x53, RZ ;  /* 0x000000531b0d7824 */ /* 0x040fe400078e02ff */
[----:B------:R-:W-:Y:S01]  /*361e0*/  IMAD R10, R27, 0xa8, RZ ;  /* 0x000000a81b0a7824 */ /* 0x000fe200078e02ff */
[----:B---3--:R0:W-:Y:S04]  /*361f0*/  STG.E.U16 [R28.64], R12 ;  /* 0x0000000c1c007986 */ /* 0x0081e8000c101504 */
[----:B0-----:R-:W3:Y:S04]  /*36200*/  LDL.LU.64 R28, [R1+0xd8] ;  /* 0x0000d800011c7983 */ /* 0x001ee80000300a00 */
[----:B------:R-:W2:Y:S04]  /*36210*/  LDL.LU R26, [R1+0x70] ;  /* 0x00007000011a7983 */ /* 0x000ea80000300800 */
[----:B------:R0:W-:Y:S01]  /*36220*/  STL.64 [R1+0x1b0], R14 ;  /* 0x0001b00e01007387 */ /* 0x0001e20000100a00 */
[----:B----4-:R-:W-:-:S02]  /*36230*/  PRMT R12, R6, 0x7632, R12 ;  /* 0x00007632060c7816 */ /* 0x010fc4000000000c */
[-C--:B0-----:R-:W-:Y:S01]  /*36240*/  IADD3 R14, P0, R11, R2.reuse, RZ ;  /* 0x000000020b0e7210 */ /* 0x081fe20007f1e0ff */
[----:B------:R0:W-:Y:S03]  /*36250*/  STG.E.U16 [R24.64], R6 ;  /* 0x0000000618007986 */ /* 0x0001e6000c101504 */
[-C--:B------:R-:W-:Y:S01]  /*36260*/  LEA.HI.X.SX32 R15, R13, R3.reuse, 0x1, P0 ;  /* 0x000000030d0f7211 */ /* 0x080fe200000f0eff */
[----:B------:R1:W-:Y:S01]  /*36270*/  STG.E.U16 [R16.64], R12 ;  /* 0x0000000c10007986 */ /* 0x0003e2000c101504 */
[-C--:B0-----:R-:W-:Y:S01]  /*36280*/  IADD3 R24, P0, R10, R2.reuse, RZ ;  /* 0x000000020a187210 */ /* 0x081fe20007f1e0ff */
[----:B------:R-:W-:Y:S02]  /*36290*/  IMAD R6, R27, 0xaa, RZ ;  /* 0x000000aa1b067824 */ /* 0x000fe400078e02ff */
[----:B------:R0:W-:Y:S01]  /*362a0*/  STL.64 [R1+0x1a8], R14 ;  /* 0x0001a80e01007387 */ /* 0x0001e20000100a00 */
[----:B------:R-:W-:Y:S01]  /*362b0*/  LEA.HI.X.SX32 R25, R7, R3, 0x1, P0 ;  /* 0x0000000307197211 */ /* 0x000fe200000f0eff */
[----:B-1----:R-:W-:Y:S01]  /*362c0*/  IMAD R12, R27, 0x55, RZ ;  /* 0x000000551b0c7824 */ /* 0x002fe200078e02ff */
[----:B------:R-:W-:-:S04]  /*362d0*/  IADD3 R6, P0, R6, R2, RZ ;  /* 0x0000000206067210 */ /* 0x000fc80007f1e0ff */
[----:B------:R-:W-:Y:S01]  /*362e0*/  LEA.HI.X.SX32 R7, R12, R3, 0x1, P0 ;  /* 0x000000030c077211 */ /* 0x000fe200000f0eff */
[----:B0-----:R-:W4:Y:S04]  /*362f0*/  LDL.LU.64 R14, [R1+0xd0] ;  /* 0x0000d000010e7983 */ /* 0x001f280000300a00 */
[----:B------:R-:W2:Y:S04]  /*36300*/  LDL.LU.64 R16, [R1+0x160] ;  /* 0x0001600001107983 */ /* 0x000ea80000300a00 */
[----:B------:R-:W2:Y:S04]  /*36310*/  LDL.LU R18, [R1+0x30] ;  /* 0x0000300001127983 */ /* 0x000ea80000300800 */
[----:B------:R0:W-:Y:S04]  /*36320*/  STL.64 [R1+0x1a0], R24 ;  /* 0x0001a01801007387 */ /* 0x0001e80000100a00 */
[----:B0-----:R-:W2:Y:S04]  /*36330*/  LDL.LU.64 R24, [R1+0x168] ;  /* 0x0001680001187983 */ /* 0x001ea80000300a00 */
[----:B------:R-:W2:Y:S01]  /*36340*/  LDL.LU.64 R12, [R1+0xe0] ;  /* 0x0000e000010c7983 */ /* 0x000ea20000300a00 */
[----:B------:R-:W-:-:S03]  /*36350*/  MOV R21, c[0x0][0x1c8] ;  /* 0x0000720000157a02 */ /* 0x000fc60000000f00 */
[----:B------:R-:W-:Y:S04]  /*36360*/  STL.64 [R1+0xec8], R6 ;  /* 0x000ec80601007387 */ /* 0x000fe80000100a00 */
[----:B-----5:R0:W-:Y:S02]  /*36370*/  STG.E.U16 [R22.64], R8 ;  /* 0x0000000816007986 */ /* 0x0201e4000c101504 */
[----:B0-----:R-:W-:-:S05]  /*36380*/  PRMT R8, R8, 0x7632, R8 ;  /* 0x0000763208087816 */ /* 0x001fca0000000008 */
[----:B--2---:R0:W-:Y:S02]  /*36390*/  STG.E.U16 [R12.64], R8 ;  /* 0x000000080c007986 */ /* 0x0041e4000c101504 */
[----:B0-----:R-:W-:Y:S02]  /*363a0*/  IMAD R13, R21, 0x56, RZ ;  /* 0x00000056150d7824 */ /* 0x001fe400078e02ff */
[----:B------:R-:W2:Y:S01]  /*363b0*/  LDL.LU R21, [R1] ;  /* 0x0000000001157983 */ /* 0x000ea20000300800 */
[----:B------:R-:W-:-:S05]  /*363c0*/  IMAD R11, R27, 0xac, RZ ;  /* 0x000000ac1b0b7824 */ /* 0x000fca00078e02ff */
[----:B------:R-:W-:Y:S01]  /*363d0*/  IADD3 R22, P0, R11, R2, RZ ;  /* 0x000000020b167210 */ /* 0x000fe20007f1e0ff */
[----:B------:R-:W-:Y:S02]  /*363e0*/  IMAD R10, R27, 0xae, RZ ;  /* 0x000000ae1b0a7824 */ /* 0x000fe400078e02ff */
[----:B------:R-:W-:Y:S01]  /*363f0*/  IMAD.MOV.U32 R7, RZ, RZ, c[0x0][0x1c8] ;  /* 0x00007200ff077624 */ /* 0x000fe200078e00ff */
[----:B------:R-:W-:-:S03]  /*36400*/  LEA.HI.X.SX32 R23, R13, R3, 0x1, P0 ;  /* 0x000000030d177211 */ /* 0x000fc600000f0eff */
[C---:B------:R-:W-:Y:S02]  /*36410*/  IMAD R12, R7.reuse, 0x57, RZ ;  /* 0x00000057070c7824 */ /* 0x040fe400078e02ff */
[----:B------:R0:W-:Y:S01]  /*36420*/  STL.64 [R1+0x190], R22 ;  /* 0x0001901601007387 */ /* 0x0001e20000100a00 */
[----:B------:R-:W-:Y:S01]  /*36430*/  PRMT R8, R26, 0x7632, R8 ;  /* 0x000076321a087816 */ /* 0x000fe20000000008 */
[----:B------:R-:W-:Y:S02]  /*36440*/  IMAD R11, R7, 0xb0, RZ ;  /* 0x000000b0070b7824 */ /* 0x000fe400078e02ff */
[----:B---3--:R1:W-:Y:S01]  /*36450*/  STG.E.U16 [R28.64], R26 ;  /* 0x0000001a1c007986 */ /* 0x0083e2000c101504 */
[----:B0-----:R-:W-:-:S03]  /*36460*/  IADD3 R22, P0, R10, R2, RZ ;  /* 0x000000020a167210 */ /* 0x001fc60007f1e0ff */
[----:B------:R-:W-:Y:S01]  /*36470*/  STL [R1+0xef4], R27 ;  /* 0x000ef41b01007387 */ /* 0x000fe20000100800 */
[----:B-1----:R-:W-:-:S03]  /*36480*/  MOV R26, c[0x0][0x1c8] ;  /* 0x00007200001a7a02 */ /* 0x002fc60000000f00 */
[----:B------:R-:W3:Y:S01]  /*36490*/  LDL.LU.64 R28, [R1+0x1c0] ;  /* 0x0001c000011c7983 */ /* 0x000ee20000300a00 */
[----:B------:R-:W-:Y:S01]  /*364a0*/  LEA.HI.X.SX32 R23, R12, R3, 0x1, P0 ;  /* 0x000000030c177211 */ /* 0x000fe200000f0eff */
[----:B------:R-:W-:-:S04]  /*364b0*/  IMAD R26, R26, 0x58, RZ ;  /* 0x000000581a1a7824 */ /* 0x000fc800078e02ff */
[----:B------:R0:W-:Y:S01]  /*364c0*/  STL.64 [R1+0x188], R22 ;  /* 0x0001881601007387 */ /* 0x0001e20000100a00 */
[----:B------:R-:W-:-:S03]  /*364d0*/  IMAD R10, R7, 0xb2, RZ ;  /* 0x000000b2070a7824 */ /* 0x000fc600078e02ff */
[----:B----4-:R1:W-:Y:S01]  /*364e0*/  STG.E.U16 [R14.64], R8 ;  /* 0x000000080e007986 */ /* 0x0103e2000c101504 */
[----:B0-----:R-:W-:-:S04]  /*364f0*/  IADD3 R22, P0, R11, R2, RZ ;  /* 0x000000020b167210 */ /* 0x001fc80007f1e0ff */
[----:B------:R-:W-:Y:S01]  /*36500*/  LEA.HI.X.SX32 R23, R26, R3, 0x1, P0 ;  /* 0x000000031a177211 */ /* 0x000fe200000f0eff */
[----:B-1----:R-:W4:Y:S01]  /*36510*/  LDL.LU.64 R14, [R1+0x1d8] ;  /* 0x0001d800010e7983 */ /* 0x002f220000300a00 */
[----:B------:R-:W-:-:S03]  /*36520*/  IMAD R12, R7, 0x59, RZ ;  /* 0x00000059070c7824 */ /* 0x000fc600078e02ff */
[----:B------:R0:W-:Y:S01]  /*36530*/  STL.64 [R1+0x180], R22 ;  /* 0x0001801601007387 */ /* 0x0001e20000100a00 */
[----:B------:R-:W-:Y:S01]  /*36540*/  PRMT R8, R18, 0x7632, R8 ;  /* 0x0000763212087816 */ /* 0x000fe20000000008 */
[----:B------:R-:W-:Y:S02]  /*36550*/  IMAD R11, R7, 0xb4, RZ ;  /* 0x000000b4070b7824 */ /* 0x000fe400078e02ff */
[----:B------:R1:W-:Y:S01]  /*36560*/  STG.E.U16 [R16.64], R18 ;  /* 0x0000001210007986 */ /* 0x0003e2000c101504 */
[----:B0-----:R-:W-:-:S04]  /*36570*/  IADD3 R22, P0, R10, R2, RZ ;  /* 0x000000020a167210 */ /* 0x001fc80007f1e0ff */
[----:B------:R-:W-:Y:S01]  /*36580*/  LEA.HI.X.SX32 R23, R12, R3, 0x1, P0 ;  /* 0x000000030c177211 */ /* 0x000fe200000f0eff */
[----:B-1----:R-:W5:Y:S01]  /*36590*/  LDL.LU.64 R16, [R1+0x1f0] ;  /* 0x0001f00001107983 */ /* 0x002f620000300a00 */
[----:B------:R-:W-:-:S03]  /*365a0*/  MOV R18, c[0x0][0x1c8] ;  /* 0x0000720000127a02 */ /* 0x000fc60000000f00 */
[----:B------:R0:W-:Y:S02]  /*365b0*/  STL.64 [R1+0x178], R22 ;  /* 0x0001781601007387 */ /* 0x0001e40000100a00 */
[----:B------:R-:W-:Y:S02]  /*365c0*/  IMAD R26, R18, 0x5a, RZ ;  /* 0x0000005a121a7824 */ /* 0x000fe400078e02ff */
[----:B------:R1:W-:Y:S01]  /*365d0*/  STG.E.U16 [R24.64], R8 ;  /* 0x0000000818007986 */ /* 0x0003e2000c101504 */
[----:B0-----:R-:W-:-:S04]  /*365e0*/  IADD3 R22, P0, R11, R2, RZ ;  /* 0x000000020b167210 */ /* 0x001fc80007f1e0ff */
[----:B------:R-:W-:Y:S01]  /*365f0*/  LEA.HI.X.SX32 R23, R26, R3, 0x1, P0 ;  /* 0x000000031a177211 */ /* 0x000fe200000f0eff */
[----:B-1----:R-:W4:Y:S04]  /*36600*/  LDL.LU.64 R24, [R1+0x1c8] ;  /* 0x0001c80001187983 */ /* 0x002f280000300a00 */
[----:B------:R-:W4:Y:S04]  /*36610*/  LDL.LU R18, [R1+0x60] ;  /* 0x0000600001127983 */ /* 0x000f280000300800 */
[----:B------:R0:W-:Y:S04]  /*36620*/  STL.64 [R1+0x170], R22 ;  /* 0x0001701601007387 */ /* 0x0001e80000100a00 */
[----:B0-----:R-:W4:Y:S04]  /*36630*/  LDL.LU.64 R22, [R1+0x1e8] ;  /* 0x0001e80001167983 */ /* 0x001f280000300a00 */
[----:B--2---:R0:W-:Y:S04]  /*36640*/  STG.E.U16 [R4.64], R21 ;  /* 0x0000001504007986 */ /* 0x0041e8000c101504 */
[----:B0-----:R-:W4:Y:S01]  /*36650*/  LDL.LU.64 R4, [R1+0xf18] ;  /* 0x000f180001047983 */ /* 0x001f220000300a00 */
[----:B------:R-:W-:Y:S01]  /*36660*/  IMAD R10, R7, 0xb6, RZ ;  /* 0x000000b6070a7824 */ /* 0x000fe200078e02ff */
[----:B------:R-:W-:Y:S01]  /*36670*/  PRMT R8, R21, 0x7632, R8 ;  /* 0x0000763215087816 */ /* 0x000fe20000000008 */
[C---:B------:R-:W-:Y:S01]  /*36680*/  IMAD R12, R7.reuse, 0x5b, RZ ;  /* 0x0000005b070c7824 */ /* 0x040fe200078e02ff */
[----:B------:R-:W-:Y:S01]  /*36690*/  MOV R21, c[0x0][0x1c8] ;  /* 0x0000720000157a02 */ /* 0x000fe20000000f00 */
[----:B------:R-:W-:Y:S01]  /*366a0*/  IMAD R11, R7, 0xb8, RZ ;  /* 0x000000b8070b7824 */ /* 0x000fe200078e02ff */
[----:B------:R-:W-:-:S03]  /*366b0*/  IADD3 R26, P0, R10, R2, RZ ;  /* 0x000000020a1a7210 */ /* 0x000fc60007f1e0ff */
[----:B------:R-:W-:Y:S01]  /*366c0*/  IMAD R21, R21, 0x5c, RZ ;  /* 0x0000005c15157824 */ /* 0x000fe200078e02ff */
[----:B------:R-:W-:Y:S02]  /*366d0*/  LEA.HI.X.SX32 R27, R12, R3, 0x1, P0 ;  /* 0x000000030c1b7211 */ /* 0x000fe400000f0eff */
[----:B------:R-:W-:Y:S01]  /*366e0*/  IADD3 R12, P0, R11, R2, RZ ;  /* 0x000000020b0c7210 */ /* 0x000fe20007f1e0ff */
[----:B------:R-:W-:-:S03]  /*366f0*/  IMAD R10, R7, 0xba, RZ ;  /* 0x000000ba070a7824 */ /* 0x000fc600078e02ff */
[----:B------:R-:W-:Y:S01]  /*36700*/  LEA.HI.X.SX32 R13, R21, R3, 0x1, P0 ;  /* 0x00000003150d7211 */ /* 0x000fe200000f0eff */
[----:B------:R-:W-:Y:S04]  /*36710*/  STL.64 [R1+0x168], R26 ;  /* 0x0001681a01007387 */ /* 0x000fe80000100a00 */
[----:B---3--:R0:W-:Y:S01]  /*36720*/  STG.E.U16 [R28.64], R8 ;  /* 0x000000081c007986 */ /* 0x0081e2000c101504 */
[----:B------:R-:W-:Y:S01]  /*36730*/  MOV R21, c[0x0][0x1c8] ;  /* 0x0000720000157a02 */ /* 0x000fe20000000f00 */
[C---:B------:R-:W-:Y:S02]  /*36740*/  IMAD R11, R7.reuse, 0xbc, RZ ;  /* 0x000000bc070b7824 */ /* 0x040fe400078e02ff */
[----:B0-----:R-:W2:Y:S01]  /*36750*/  LDL.LU.64 R28, [R1+0x200] ;  /* 0x00020000011c7983 */ /* 0x001ea20000300a00 */
[----:B------:R-:W-:-:S03]  /*36760*/  IMAD R8, R7, 0x5d, RZ ;  /* 0x0000005d07087824 */ /* 0x000fc600078e02ff */
[----:B------:R-:W2:Y:S04]  /*36770*/  LDL.LU R26, [R1+0xa0] ;  /* 0x0000a000011a7983 */ /* 0x000ea80000300800 */
[----:B------:R0:W-:Y:S01]  /*36780*/  STL.64 [R1+0x160], R12 ;  /* 0x0001600c01007387 */ /* 0x0001e20000100a00 */
[----:B------:R-:W-:Y:S01]  /*36790*/  IMAD R27, R21, 0x5e, RZ ;  /* 0x0000005e151b7824 */ /* 0x000fe200078e02ff */
[----:B0-----:R-:W-:-:S04]  /*367a0*/  IADD3 R12, P0, R10, R2, RZ ;  /* 0x000000020a0c7210 */ /* 0x001fc80007f1e0ff */
[----:B------:R-:W-:Y:S01]  /*367b0*/  LEA.HI.X.SX32 R13, R8, R3, 0x1, P0 ;  /* 0x00000003080d7211 */ /* 0x000fe200000f0eff */
[C---:B------:R-:W-:Y:S02]  /*367c0*/  IMAD R10, R7.reuse, 0xbe, RZ ;  /* 0x000000be070a7824 */ /* 0x040fe400078e02ff */
[----:B------:R-:W-:Y:S01]  /*367d0*/  IMAD R8, R7, 0x5f, RZ ;  /* 0x0000005f07087824 */ /* 0x000fe200078e02ff */
[----:B----4-:R0:W-:Y:S04]  /*367e0*/  STG.E.U16 [R14.64], R4 ;  /* 0x000000040e007986 */ /* 0x0101e8000c101504 */
[----:B0-----:R-:W3:Y:S01]  /*367f0*/  LDL.LU.64 R14, [R1+0x210] ;  /* 0x00021000010e7983 */ /* 0x001ee20000300a00 */
[----:B------:R-:W-:-:S03]  /*36800*/  PRMT R4, R4, 0x7632, R4 ;  /* 0x0000763204047816 */ /* 0x000fc60000000004 */
[----:B------:R0:W-:Y:S04]  /*36810*/  STL.64 [R1+0x158], R12 ;  /* 0x0001580c01007387 */ /* 0x0001e80000100a00 */
[----:B-----5:R1:W-:Y:S01]  /*36820*/  STG.E.U16 [R16.64], R4 ;  /* 0x0000000410007986 */ /* 0x0203e2000c101504 */
[----:B0-----:R-:W-:-:S04]  /*36830*/  IADD3 R12, P0, R11, R2, RZ ;  /* 0x000000020b0c7210 */ /* 0x001fc80007f1e0ff */
[----:B------:R-:W-:Y:S01]  /*36840*/  LEA.HI.X.SX32 R13, R27, R3, 0x1, P0 ;  /* 0x000000031b0d7211 */ /* 0x000fe200000f0eff */
[----:B-1----:R-:W4:Y:S04]  /*36850*/  LDL.LU.64 R16, [R1+0x228] ;  /* 0x0002280001107983 */ /* 0x002f280000300a00 */
[----:B------:R-:W5:Y:S04]  /*36860*/  LDL.LU R21, [R1+0xb0] ;  /* 0x0000b00001157983 */ /* 0x000f680000300800 */
[----:B------:R0:W-:Y:S01]  /*36870*/  STL.64 [R1+0x150], R12 ;  /* 0x0001500c01007387 */ /* 0x0001e20000100a00 */
[----:B------:R-:W-:-:S03]  /*36880*/  PRMT R4, R18, 0x7632, R4 ;  /* 0x0000763212047816 */ /* 0x000fc60000000004 */
[----:B------:R-:W-:Y:S01]  /*36890*/  STG.E.U16 [R24.64], R18 ;  /* 0x0000001218007986 */ /* 0x000fe2000c101504 */
[----:B0-----:R-:W-:-:S04]  /*368a0*/  IADD3 R12, P0, R10, R2, RZ ;  /* 0x000000020a0c7210 */ /* 0x001fc80007f1e0ff */
[----:B------:R-:W-:Y:S01]  /*368b0*/  LEA.HI.X.SX32 R13, R8, R3, 0x1, P0 ;  /* 0x00000003080d7211 */ /* 0x000fe200000f0eff */
[----:B------:R0:W-:Y:S04]  /*368c0*/  STG.E.U16 [R22.64], R4 ;  /* 0x0000000416007986 */ /* 0x0001e8000c101504 */
[----:B------:R1:W-:Y:S04]  /*368d0*/  STL.64 [R1+0x148], R12 ;  /* 0x0001480c01007387 */ /* 0x0003e80000100a00 */
[----:B0-----:R-:W3:Y:S01]  /*368e0*/  LDL.LU.64 R22, [R1+0x1f8] ;  /* 0x0001f80001167983 */ /* 0x001ee20000300a00 */
[----:B------:R-:W-:-:S02]  /*368f0*/  IMAD R11, R7, 0xc0, RZ ;  /* 0x000000c0070b7824 */ /* 0x000fc400078e02ff */
[----:B------:R-:W-:-:S03]  /*36900*/  IMAD.MOV.U32 R18, RZ, RZ, c[0x0][0x1c8] ;  /* 0x00007200ff127624 */ /* 0x000fc600078e00ff */
[----:B-1----:R-:W-:Y:S01]  /*36910*/  IADD3 R12, P0, R11, R2, RZ ;  /* 0x000000020b0c7210 */ /* 0x002fe20007f1e0ff */
[----:B------:R-:W-:Y:S02]  /*36920*/  IMAD R24, R18, 0x60, RZ ;  /* 0x0000006012187824 */ /* 0x000fe400078e02ff */
[----:B------:R-:W-:-:S03]  /*36930*/  IMAD R10, R7, 0xc2, RZ ;  /* 0x000000c2070a7824 */ /* 0x000fc600078e02ff */
[----:B------:R-:W-:Y:S01]  /*36940*/  LEA.HI.X.SX32 R13, R24, R3, 0x1, P0 ;  /* 0x00000003180d7211 */ /* 0x000fe200000f0eff */
[C---:B------:R-:W-:Y:S01]  /*36950*/  IMAD R8, R7.reuse, 0x61, RZ ;  /* 0x0000006107087824 */ /* 0x040fe200078e02ff */
[----:B--2---:R0:W-:Y:S01]  /*36960*/  STG.E.U16 [R28.64], R26 ;  /* 0x0000001a1c007986 */ /* 0x0041e2000c101504 */
[----:B------:R-:W-:Y:S01]  /*36970*/  PRMT R4, R26, 0x7632, R4 ;  /* 0x000076321a047816 */ /* 0x000fe20000000004 */
[----:B------:R-:W-:Y:S01]  /*36980*/  IMAD R11, R7, 0xc4, RZ ;  /* 0x000000c4070b7824 */ /* 0x000fe200078e02ff */
[----:B0-----:R-:W-:Y:S01]  /*36990*/  MOV R26, c[0x0][0x1c8] ;  /* 0x00007200001a7a02 */ /* 0x001fe20000000f00 */
[----:B---3--:R0:W-:Y:S04]  /*369a0*/  STL.64 [R1+0xf10], R22 ;  /* 0x000f101601007387 */ /* 0x0081e80000100a00 */
[----:B0-----:R-:W2:Y:S04]  /*369b0*/  LDL.LU.64 R22, [R1+0x240] ;  /* 0x0002400001167983 */ /* 0x001ea80000300a00 */
[----:B------:R-:W3:Y:S04]  /*369c0*/  LDL.LU R18, [R1+0xc0] ;  /* 0x0000c00001127983 */ /* 0x000ee80000300800 */
[----:B------:R0:W-:Y:S01]  /*369d0*/  STL.64 [R1+0x140], R12 ;  /* 0x0001400c01007387 */ /* 0x0001e20000100a00 */
[----:B------:R-:W-:-:S03]  /*369e0*/  IMAD R26, R26, 0x62, RZ ;  /* 0x000000621a1a7824 */ /* 0x000fc600078e02ff */
[----:B------:R-:W3:Y:S01]  /*369f0*/  LDL.LU.64 R28, [R1+0x208] ;  /* 0x00020800011c7983 */ /* 0x000ee20000300a00 */
[----:B0-----:R-:W-:-:S04]  /*36a00*/  IADD3 R12, P0, R10, R2, RZ ;  /* 0x000000020a0c7210 */ /* 0x001fc80007f1e0ff */
[----:B------:R-:W-:-:S05]  /*36a10*/  LEA.HI.X.SX32 R13, R8, R3, 0x1, P0 ;  /* 0x00000003080d7211 */ /* 0x000fca00000f0eff */
[----:B------:R0:W-:Y:S01]  /*36a20*/  STL.64 [R1+0x138], R12 ;  /* 0x0001380c01007387 */ /* 0x0001e20000100a00 */
[----:B------:R-:W-:-:S03]  /*36a30*/  IMAD R10, R7, 0xc6, RZ ;  /* 0x000000c6070a7824 */ /* 0x000fc600078e02ff */
[----:B------:R1:W-:Y:S01]  /*36a40*/  STG.E.U16 [R14.64], R4 ;  /* 0x000000040e007986 */ /* 0x0003e2000c101504 */
[----:B------:R-:W-:-:S03]  /*36a50*/  IMAD R8, R7, 0x63, RZ ;  /* 0x0000006307087824 */ /* 0x000fc600078e02ff */
[----:B------:R-:W3:Y:S01]  /*36a60*/  LDL.LU.64 R24, [R1+0x220] ;  /* 0x0002200001187983 */ /* 0x000ee20000300a00 */
[----:B0-----:R-:W-:-:S04]  /*36a70*/  IADD3 R12, P0, R11, R2, RZ ;  /* 0x000000020b0c7210 */ /* 0x001fc80007f1e0ff */
[----:B------:R-:W-:Y:S01]  /*36a80*/  LEA.HI.X.SX32 R13, R26, R3, 0x1, P0 ;  /* 0x000000031a0d7211 */ /* 0x000fe200000f0eff */
[----:B-1----:R-:W3:Y:S04]  /*36a90*/  LDL.LU R15, [R1+0x94] ;  /* 0x00009400010f7983 */ /* 0x002ee80000300800 */
[----:B------:R0:W-:Y:S01]  /*36aa0*/  STL.64 [R1+0x130], R12 ;  /* 0x0001300c01007387 */ /* 0x0001e20000100a00 */
[----:B-----5:R-:W-:-:S03]  /*36ab0*/  PRMT R4, R21, 0x7632, R4 ;  /* 0x0000763215047816 */ /* 0x020fc60000000004 */
[----:B------:R-:W5:Y:S01]  /*36ac0*/  LDL.LU.64 R26, [R1+0x238] ;  /* 0x00023800011a7983 */ /* 0x000f620000300a00 */
[----:B0-----:R-:W-:-:S04]  /*36ad0*/  IADD3 R12, P0, R10, R2, RZ ;  /* 0x000000020a0c7210 */ /* 0x001fc80007f1e0ff */
[----:B------:R-:W-:Y:S01]  /*36ae0*/  LEA.HI.X.SX32 R13, R8, R3, 0x1, P0 ;  /* 0x00000003080d7211 */ /* 0x000fe200000f0eff */
[----:B----4-:R0:W-:Y:S04]  /*36af0*/  STG.E.U16 [R16.64], R21 ;  /* 0x0000001510007986 */ /* 0x0101e8000c101504 */
[----:B------:R-:W-:Y:S04]  /*36b00*/  STL.64 [R1+0x128], R12 ;  /* 0x0001280c01007387 */ /* 0x000fe80000100a00 */
[----:B0-----:R-:W4:Y:S04]  /*36b10*/  LDL.LU.64 R16, [R1+0x218] ;  /* 0x0002180001107983 */ /* 0x001f280000300a00 */
[----:B------:R-:W4:Y:S04]  /*36b20*/  LDL.LU R21, [R1+0x54] ;  /* 0x0000540001157983 */ /* 0x000f280000300800 */
[----:B--2---:R0:W-:Y:S04]  /*36b30*/  STG.E.U16 [R22.64], R4 ;  /* 0x0000000416007986 */ /* 0x0041e8000c101504 */
[----:B0-----:R-:W2:Y:S01]  /*36b40*/  LDL.LU.64 R22, [R1+0xf10] ;  /* 0x000f100001167983 */ /* 0x001ea20000300a00 */
[----:B------:R-:W-:Y:S01]  /*36b50*/  MOV R14, c[0x0][0x1c8] ;  /* 0x00007200000e7a02 */ /* 0x000fe20000000f00 */
[----:B------:R-:W-:-:S04]  /*36b60*/  IMAD R11, R7, 0xc8, RZ ;  /* 0x000000c8070b7824 */ /* 0x000fc800078e02ff */
[----:B------:R-:W-:Y:S01]  /*36b70*/  IMAD R14, R14, 0x64, RZ ;  /* 0x000000640e0e7824 */ /* 0x000fe200078e02ff */
[----:B------:R-:W-:Y:S01]  /*36b80*/  IADD3 R12, P0, R11, R2, RZ ;  /* 0x000000020b0c7210 */ /* 0x000fe20007f1e0ff */
[----:B------:R-:W-:-:S03]  /*36b90*/  IMAD R10, R7, 0xca, RZ ;  /* 0x000000ca070a7824 */ /* 0x000fc600078e02ff */
[----:B------:R-:W-:Y:S01]  /*36ba0*/  LEA.HI.X.SX32 R13, R14, R3, 0x1, P0 ;  /* 0x000000030e0d7211 */ /* 0x000fe200000f0eff */
[----:B------:R-:W-:-:S04]  /*36bb0*/  IMAD R8, R7, 0x65, RZ ;  /* 0x0000006507087824 */ /* 0x000fc800078e02ff */
[----:B------:R0:W-:Y:S01]  /*36bc0*/  STL.64 [R1+0x120], R12 ;  /* 0x0001200c01007387 */ /* 0x0001e20000100a00 */
[----:B---3--:R-:W-:Y:S01]  /*36bd0*/  PRMT R4, R18, 0x7632, R4 ;  /* 0x0000763212047816 */ /* 0x008fe20000000004 */
[----:B------:R-:W-:Y:S01]  /*36be0*/  IMAD R11, R7, 0xcc, RZ ;  /* 0x000000cc070b7824 */ /* 0x000fe200078e02ff */
[----:B0-----:R-:W-:-:S04]  /*36bf0*/  IADD3 R12, P0, R10, R2, RZ ;  /* 0x000000020a0c7210 */ /* 0x001fc80007f1e0ff */
[----:B------:R-:W-:Y:S01]  /*36c00*/  LEA.HI.X.SX32 R13, R8, R3, 0x1, P0 ;  /* 0x00000003080d7211 */ /* 0x000fe200000f0eff */
[----:B--2---:R0:W-:Y:S02]  /*36c10*/  STG.E.U16 [R22.64], R18 ;  /* 0x0000001216007986 */ /* 0x0041e4000c101504 */
[----:B0-----:R-:W-:Y:S02]  /*36c20*/  MOV R18, c[0x0][0x1c8] ;  /* 0x0000720000127a02 */ /* 0x001fe40000000f00 */
[----:B------:R-:W2:Y:S04]  /*36c30*/  LDL.LU.64 R22, [R1+0x230] ;  /* 0x0002300001167983 */ /* 0x000ea80000300a00 */
[----:B------:R0:W-:Y:S01]  /*36c40*/  STL.64 [R1+0x118], R12 ;  /* 0x0001180c01007387 */ /* 0x0001e20000100a00 */
[----:B------:R-:W-:-:S03]  /*36c50*/  IMAD R14, R18, 0x66, RZ ;  /* 0x00000066120e7824 */ /* 0x000fc600078e02ff */
[----:B------:R1:W-:Y:S01]  /*36c60*/  STG.E.U16 [R28.64], R4 ;  /* 0x000000041c007986 */ /* 0x0003e2000c101504 */
[----:B0-----:R-:W-:-:S03]  /*36c70*/  IADD3 R12, P0, R11, R2, RZ ;  /* 0x000000020b0c7210 */ /* 0x001fc60007f1e0ff */
[----:B-1----:R-:W3:Y:S01]  /*36c80*/  LDL.LU.64 R28, [R1+0x258] ;  /* 0x00025800011c7983 */ /* 0x002ee20000300a00 */
[----:B------:R-:W-:-:S03]  /*36c90*/  LEA.HI.X.SX32 R13, R14, R3, 0x1, P0 ;  /* 0x000000030e0d7211 */ /* 0x000fc600000f0eff */
[----:B------:R-:W3:Y:S04]  /*36ca0*/  LDL.LU R18, [R1+0x24] ;  /* 0x0000240001127983 */ /* 0x000ee80000300800 */
[----:B------:R-:W-:Y:S04]  /*36cb0*/  STL.64 [R1+0x110], R12 ;  /* 0x0001100c01007387 */ /* 0x000fe80000100a00 */
[----:B------:R0:W-:Y:S04]  /*36cc0*/  STG.E.U16 [R24.64], R15 ;  /* 0x0000000f18007986 */ /* 0x0001e8000c101504 */
[----:B0-----:R-:W3:Y:S01]  /*36cd0*/  LDL.LU.64 R24, [R1+0x268] ;  /* 0x0002680001187983 */ /* 0x001ee20000300a00 */
[----:B------:R-:W-:-:S02]  /*36ce0*/  IMAD R10, R7, 0xce, RZ ;  /* 0x000000ce070a7824 */ /* 0x000fc400078e02ff */
[C---:B------:R-:W-:Y:S02]  /*36cf0*/  IMAD R8, R7.reuse, 0x67, RZ ;  /* 0x0000006707087824 */ /* 0x040fe400078e02ff */
[----:B------:R-:W-:Y:S01]  /*36d00*/  IMAD R11, R7, 0xd0, RZ ;  /* 0x000000d0070b7824 */ /* 0x000fe200078e02ff */
[----:B------:R-:W-:Y:S01]  /*36d10*/  IADD3 R12, P0, R10, R2, RZ ;  /* 0x000000020a0c7210 */ /* 0x000fe20007f1e0ff */
[----:B------:R-:W-:-:S03]  /*36d20*/  IMAD R20, R20, 0x68, RZ ;  /* 0x0000006814147824 */ /* 0x000fc600078e02ff */
[-C--:B------:R-:W-:Y:S02]  /*36d30*/  LEA.HI.X.SX32 R13, R8, R3.reuse, 0x1, P0 ;  /* 0x00000003080d7211 */ /* 0x080fe400000f0eff */
[----:B------:R-:W-:Y:S02]  /*36d40*/  IADD3 R14, P0, R11, R2, RZ ;  /* 0x000000020b0e7210 */ /* 0x000fe40007f1e0ff */
[----:B------:R-:W-:Y:S01]  /*36d50*/  PRMT R4, R15, 0x7632, R4 ;  /* 0x000076320f047816 */ /* 0x000fe20000000004 */
[C---:B------:R-:W-:Y:S01]  /*36d60*/  IMAD R10, R7.reuse, 0xd2, RZ ;  /* 0x000000d2070a7824 */ /* 0x040fe200078e02ff */
[----:B------:R-:W-:Y:S01]  /*36d70*/  LEA.HI.X.SX32 R15, R20, R3, 0x1, P0 ;  /* 0x00000003140f7211 */ /* 0x000fe200000f0eff */
[----:B------:R0:W-:Y:S01]  /*36d80*/  STL.64 [R1+0x108], R12 ;  /* 0x0001080c01007387 */ /* 0x0001e20000100a00 */
[----:B------:R-:W-:-:S03]  /*36d90*/  IMAD R8, R7, 0x69, RZ ;  /* 0x0000006907087824 */ /* 0x000fc600078e02ff */
[----:B-----5:R1:W-:Y:S01]  /*36da0*/  STG.E.U16 [R26.64], R4 ;  /* 0x000000041a007986 */ /* 0x0203e2000c101504 */
[----:B------:R-:W-:-:S03]  /*36db0*/  IMAD R11, R7, 0xd4, RZ ;  /* 0x000000d4070b7824 */ /* 0x000fc600078e02ff */
[----:B0-----:R-:W5:Y:S04]  /*36dc0*/  LDL.LU.64 R12, [R1+0x280] ;  /* 0x00028000010c7983 */ /* 0x001f680000300a00 */
[----:B------:R0:W-:Y:S01]  /*36dd0*/  STL.64 [R1+0x100], R14 ;  /* 0x0001000e01007387 */ /* 0x0001e20000100a00 */
[----:B-1----:R-:W-:-:S03]  /*36de0*/  MOV R26, c[0x0][0x1c8] ;  /* 0x00007200001a7a02 */ /* 0x002fc60000000f00 */
[----:B----4-:R1:W-:Y:S02]  /*36df0*/  STG.E.U16 [R16.64], R21 ;  /* 0x0000001510007986 */ /* 0x0103e4000c101504 */
[----:B------:R-:W-:Y:S01]  /*36e00*/  IMAD R26, R26, 0x6a, RZ ;  /* 0x0000006a1a1a7824 */ /* 0x000fe200078e02ff */
[-C--:B0-----:R-:W-:Y:S02]  /*36e10*/  IADD3 R14, P0, R10, R2.reuse, RZ ;  /* 0x000000020a0e7210 */ /* 0x081fe40007f1e0ff */
[----:B------:R-:W-:Y:S02]  /*36e20*/  PRMT R4, R21, 0x7632, R4 ;  /* 0x0000763215047816 */ /* 0x000fe40000000004 */
[----:B------:R-:W-:Y:S01]  /*36e30*/  LEA.HI.X.SX32 R15, R8, R3, 0x1, P0 ;  /* 0x00000003080f7211 */ /* 0x000fe200000f0eff */
[----:B-1----:R-:W4:Y:S01]  /*36e40*/  LDL.LU.64 R20, [R1+0x298] ;  /* 0x0002980001147983 */ /* 0x002f220000300a00 */
[----:B------:R-:W-:Y:S01]  /*36e50*/  IADD3 R16, P0, R11, R2, RZ ;  /* 0x000000020b107210 */ /* 0x000fe20007f1e0ff */
[----:B------:R-:W-:-:S03]  /*36e60*/  IMAD R10, R7, 0xd6, RZ ;  /* 0x000000d6070a7824 */ /* 0x000fc600078e02ff */
[----:B------:R-:W-:Y:S01]  /*36e70*/  LEA.HI.X.SX32 R17, R26, R3, 0x1, P0 ;  /* 0x000000031a117211 */ /* 0x000fe200000f0eff */
[----:B------:R-:W-:Y:S01]  /*36e80*/  STL.64 [R1+0xf8], R14 ;  /* 0x0000f80e01007387 */ /* 0x000fe20000100a00 */
[----:B------:R-:W-:-:S03]  /*36e90*/  IMAD R8, R7, 0x6b, RZ ;  /* 0x0000006b07087824 */ /* 0x000fc600078e02ff */
[----:B--2---:R0:W-:Y:S04]  /*36ea0*/  STG.E.U16 [R22.64], R4 ;  /* 0x0000000416007986 */ /* 0x0041e8000c101504 */
[----:B0-----:R-:W2:Y:S04]  /*36eb0*/  LDL.LU.64 R22, [R1+0x250] ;  /* 0x0002500001167983 */ /* 0x001ea80000300a00 */
[----:B------:R-:W2:Y:S04]  /*36ec0*/  LDL.LU R27, [R1+0x84] ;  /* 0x00008400011b7983 */ /* 0x000ea80000300800 */
[----:B------:R0:W-:Y:S01]  /*36ed0*/  STL.64 [R1+0xf0], R16 ;  /* 0x0000f01001007387 */ /* 0x0001e20000100a00 */
[----:B---3--:R-:W-:-:S03]  /*36ee0*/  PRMT R4, R18, 0x7632, R4 ;  /* 0x0000763212047816 */ /* 0x008fc60000000004 */
[----:B------:R1:W-:Y:S01]  /*36ef0*/  STG.E.U16 [R28.64], R18 ;  /* 0x000000121c007986 */ /* 0x0003e2000c101504 */
[----:B0-----:R-:W-:-:S03]  /*36f00*/  IADD3 R16, P0, R10, R2, RZ ;  /* 0x000000020a107210 */ /* 0x001fc60007f1e0ff */
[----:B------:R-:W3:Y:S01]  /*36f10*/  LDL.LU.64 R10, [R1+0x260] ;  /* 0x00026000010a7983 */ /* 0x000ee20000300a00 */
[----:B------:R-:W-:-:S03]  /*36f20*/  LEA.HI.X.SX32 R17, R8, R3, 0x1, P0 ;  /* 0x0000000308117211 */ /* 0x000fc600000f0eff */
[----:B-1----:R-:W2:Y:S04]  /*36f30*/  LDL.LU.64 R28, [R1+0x278] ;  /* 0x00027800011c7983 */ /* 0x002ea80000300a00 */
[----:B------:R-:W2:Y:S04]  /*36f40*/  LDL.LU R26, [R1+0x44] ;  /* 0x00004400011a7983 */ /* 0x000ea80000300800 */
[----:B------:R-:W-:Y:S04]  /*36f50*/  STL.64 [R1+0xe8], R16 ;  /* 0x0000e81001007387 */ /* 0x000fe80000100a00 */
[----:B------:R0:W-:Y:S04]  /*36f60*/  STG.E.U16 [R24.64], R4 ;  /* 0x0000000418007986 */ /* 0x0001e8000c101504 */
[----:B0-----:R-:W5:Y:S01]  /*36f70*/  LDL.LU R25, [R1+0xf08] ;  /* 0x000f080001197983 */ /* 0x001f620000300800 */
[----:B------:R-:W-:-:S02]  /*36f80*/  IMAD R15, R7, 0xd8, RZ ;  /* 0x000000d8070f7824 */ /* 0x000fc400078e02ff */
[----:B------:R-:W-:Y:S02]  /*36f90*/  IMAD.MOV.U32 R18, RZ, RZ, c[0x0][0x1c8] ;  /* 0x00007200ff127624 */ /* 0x000fe400078e00ff */
[----:B------:R-:W-:Y:S01]  /*36fa0*/  IMAD R14, R7, 0xda, RZ ;  /* 0x000000da070e7824 */ /* 0x000fe200078e02ff */
[----:B------:R-:W-:Y:S01]  /*36fb0*/  IADD3 R16, P0, R15, R2, RZ ;  /* 0x000000020f107210 */ /* 0x000fe20007f1e0ff */
[----:B------:R-:W-:Y:S02]  /*36fc0*/  IMAD R18, R18, 0x6c, RZ ;  /* 0x0000006c12127824 */ /* 0x000fe400078e02ff */
[----:B------:R-:W-:-:S03]  /*36fd0*/  IMAD R4, R7, 0x6d, RZ ;  /* 0x0000006d07047824 */ /* 0x000fc600078e02ff */
[----:B------:R-:W-:Y:S02]  /*36fe0*/  LEA.HI.X.SX32 R17, R18, R3, 0x1, P0 ;  /* 0x0000000312117211 */ /* 0x000fe400000f0eff */
[----:B------:R-:W-:-:S04]  /*36ff0*/  IADD3 R14, P0, R14, R2, RZ ;  /* 0x000000020e0e7210 */ /* 0x000fc80007f1e0ff */
[----:B------:R-:W-:Y:S01]  /*37000*/  LEA.HI.X.SX32 R15, R4, R3, 0x1, P0 ;  /* 0x00000003040f7211 */ /* 0x000fe200000f0eff */
[----:B------:R0:W-:Y:S04]  /*37010*/  STL.64 [R1+0xe0], R16 ;  /* 0x0000e01001007387 */ /* 0x0001e80000100a00 */
[----:B0-----:R-:W2:Y:S04]  /*37020*/  LDL.LU.64 R16, [R1+0x290] ;  /* 0x0002900001107983 */ /* 0x001ea80000300a00 */
[----:B------:R-:W-:Y:S04]  /*37030*/  STL.64 [R1+0xd8], R14 ;  /* 0x0000d80e01007387 */ /* 0x000fe80000100a00 */
[----:B------:R-:W3:Y:S04]  /*37040*/  LDL.LU R18, [R1+0x14] ;  /* 0x0000140001127983 */ /* 0x000ee80000300800 */
[----:B-----5:R0:W-:Y:S02]  /*37050*/  STG.E.U16 [R12.64], R25 ;  /* 0x000000190c007986 */ /* 0x0201e4000c101504 */
[----:B0-----:R-:W-:-:S05]  /*37060*/  PRMT R25, R25, 0x7632, R25 ;  /* 0x0000763219197816 */ /* 0x001fca0000000019 */
[----:B----4-:R0:W-:Y:S04]  /*37070*/  STG.E.U16 [R20.64], R25 ;  /* 0x0000001914007986 */ /* 0x0101e8000c101504 */
[----:B0-----:R-:W4:Y:S01]  /*37080*/  LDL.LU.64 R20, [R1+0xf00] ;  /* 0x000f000001147983 */ /* 0x001f220000300a00 */
[----:B------:R-:W-:-:S05]  /*37090*/  IMAD R8, R7, 0xdc, RZ ;  /* 0x000000dc07087824 */ /* 0x000fca00078e02ff */
[----:B------:R-:W-:Y:S01]  /*370a0*/  IADD3 R14, P0, R8, R2, RZ ;  /* 0x00000002080e7210 */ /* 0x000fe20007f1e0ff */
[----:B--2---:R0:W-:Y:S01]  /*370b0*/  STG.E.U16 [R22.64], R27 ;  /* 0x0000001b16007986 */ /* 0x0041e2000c101504 */
[----:B------:R-:W-:Y:S02]  /*370c0*/  IMAD R12, R7, 0xde, RZ ;  /* 0x000000de070c7824 */ /* 0x000fe400078e02ff */
[----:B----4-:R-:W-:-:S05]  /*370d0*/  LEA.HI.X.SX32 R15, R20, R3, 0x1, P0 ;  /* 0x00000003140f7211 */ /* 0x010fca00000f0eff */
[----:B------:R1:W-:Y:S04]  /*370e0*/  STL.64 [R1+0xd0], R14 ;  /* 0x0000d00e01007387 */ /* 0x0003e80000100a00 */
[----:B------:R-:W2:Y:S04]  /*370f0*/  LDL.LU.64 R24, [R1+0x288] ;  /* 0x0002880001187983 */ /* 0x000ea80000300a00 */
[----:B0-----:R-:W4:Y:S01]  /*37100*/  LDL.LU.64 R22, [R1+0xef8] ;  /* 0x000ef80001167983 */ /* 0x001f220000300a00 */
[C---:B------:R-:W-:Y:S01]  /*37110*/  IMAD R8, R7.reuse, 0x6f, RZ ;  /* 0x0000006f07087824 */ /* 0x040fe200078e02ff */
[----:B-1----:R-:W-:Y:S01]  /*37120*/  IADD3 R14, P0, R12, R2, RZ ;  /* 0x000000020c0e7210 */ /* 0x002fe20007f1e0ff */
[----:B------:R-:W-:-:S03]  /*37130*/  IMAD R13, R7, 0xe0, RZ ;  /* 0x000000e0070d7824 */ /* 0x000fc600078e02ff */
[----:B------:R-:W-:Y:S02]  /*37140*/  LEA.HI.X.SX32 R15, R8, R3, 0x1, P0 ;  /* 0x00000003080f7211 */ /* 0x000fe400000f0eff */
[----:B------:R-:W-:-:S03]  /*37150*/  PRMT R4, R27, 0x7632, R4 ;  /* 0x000076321b047816 */ /* 0x000fc60000000004 */
[----:B------:R0:W-:Y:S01]  /*37160*/  STL.64 [R1+0x90], R14 ;  /* 0x0000900e01007387 */ /* 0x0001e20000100a00 */
[----:B------:R-:W-:-:S03]  /*37170*/  IMAD R12, R7, 0xe2, RZ ;  /* 0x000000e2070c7824 */ /* 0x000fc600078e02ff */
[----:B---3--:R1:W-:Y:S01]  /*37180*/  STG.E.U16 [R10.64], R4 ;  /* 0x000000040a007986 */ /* 0x0083e2000c101504 */
[----:B0-----:R-:W-:Y:S01]  /*37190*/  IADD3 R14, P0, R13, R2, RZ ;  /* 0x000000020d0e7210 */ /* 0x001fe20007f1e0ff */
[C---:B------:R-:W-:Y:S02]  /*371a0*/  IMAD R8, R7.reuse, 0x71, RZ ;  /* 0x0000007107087824 */ /* 0x040fe400078e02ff */
[----:B-1----:R-:W3:Y:S01]  /*371b0*/  LDL.LU.64 R10, [R1+0x2a8] ;  /* 0x0002a800010a7983 */ /* 0x002ee20000300a00 */
[----:B------:R-:W-:Y:S01]  /*371c0*/  IMAD R13, R7, 0xe4, RZ ;  /* 0x000000e4070d7824 */ /* 0x000fe200078e02ff */
[----:B------:R-:W-:Y:S02]  /*371d0*/  PRMT R4, R26, 0x7632, R4 ;  /* 0x000076321a047816 */ /* 0x000fe40000000004 */
[----:B------:R0:W-:Y:S04]  /*371e0*/  STG.E.U16 [R28.64], R26 ;  /* 0x0000001a1c007986 */ /* 0x0001e8000c101504 */
[----:B------:R-:W-:Y:S01]  /*371f0*/  STG.E.U16 [R16.64], R4 ;  /* 0x0000000410007986 */ /* 0x000fe2000c101504 */
[----:B----4-:R-:W-:-:S05]  /*37200*/  LEA.HI.X.SX32 R15, R22, R3, 0x1, P0 ;  /* 0x00000003160f7211 */ /* 0x010fca00000f0eff */
[----:B------:R1:W-:Y:S04]  /*37210*/  STL.64 [R1+0x80], R14 ;  /* 0x0000800e01007387 */ /* 0x0003e80000100a00 */
[----:B0-----:R-:W4:Y:S01]  /*37220*/  LDL.LU.64 R26, [R1+0x2b8] ;  /* 0x0002b800011a7983 */ /* 0x001f220000300a00 */
[----:B-1----:R-:W-:-:S04]  /*37230*/  IADD3 R14, P0, R12, R2, RZ ;  /* 0x000000020c0e7210 */ /* 0x002fc80007f1e0ff */
[----:B------:R-:W-:Y:S02]  /*37240*/  LEA.HI.X.SX32 R15, R8, R3, 0x1, P0 ;  /* 0x00000003080f7211 */ /* 0x000fe400000f0eff */
[----:B------:R-:W-:-:S03]  /*37250*/  IADD3 R28, P0, R13, R2, RZ ;  /* 0x000000020d1c7210 */ /* 0x000fc60007f1e0ff */
[----:B------:R0:W-:Y:S01]  /*37260*/  STL.64 [R1+0x50], R14 ;  /* 0x0000500e01007387 */ /* 0x0001e20000100a00 */
[----:B------:R-:W-:-:S03]  /*37270*/  LEA.HI.X.SX32 R29, R21, R3, 0x1, P0 ;  /* 0x00000003151d7211 */ /* 0x000fc600000f0eff */
[----:B0-----:R-:W5:Y:S04]  /*37280*/  LDL.LU.64 R14, [R1+0x2d0] ;  /* 0x0002d000010e7983 */ /* 0x001f680000300a00 */
[----:B------:R-:W2:Y:S04]  /*37290*/  LDL.LU R16, [R1+0x74] ;  /* 0x0000740001107983 */ /* 0x000ea80000300800 */
[----:B------:R-:W2:Y:S01]  /*372a0*/  LDL.LU.64 R20, [R1+0x270] ;  /* 0x0002700001147983 */ /* 0x000ea20000300a00 */
[C---:B------:R-:W-:Y:S02]  /*372b0*/  IMAD R12, R7.reuse, 0xe6, RZ ;  /* 0x000000e6070c7824 */ /* 0x040fe400078e02ff */
[C---:B------:R-:W-:Y:S01]  /*372c0*/  IMAD R8, R7.reuse, 0x73, RZ ;  /* 0x0000007307087824 */ /* 0x040fe200078e02ff */
[----:B------:R0:W-:Y:S01]  /*372d0*/  STL.64 [R1+0x40], R28 ;  /* 0x0000401c01007387 */ /* 0x0001e20000100a00 */
[----:B------:R-:W-:Y:S01]  /*372e0*/  PRMT R4, R18, 0x7632, R4 ;  /* 0x0000763212047816 */ /* 0x000fe20000000004 */
[----:B------:R-:W-:Y:S01]  /*372f0*/  IMAD R13, R7, 0xe8, RZ ;  /* 0x000000e8070d7824 */ /* 0x000fe200078e02ff */
[----:B0-----:R-:W-:-:S04]  /*37300*/  IADD3 R28, P0, R12, R2, RZ ;  /* 0x000000020c1c7210 */ /* 0x001fc80007f1e0ff */
[----:B------:R-:W-:-:S05]  /*37310*/  LEA.HI.X.SX32 R29, R8, R3, 0x1, P0 ;  /* 0x00000003081d7211 */ /* 0x000fca00000f0eff */
[----:B------:R0:W-:Y:S01]  /*37320*/  STL.64 [R1+0x10], R28 ;  /* 0x0000101c01007387 */ /* 0x0001e20000100a00 */
[C---:B------:R-:W-:Y:S02]  /*37330*/  IMAD R12, R7.reuse, 0xea, RZ ;  /* 0x000000ea070c7824 */ /* 0x040fe400078e02ff */
[----:B------:R-:W-:Y:S01]  /*37340*/  IMAD R8, R7, 0xec, RZ ;  /* 0x000000ec07087824 */ /* 0x000fe200078e02ff */
[----:B------:R-:W3:Y:S01]  /*37350*/  LDL.LU R17, [R1+0x34] ;  /* 0x0000340001117983 */ /* 0x000ee20000300800 */
[----:B0-----:R-:W-:Y:S01]  /*37360*/  IADD3 R28, P0, R13, R2, RZ ;  /* 0x000000020d1c7210 */ /* 0x001fe20007f1e0ff */
[----:B------:R-:W-:Y:S02]  /*37370*/  IMAD R19, R19, 0x76, RZ ;  /* 0x0000007613137824 */ /* 0x000fe400078e02ff */
[----:B--2---:R0:W-:Y:S02]  /*37380*/  STG.E.U16 [R20.64], R18 ;  /* 0x0000001214007986 */ /* 0x0041e4000c101504 */
[----:B0-----:R-:W-:-:S05]  /*37390*/  MOV R18, c[0x0][0x1c8] ;  /* 0x0000720000127a02 */ /* 0x001fca0000000f00 */
[----:B------:R-:W-:Y:S01]  /*373a0*/  IMAD R18, R18, 0x74, RZ ;  /* 0x0000007412127824 */ /* 0x000fe200078e02ff */
[----:B------:R0:W-:Y:S04]  /*373b0*/  STG.E.U16 [R24.64], R4 ;  /* 0x0000000418007986 */ /* 0x0001e8000c101504 */
[----:B------:R-:W-:-:S05]  /*373c0*/  LEA.HI.X.SX32 R29, R18, R3, 0x1, P0 ;  /* 0x00000003121d7211 */ /* 0x000fca00000f0eff */
[----:B------:R1:W-:Y:S01]  /*373d0*/  STL.64 [R1+0xe68], R28 ;  /* 0x000e681c01007387 */ /* 0x0003e20000100a00 */
[----:B0-----:R-:W-:Y:S01]  /*373e0*/  IMAD R4, R7, 0x75, RZ ;  /* 0x0000007507047824 */ /* 0x001fe200078e02ff */
[-C--:B------:R-:W-:Y:S02]  /*373f0*/  IADD3 R24, P0, R12, R2.reuse, RZ ;  /* 0x000000020c187210 */ /* 0x080fe40007f1e0ff */
[----:B---3--:R0:W-:Y:S02]  /*37400*/  STG.E.U16 [R10.64], R9 ;  /* 0x000000090a007986 */ /* 0x0081e4000c101504 */
[----:B------:R-:W-:Y:S02]  /*37410*/  LEA.HI.X.SX32 R25, R4, R3, 0x1, P0 ;  /* 0x0000000304197211 */ /* 0x000fe400000f0eff */
[----:B-1----:R-:W-:Y:S02]  /*37420*/  MOV R28, c[0x0][0x1c8] ;  /* 0x00007200001c7a02 */ /* 0x002fe40000000f00 */
[----:B------:R-:W-:-:S02]  /*37430*/  IADD3 R20, P0, R8, R2, RZ ;  /* 0x0000000208147210 */ /* 0x000fc40007f1e0ff */
[----:B0-----:R-:W-:Y:S01]  /*37440*/  PRMT R9, R9, 0x7632, R9 ;  /* 0x0000763209097816 */ /* 0x001fe20000000009 */
[C---:B------:R-:W-:Y:S01]  /*37450*/  IMAD R13, R28.reuse, 0xee, RZ ;  /* 0x000000ee1c0d7824 */ /* 0x040fe200078e02ff */
[----:B------:R-:W2:Y:S01]  /*37460*/  LDL.LU.64 R10, [R1+0x2b0] ;  /* 0x0002b000010a7983 */ /* 0x000ea20000300a00 */
[----:B------:R-:W-:Y:S01]  /*37470*/  LEA.HI.X.SX32 R21, R19, R3, 0x1, P0 ;  /* 0x0000000313157211 */ /* 0x000fe200000f0eff */
[----:B------:R-:W-:Y:S02]  /*37480*/  IMAD R8, R28, 0x77, RZ ;  /* 0x000000771c087824 */ /* 0x000fe400078e02ff */
[----:B------:R0:W-:Y:S01]  /*37490*/  STL.64 [R1+0xe70], R24 ;  /* 0x000e701801007387 */ /* 0x0001e20000100a00 */
[----:B------:R-:W-:-:S03]  /*374a0*/  IADD3 R18, P0, R13, R2, RZ ;  /* 0x000000020d127210 */ /* 0x000fc60007f1e0ff */
[----:B----4-:R1:W-:Y:S01]  /*374b0*/  STG.E.U16 [R26.64], R9 ;  /* 0x000000091a007986 */ /* 0x0103e2000c101504 */
[----:B------:R-:W-:-:S03]  /*374c0*/  LEA.HI.X.SX32 R19, R8, R3, 0x1, P0 ;  /* 0x0000000308137211 */ /* 0x000fc600000f0eff */
[----:B0-----:R-:W3:Y:S04]  /*374d0*/  LDL.LU.64 R24, [R1+0x2a0] ;  /* 0x0002a00001187983 */ /* 0x001ee80000300a00 */
[----:B-1----:R-:W4:Y:S04]  /*374e0*/  LDL.LU R27, [R1+0xef4] ;  /* 0x000ef400011b7983 */ /* 0x002f280000300800 */
[----:B------:R-:W2:Y:S04]  /*374f0*/  LDL.LU R26, [R1+0x4] ;  /* 0x00000400011a7983 */ /* 0x000ea80000300800 */
[----:B------:R0:W-:Y:S04]  /*37500*/  STL.64 [R1+0xe60], R20 ;  /* 0x000e601401007387 */ /* 0x0001e80000100a00 */
[----:B0-----:R-:W2:Y:S04]  /*37510*/  LDL.LU.64 R20, [R1+0x2e0] ;  /* 0x0002e00001147983 */ /* 0x001ea80000300a00 */
[----:B------:R-:W2:Y:S01]  /*37520*/  LDL.LU.64 R8, [R1+0x2e8] ;  /* 0x0002e80001087983 */ /* 0x000ea20000300a00 */
[----:B------:R-:W-:Y:S01]  /*37530*/  PRMT R4, R16, 0x7632, R4 ;  /* 0x0000763210047816 */ /* 0x000fe20000000004 */
[----:B------:R-:W-:-:S02]  /*37540*/  IMAD R12, R28, 0xf0, RZ ;  /* 0x000000f01c0c7824 */ /* 0x000fc400078e02ff */
[----:B-----5:R0:W-:Y:S04]  /*37550*/  STG.E.U16 [R14.64], R16 ;  /* 0x000000100e007986 */ /* 0x0201e8000c101504 */
[----:B------:R1:W-:Y:S01]  /*37560*/  STL.64 [R1+0xe58], R18 ;  /* 0x000e581201007387 */ /* 0x0003e20000100a00 */
[----:B------:R-:W-:Y:S02]  /*37570*/  IADD3 R12, P0, R12, R2, RZ ;  /* 0x000000020c0c7210 */ /* 0x000fe40007f1e0ff */
[----:B0-----:R-:W-:Y:S01]  /*37580*/  MOV R16, c[0x0][0x1c8] ;  /* 0x0000720000107a02 */ /* 0x001fe20000000f00 */
[----:B------:R-:W-:Y:S01]  /*37590*/  IMAD R14, R28, 0xf2, RZ ;  /* 0x000000f21c0e7824 */ /* 0x000fe200078e02ff */
[----:B-1----:R-:W-:-:S03]  /*375a0*/  MOV R18, c[0x0][0x1c8] ;  /* 0x0000720000127a02 */ /* 0x002fc60000000f00 */
[----:B------:R-:W-:Y:S02]  /*375b0*/  IMAD R16, R16, 0x78, RZ ;  /* 0x0000007810107824 */ /* 0x000fe400078e02ff */
[----:B------:R-:W-:-:S03]  /*375c0*/  IMAD R15, R18, 0xf4, RZ ;  /* 0x000000f4120f7824 */ /* 0x000fc600078e02ff */
[----:B------:R-:W-:-:S05]  /*375d0*/  LEA.HI.X.SX32 R13, R16, R3, 0x1, P0 ;  /* 0x00000003100d7211 */ /* 0x000fca00000f0eff */
[----:B------:R-:W-:Y:S04]  /*375e0*/  STL.64 [R1+0xe78], R12 ;  /* 0x000e780c01007387 */ /* 0x000fe80000100a00 */
[----:B--2---:R0:W-:Y:S02]  /*375f0*/  STG.E.U16 [R8.64], R4 ;  /* 0x0000000408007986 */ /* 0x0041e4000c101504 */
[----:B0-----:R-:W-:Y:S01]  /*37600*/  IMAD R9, R18, 0x79, RZ ;  /* 0x0000007912097824 */ /* 0x001fe200078e02ff */
[----:B------:R-:W-:-:S04]  /*37610*/  IADD3 R8, P0, R14, R2, RZ ;  /* 0x000000020e087210 */ /* 0x000fc80007f1e0ff */
[----:B------:R-:W-:Y:S02]  /*37620*/  LEA.HI.X.SX32 R9, R9, R3, 0x1, P0 ;  /* 0x0000000309097211 */ /* 0x000fe400000f0eff */
[----:B------:R-:W-:Y:S01]  /*37630*/  IADD3 R16, P0, R15, R2, RZ ;  /* 0x000000020f107210 */ /* 0x000fe20007f1e0ff */
[----:B---3--:R0:W-:Y:S01]  /*37640*/  STG.E.U16 [R24.64], R17 ;  /* 0x0000001118007986 */ /* 0x0081e2000c101504 */
[----:B------:R-:W-:-:S03]  /*37650*/  PRMT R4, R17, 0x7632, R4 ;  /* 0x0000763211047816 */ /* 0x000fc60000000004 */
[----:B------:R-:W-:Y:S04]  /*37660*/  STL.64 [R1+0xe80], R8 ;  /* 0x000e800801007387 */ /* 0x000fe80000100a00 */
[----:B------:R-:W-:Y:S01]  /*37670*/  STL [R1+0xef0], R8 ;  /* 0x000ef00801007387 */ /* 0x000fe20000100800 */
[----:B0-----:R-:W-:-:S03]  /*37680*/  LEA.HI.X.SX32 R17, R23, R3, 0x1, P0 ;  /* 0x0000000317117211 */ /* 0x001fc600000f0eff */
[----:B------:R-:W2:Y:S04]  /*37690*/  LDL.LU.64 R24, [R1+0x2d8] ;  /* 0x0002d80001187983 */ /* 0x000ea80000300a00 */
[----:B------:R0:W-:Y:S04]  /*376a0*/  STG.E.U16 [R10.64], R4 ;  /* 0x000000040a007986 */ /* 0x0001e8000c101504 */
[----:B0-----:R-:W3:Y:S04]  /*376b0*/  LDL.LU.64 R10, [R1+0x2f8] ;  /* 0x0002f800010a7983 */ /* 0x001ee80000300a00 */
[----:B------:R0:W-:Y:S04]  /*376c0*/  STL.64 [R1+0xe88], R16 ;  /* 0x000e881001007387 */ /* 0x0001e80000100a00 */
[----:B0-----:R-:W5:Y:S01]  /*376d0*/  LDL.LU.64 R16, [R1+0x2c8] ;  /* 0x0002c80001107983 */ /* 0x001f620000300a00 */
[----:B------:R-:W-:Y:S01]  /*376e0*/  IMAD R14, R18, 0xf6, RZ ;  /* 0x000000f6120e7824 */ /* 0x000fe200078e02ff */
[----:B------:R-:W-:Y:S01]  /*376f0*/  PRMT R4, R26, 0x7632, R4 ;  /* 0x000076321a047816 */ /* 0x000fe20000000004 */
[----:B------:R-:W-:-:S02]  /*37700*/  IMAD R15, R18, 0x7b, RZ ;  /* 0x0000007b120f7824 */ /* 0x000fc400078e02ff */
[----:B------:R-:W-:Y:S01]  /*37710*/  IMAD R22, R18, 0xf8, RZ ;  /* 0x000000f812167824 */ /* 0x000fe200078e02ff */
[----:B------:R-:W-:-:S04]  /*37720*/  IADD3 R14, P0, R14, R2, RZ ;  /* 0x000000020e0e7210 */ /* 0x000fc80007f1e0ff */
[----:B------:R-:W-:Y:S02]  /*37730*/  LEA.HI.X.SX32 R15, R15, R3, 0x1, P0 ;  /* 0x000000030f0f7211 */ /* 0x000fe400000f0eff */
[----:B------:R-:W-:-:S03]  /*37740*/  IADD3 R22, P0, R22, R2, RZ ;  /* 0x0000000216167210 */ /* 0x000fc60007f1e0ff */
[----:B------:R0:W-:Y:S04]  /*37750*/  STL.64 [R1+0xe90], R14 ;  /* 0x000e900e01007387 */ /* 0x0001e80000100a00 */
[----:B0-----:R-:W2:Y:S04]  /*37760*/  LDL.LU R15, [R1+0x64] ;  /* 0x00006400010f7983 */ /* 0x001ea80000300800 */
[----:B-----5:R0:W-:Y:S02]  /*37770*/  STG.E.U16 [R16.64], R26 ;  /* 0x0000001a10007986 */ /* 0x0201e4000c101504 */
[----:B0-----:R-:W-:-:S04]  /*37780*/  IMAD.MOV.U32 R26, RZ, RZ, c[0x0][0x1c8] ;  /* 0x00007200ff1a7624 */ /* 0x001fc800078e00ff */
[----:B------:R-:W-:Y:S01]  /*37790*/  IMAD R26, R26, 0x7c, RZ ;  /* 0x0000007c1a1a7824 */ /* 0x000fe200078e02ff */
[----:B------:R0:W-:Y:S04]  /*377a0*/  STG.E.U16 [R20.64], R4 ;  /* 0x0000000414007986 */ /* 0x0001e8000c101504 */
[----:B------:R-:W-:Y:S01]  /*377b0*/  LEA.HI.X.SX32 R23, R26, R3, 0x1, P0 ;  /* 0x000000031a177211 */ /* 0x000fe200000f0eff */
[----:B0-----:R-:W5:Y:S04]  /*377c0*/  LDL.LU.64 R20, [R1+0x318] ;  /* 0x0003180001147983 */ /* 0x001f680000300a00 */
[----:B------:R-:W3:Y:S04]  /*377d0*/  LDL.LU.64 R16, [R1+0x320] ;  /* 0x0003200001107983 */ /* 0x000ee80000300a00 */
[----:B------:R-:W3:Y:S04]  /*377e0*/  LDL.LU R29, [R1+0xa4] ;  /* 0x0000a400011d7983 */ /* 0x000ee80000300800 */
[----:B------:R0:W-:Y:S04]  /*377f0*/  STL.64 [R1+0xe98], R22 ;  /* 0x000e981601007387 */ /* 0x0001e80000100a00 */
[----:B0-----:R-:W3:Y:S01]  /*37800*/  LDL.LU.64 R22, [R1+0x2c0] ;  /* 0x0002c00001167983 */ /* 0x001ee20000300a00 */
[----:B------:R-:W-:Y:S01]  /*37810*/  IMAD R9, R18, 0xfa, RZ ;  /* 0x000000fa12097824 */ /* 0x000fe200078e02ff */
[----:B------:R-:W-:-:S04]  /*37820*/  MOV R26, c[0x0][0x1c8] ;  /* 0x00007200001a7a02 */ /* 0x000fc80000000f00 */
[----:B------:R-:W-:Y:S01]  /*37830*/  IADD3 R4, P0, R9, R2, RZ ;  /* 0x0000000209047210 */ /* 0x000fe20007f1e0ff */
[----:B------:R-:W-:Y:S01]  /*37840*/  IMAD R26, R26, 0x7e, RZ ;  /* 0x0000007e1a1a7824 */ /* 0x000fe200078e02ff */
[----:B------:R-:W-:Y:S01]  /*37850*/  PRMT R13, R5, 0x7632, R13 ;  /* 0x00007632050d7816 */ /* 0x000fe2000000000d */
[C---:B------:R-:W-:Y:S01]  /*37860*/  IMAD R9, R18.reuse, 0xfe, RZ ;  /* 0x000000fe12097824 */ /* 0x040fe200078e02ff */
[----:B--2---:R-:W-:Y:S01]  /*37870*/  PRMT R8, R15, 0x7632, R8 ;  /* 0x000076320f087816 */ /* 0x004fe20000000008 */
[----:B---3--:R0:W-:Y:S02]  /*37880*/  STG.E.U16 [R22.64], R5 ;  /* 0x0000000516007986 */ /* 0x0081e4000c101504 */
[C---:B0-----:R-:W-:Y:S02]  /*37890*/  IMAD R22, R18.reuse, 0x7d, RZ ;  /* 0x0000007d12167824 */ /* 0x041fe400078e02ff */
[----:B------:R-:W-:-:S03]  /*378a0*/  IMAD R23, R18, 0xfc, RZ ;  /* 0x000000fc12177824 */ /* 0x000fc600078e02ff */
[----:B------:R-:W-:Y:S02]  /*378b0*/  LEA.HI.X.SX32 R5, R22, R3, 0x1, P0 ;  /* 0x0000000316057211 */ /* 0x000fe400000f0eff */
[----:B------:R-:W-:-:S04]  /*378c0*/  IADD3 R22, P0, R23, R2, RZ ;  /* 0x0000000217167210 */ /* 0x000fc80007f1e0ff */
[----:B------:R-:W-:Y:S01]  /*378d0*/  LEA.HI.X.SX32 R23, R26, R3, 0x1, P0 ;  /* 0x000000031a177211 */ /* 0x000fe200000f0eff */
[----:B------:R-:W-:Y:S04]  /*378e0*/  STL.64 [R1+0xea0], R4 ;  /* 0x000ea00401007387 */ /* 0x000fe80000100a00 */
[----:B------:R0:W-:Y:S04]  /*378f0*/  STL.64 [R1+0x20], R22 ;  /* 0x0000201601007387 */ /* 0x0001e80000100a00 */
[----:B------:R-:W-:Y:S04]  /*37900*/  STG.E.U16 [R24.64], R13 ;  /* 0x0000000d18007986 */ /* 0x000fe8000c101504 */
[----:B------:R1:W-:Y:S04]  /*37910*/  STG.E.U16 [R10.64], R15 ;  /* 0x0000000f0a007986 */ /* 0x0003e8000c101504 */
[----:B0-----:R-:W2:Y:S04]  /*37920*/  LDL.LU.64 R22, [R1+0x338] ;  /* 0x0003380001167983 */ /* 0x001ea80000300a00 */
[----:B-1----:R-:W3:Y:S04]  /*37930*/  LDL.LU.64 R10, [R1+0x310] ;  /* 0x00031000010a7983 */ /* 0x002ee80000300a00 */
[----:B------:R-:W3:Y:S01]  /*37940*/  LDL.LU R26, [R1+0xb4] ;  /* 0x0000b400011a7983 */ /* 0x000ee20000300800 */
[----:B------:R-:W-:Y:S01]  /*37950*/  IMAD R25, R18, 0x7f, RZ ;  /* 0x0000007f12197824 */ /* 0x000fe200078e02ff */
[----:B------:R-:W-:-:S04]  /*37960*/  IADD3 R24, P0, R9, R2, RZ ;  /* 0x0000000209187210 */ /* 0x000fc80007f1e0ff */
[----:B------:R-:W-:Y:S02]  /*37970*/  LEA.HI.X.SX32 R25, R25, R3, 0x1, P0 ;  /* 0x0000000319197211 */ /* 0x000fe400000f0eff */
[----:B------:R-:W-:-:S03]  /*37980*/  SHF.L.U32 R13, R18, 0x7, RZ ;  /* 0x00000007120d7819 */ /* 0x000fc600000006ff */
[----:B------:R0:W-:Y:S01]  /*37990*/  STL.64 [R1], R24 ;  /* 0x0000001801007387 */ /* 0x0001e20000100a00 */
[C---:B------:R-:W-:Y:S02]  /*379a0*/  IMAD R9, R18.reuse, 0x102, RZ ;  /* 0x0000010212097824 */ /* 0x040fe400078e02ff */
[C---:B------:R-:W-:Y:S01]  /*379b0*/  IMAD R15, R18.reuse, 0x81, RZ ;  /* 0x00000081120f7824 */ /* 0x040fe200078e02ff */
[----:B0-----:R-:W-:-:S04]  /*379c0*/  LEA R24, P0, R18, R2, 0x8 ;  /* 0x0000000212187211 */ /* 0x001fc800078040ff */
[----:B------:R-:W-:-:S05]  /*379d0*/  LEA.HI.X.SX32 R25, R13, R3, 0x1, P0 ;  /* 0x000000030d197211 */ /* 0x000fca00000f0eff */
[----:B------:R0:W-:Y:S01]  /*379e0*/  STL.64 [R1+0x60], R24 ;  /* 0x0000601801007387 */ /* 0x0001e20000100a00 */
[----:B------:R-:W-:-:S03]  /*379f0*/  MOV R13, c[0x0][0x1c8] ;  /* 0x00007200000d7a02 */ /* 0x000fc60000000f00 */
[----:B-----5:R1:W-:Y:S01]  /*37a00*/  STG.E.U16 [R20.64], R8 ;  /* 0x0000000814007986 */ /* 0x0203e2000c101504 */
[----:B0-----:R-:W-:Y:S01]  /*37a10*/  IADD3 R24, P0, R9, R2, RZ ;  /* 0x0000000209187210 */ /* 0x001fe20007f1e0ff */
[----:B------:R-:W-:-:S03]  /*37a20*/  IMAD R9, R18, 0x104, RZ ;  /* 0x0000010412097824 */ /* 0x000fc600078e02ff */
[----:B------:R-:W-:Y:S01]  /*37a30*/  LEA.HI.X.SX32 R25, R15, R3, 0x1, P0 ;  /* 0x000000030f197211 */ /* 0x000fe200000f0eff */
[----:B-1----:R-:W5:Y:S01]  /*37a40*/  LDL.LU.64 R20, [R1+0x328] ;  /* 0x0003280001147983 */ /* 0x002f620000300a00 */
[----:B------:R-:W-:-:S03]  /*37a50*/  IMAD R8, R18, 0x106, RZ ;  /* 0x0000010612087824 */ /* 0x000fc600078e02ff */
[----:B------:R0:W-:Y:S04]  /*37a60*/  STL.64 [R1+0x30], R24 ;  /* 0x0000301801007387 */ /* 0x0001e80000100a00 */
[----:B------:R1:W-:Y:S01]  /*37a70*/  STG.E.U16 [R16.64], R29 ;  /* 0x0000001d10007986 */ /* 0x0003e2000c101504 */
[----:B0-----:R-:W-:Y:S01]  /*37a80*/  IADD3 R24, P0, R9, R2, RZ ;  /* 0x0000000209187210 */ /* 0x001fe20007f1e0ff */
[----:B------:R-:W-:Y:S02]  /*37a90*/  IMAD R9, R13, 0x82, RZ ;  /* 0x000000820d097824 */ /* 0x000fe400078e02ff */
[----:B-1----:R-:W-:-:S03]  /*37aa0*/  IMAD R16, R18, 0x83, RZ ;  /* 0x0000008312107824 */ /* 0x002fc600078e02ff */
[----:B------:R-:W-:Y:S02]  /*37ab0*/  LEA.HI.X.SX32 R25, R9, R3, 0x1, P0 ;  /* 0x0000000309197211 */ /* 0x000fe400000f0eff */
[----:B------:R-:W-:-:S04]  /*37ac0*/  IADD3 R8, P0, R8, R2, RZ ;  /* 0x0000000208087210 */ /* 0x000fc80007f1e0ff */
[----:B------:R-:W-:Y:S01]  /*37ad0*/  LEA.HI.X.SX32 R9, R16, R3, 0x1, P0 ;  /* 0x0000000310097211 */ /* 0x000fe200000f0eff */
[----:B------:R0:W-:Y:S04]  /*37ae0*/  STL.64 [R1+0x70], R24 ;  /* 0x0000701801007387 */ /* 0x0001e80000100a00 */
[----:B0-----:R-:W5:Y:S04]  /*37af0*/  LDL.LU R25, [R1+0xc4] ;  /* 0x0000c40001197983 */ /* 0x001f680000300800 */
[----:B------:R0:W-:Y:S04]  /*37b00*/  STL.64 [R1+0xa0], R8 ;  /* 0x0000a00801007387 */ /* 0x0001e80000100a00 */
[----:B0-----:R-:W5:Y:S01]  /*37b10*/  LDL.LU.64 R8, [R1+0x348] ;  /* 0x0003480001087983 */ /* 0x001f620000300a00 */
[----:B------:R-:W-:Y:S01]  /*37b20*/  PRMT R6, R29, 0x7632, R6 ;  /* 0x000076321d067816 */ /* 0x000fe20000000006 */
[C---:B------:R-:W-:Y:S01]  /*37b30*/  IMAD R13, R18.reuse, 0x108, RZ ;  /* 0x00000108120d7824 */ /* 0x040fe200078e02ff */
[----:B------:R-:W-:Y:S01]  /*37b40*/  MOV R29, c[0x0][0x1c8] ;  /* 0x00007200001d7a02 */ /* 0x000fe20000000f00 */
[----:B------:R-:W-:-:S03]  /*37b50*/  IMAD R15, R18, 0x10a, RZ ;  /* 0x0000010a120f7824 */ /* 0x000fc600078e02ff */
[----:B------:R-:W-:Y:S01]  /*37b60*/  IADD3 R16, P0, R13, R2, RZ ;  /* 0x000000020d107210 */ /* 0x000fe20007f1e0ff */
[----:B------:R-:W-:Y:S02]  /*37b70*/  IMAD R29, R29, 0x84, RZ ;  /* 0x000000841d1d7824 */ /* 0x000fe400078e02ff */
[----:B------:R-:W-:-:S03]  /*37b80*/  IMAD R13, R18, 0x85, RZ ;  /* 0x00000085120d7824 */ /* 0x000fc600078e02ff */
[-C--:B------:R-:W-:Y:S01]  /*37b90*/  LEA.HI.X.SX32 R17, R29, R3.reuse, 0x1, P0 ;  /* 0x000000031d117211 */ /* 0x080fe200000f0eff */
[----:B----4-:R-:W-:Y:S01]  /*37ba0*/  IMAD R29, R27, 0x86, RZ ;  /* 0x000000861b1d7824 */ /* 0x010fe200078e02ff */
[----:B--2---:R0:W-:Y:S02]  /*37bb0*/  STG.E.U16 [R22.64], R6 ;  /* 0x0000000616007986 */ /* 0x0041e4000c101504 */
[-C--:B0-----:R-:W-:Y:S01]  /*37bc0*/  IADD3 R22, P0, R15, R2.reuse, RZ ;  /* 0x000000020f167210 */ /* 0x081fe20007f1e0ff */
[----:B------:R-:W-:Y:S01]  /*37bd0*/  IMAD R6, R18, 0x10c, RZ ;  /* 0x0000010c12067824 */ /* 0x000fe200078e02ff */
[----:B---3--:R0:W-:Y:S02]  /*37be0*/  STG.E.U16 [R10.64], R26 ;  /* 0x0000001a0a007986 */ /* 0x0081e4000c101504 */
[----:B------:R-:W-:Y:S02]  /*37bf0*/  LEA.HI.X.SX32 R23, R13, R3, 0x1, P0 ;  /* 0x000000030d177211 */ /* 0x000fe400000f0eff */
[----:B------:R-:W-:Y:S01]  /*37c00*/  PRMT R14, R26, 0x7632, R14 ;  /* 0x000076321a0e7816 */ /* 0x000fe2000000000e */
[----:B0-----:R-:W2:Y:S04]  /*37c10*/  LDL.LU.64 R10, [R1+0x368] ;  /* 0x00036800010a7983 */ /* 0x001ea80000300a00 */
[----:B------:R-:W-:Y:S04]  /*37c20*/  STL.64 [R1+0x200], R16 ;  /* 0x0002001001007387 */ /* 0x000fe80000100a00 */
[----:B------:R0:W-:Y:S02]  /*37c30*/  STL.64 [R1+0x210], R22 ;  /* 0x0002101601007387 */ /* 0x0001e40000100a00 */
[----:B0-----:R-:W-:-:S02]  /*37c40*/  IADD3 R22, P0, R6, R2, RZ ;  /* 0x0000000206167210 */ /* 0x001fc40007f1e0ff */
[----:B------:R-:W3:Y:S04]  /*37c50*/  LDL.LU R6, [R1+0x98] ;  /* 0x0000980001067983 */ /* 0x000ee80000300800 */
[----:B------:R-:W3:Y:S01]  /*37c60*/  LDL.LU.64 R26, [R1+0x370] ;  /* 0x00037000011a7983 */ /* 0x000ee20000300a00 */
[C---:B------:R-:W-:Y:S01]  /*37c70*/  IMAD R16, R18.reuse, 0x10e, RZ ;  /* 0x0000010e12107824 */ /* 0x040fe200078e02ff */
[----:B------:R-:W-:Y:S01]  /*37c80*/  LEA.HI.X.SX32 R23, R29, R3, 0x1, P0 ;  /* 0x000000031d177211 */ /* 0x000fe200000f0eff */
[----:B------:R-:W-:-:S03]  /*37c90*/  IMAD R15, R18, 0x87, RZ ;  /* 0x00000087120f7824 */ /* 0x000fc600078e02ff */
[-C--:B------:R-:W-:Y:S01]  /*37ca0*/  IADD3 R16, P0, R16, R2.reuse, RZ ;  /* 0x0000000210107210 */ /* 0x080fe20007f1e0ff */
[----:B------:R-:W-:Y:S02]  /*37cb0*/  IMAD R13, R18, 0x110, RZ ;  /* 0x00000110120d7824 */ /* 0x000fe400078e02ff */
[----:B------:R-:W-:Y:S01]  /*37cc0*/  IMAD.MOV.U32 R29, RZ, RZ, c[0x0][0x1c8] ;  /* 0x00007200ff1d7624 */ /* 0x000fe200078e00ff */
[----:B------:R-:W-:Y:S01]  /*37cd0*/  LEA.HI.X.SX32 R17, R15, R3, 0x1, P0 ;  /* 0x000000030f117211 */ /* 0x000fe200000f0eff */
[----:B------:R0:W-:Y:S02]  /*37ce0*/  STL.64 [R1+0x228], R22 ;  /* 0x0002281601007387 */ /* 0x0001e40000100a00 */
[----:B------:R-:W-:Y:S02]  /*37cf0*/  IMAD R29, R29, 0x88, RZ ;  /* 0x000000881d1d7824 */ /* 0x000fe400078e02ff */
[----:B------:R1:W-:Y:S04]  /*37d00*/  STL.64 [R1+0xb0], R16 ;  /* 0x0000b01001007387 */ /* 0x0003e80000100a00 */
[----:B-----5:R4:W-:Y:S04]  /*37d10*/  STG.E.U16 [R20.64], R14 ;  /* 0x0000000e14007986 */ /* 0x0209e8000c101504 */
[----:B0-----:R-:W5:Y:S01]  /*37d20*/  LDL.LU.64 R22, [R1+0x388] ;  /* 0x0003880001167983 */ /* 0x001f620000300a00 */
[----:B-1----:R-:W-:-:S04]  /*37d30*/  IADD3 R16, P0, R13, R2, RZ ;  /* 0x000000020d107210 */ /* 0x002fc80007f1e0ff */
[----:B------:R-:W-:Y:S01]  /*37d40*/  LEA.HI.X.SX32 R17, R29, R3, 0x1, P0 ;  /* 0x000000031d117211 */ /* 0x000fe200000f0eff */
[----:B----4-:R-:W-:-:S04]  /*37d50*/  IMAD R14, R18, 0x112, RZ ;  /* 0x00000112120e7824 */ /* 0x010fc800078e02ff */
[----:B------:R0:W-:Y:S02]  /*37d60*/  STL.64 [R1+0x240], R16 ;  /* 0x0002401001007387 */ /* 0x0001e40000100a00 */
[----:B0-----:R-:W-:Y:S02]  /*37d70*/  IADD3 R16, P0, R14, R2, RZ ;  /* 0x000000020e107210 */ /* 0x001fe40007f1e0ff */
[----:B------:R-:W4:Y:S04]  /*37d80*/  LDL.LU.64 R14, [R1+0x380] ;  /* 0x00038000010e7983 */ /* 0x000f280000300a00 */
[----:B------:R-:W4:Y:S01]  /*37d90*/  LDL.LU R20, [R1+0x58] ;  /* 0x0000580001147983 */ /* 0x000f220000300800 */
[----:B------:R-:W-:-:S03]  /*37da0*/  IMAD R21, R18, 0x89, RZ ;  /* 0x0000008912157824 */ /* 0x000fc600078e02ff */
[----:B------:R0:W-:Y:S04]  /*37db0*/  STG.E.U16 [R8.64], R25 ;  /* 0x0000001908007986 */ /* 0x0001e8000c101504 */
[----:B0-----:R-:W4:Y:S01]  /*37dc0*/  LDL.LU R8, [R1+0xef0] ;  /* 0x000ef00001087983 */ /* 0x001f220000300800 */
[----:B------:R-:W-:Y:S01]  /*37dd0*/  MOV R29, c[0x0][0x1c8] ;  /* 0x00007200001d7a02 */ /* 0x000fe20000000f00 */
[C---:B------:R-:W-:Y:S01]  /*37de0*/  IMAD R13, R18.reuse, 0x114, RZ ;  /* 0x00000114120d7824 */ /* 0x040fe200078e02ff */
[----:B------:R-:W-:Y:S01]  /*37df0*/  LEA.HI.X.SX32 R17, R21, R3, 0x1, P0 ;  /* 0x0000000315117211 */ /* 0x000fe200000f0eff */
[----:B------:R-:W-:Y:S02]  /*37e00*/  IMAD R9, R18, 0x116, RZ ;  /* 0x0000011612097824 */ /* 0x000fe400078e02ff */
[----:B------:R-:W-:-:S02]  /*37e10*/  IMAD R29, R29, 0x8a, RZ ;  /* 0x0000008a1d1d7824 */ /* 0x000fc400078e02ff */
[----:B------:R0:W-:Y:S01]  /*37e20*/  STL.64 [R1+0x250], R16 ;  /* 0x0002501001007387 */ /* 0x0001e20000100a00 */
[----:B------:R-:W-:Y:S02]  /*37e30*/  PRMT R12, R25, 0x7632, R12 ;  /* 0x00007632190c7816 */ /* 0x000fe4000000000c */
[----:B0-----:R-:W-:Y:S01]  /*37e40*/  IADD3 R16, P0, R13, R2, RZ ;  /* 0x000000020d107210 */ /* 0x001fe20007f1e0ff */
[----:B------:R-:W-:-:S03]  /*37e50*/  IMAD R13, R18, 0x8b, RZ ;  /* 0x0000008b120d7824 */ /* 0x000fc600078e02ff */
[-C--:B------:R-:W-:Y:S02]  /*37e60*/  LEA.HI.X.SX32 R17, R29, R3.reuse, 0x1, P0 ;  /* 0x000000031d117211 */ /* 0x080fe400000f0eff */
[-C--:B------:R-:W-:Y:S01]  /*37e70*/  IADD3 R24, P0, R9, R2.reuse, RZ ;  /* 0x0000000209187210 */ /* 0x080fe20007f1e0ff */
[----:B------:R-:W-:Y:S01]  /*37e80*/  IMAD R9, R18, 0x118, RZ ;  /* 0x0000011812097824 */ /* 0x000fe200078e02ff */
[----:B------:R-:W-:Y:S02]  /*37e90*/  MOV R29, c[0x0][0x1c8] ;  /* 0x00007200001d7a02 */ /* 0x000fe40000000f00 */
[----:B------:R-:W-:Y:S01]  /*37ea0*/  LEA.HI.X.SX32 R25, R13, R3, 0x1, P0 ;  /* 0x000000030d197211 */ /* 0x000fe200000f0eff */
[----:B------:R0:W-:Y:S02]  /*37eb0*/  STL.64 [R1+0x270], R16 ;  /* 0x0002701001007387 */ /* 0x0001e40000100a00 */
[----:B------:R-:W-:Y:S02]  /*37ec0*/  IMAD R29, R29, 0x8c, RZ ;  /* 0x0000008c1d1d7824 */ /* 0x000fe400078e02ff */
[----:B0-----:R-:W5:Y:S04]  /*37ed0*/  LDL.LU.64 R16, [R1+0x378] ;  /* 0x0003780001107983 */ /* 0x001f680000300a00 */
[----:B--2---:R0:W-:Y:S04]  /*37ee0*/  STG.E.U16 [R10.64], R12 ;  /* 0x0000000c0a007986 */ /* 0x0041e8000c101504 */
[----:B0-----:R-:W2:Y:S04]  /*37ef0*/  LDL.LU.64 R10, [R1+0xee8] ;  /* 0x000ee800010a7983 */ /* 0x001ea80000300a00 */
[----:B------:R0:W-:Y:S02]  /*37f00*/  STL.64 [R1+0xc0], R24 ;  /* 0x0000c01801007387 */ /* 0x0001e40000100a00 */
[----:B0-----:R-:W-:-:S02]  /*37f10*/  IADD3 R24, P0, R9, R2, RZ ;  /* 0x0000000209187210 */ /* 0x001fc40007f1e0ff */
[----:B---3--:R0:W-:Y:S02]  /*37f20*/  STG.E.U16 [R26.64], R6 ;  /* 0x000000061a007986 */ /* 0x0081e4000c101504 */
[----:B------:R-:W-:Y:S02]  /*37f30*/  LEA.HI.X.SX32 R25, R29, R3, 0x1, P0 ;  /* 0x000000031d197211 */ /* 0x000fe400000f0eff */
[----:B0-----:R-:W3:Y:S04]  /*37f40*/  LDL.LU.64 R26, [R1+0xee0] ;  /* 0x000ee000011a7983 */ /* 0x001ee80000300a00 */
[----:B------:R-:W3:Y:S01]  /*37f50*/  LDL.LU R29, [R1+0x28] ;  /* 0x00002800011d7983 */ /* 0x000ee20000300800 */
[C---:B------:R-:W-:Y:S02]  /*37f60*/  IMAD R12, R18.reuse, 0x11a, RZ ;  /* 0x0000011a120c7824 */ /* 0x040fe400078e02ff */
[----:B------:R-:W-:-:S03]  /*37f70*/  IMAD R21, R18, 0x8d, RZ ;  /* 0x0000008d12157824 */ /* 0x000fc600078e02ff */
[----:B------:R-:W-:Y:S01]  /*37f80*/  IADD3 R12, P0, R12, R2, RZ ;  /* 0x000000020c0c7210 */ /* 0x000fe20007f1e0ff */
[----:B------:R0:W-:Y:S01]  /*37f90*/  STL.64 [R1+0x288], R24 ;  /* 0x0002881801007387 */ /* 0x0001e20000100a00 */
[----:B------:R-:W-:Y:S02]  /*37fa0*/  IMAD R9, R18, 0x11c, RZ ;  /* 0x0000011c12097824 */ /* 0x000fe400078e02ff */
[----:B------:R-:W-:Y:S02]  /*37fb0*/  LEA.HI.X.SX32 R13, R21, R3, 0x1, P0 ;  /* 0x00000003150d7211 */ /* 0x000fe400000f0eff */
[----:B0-----:R-:W-:-:S03]  /*37fc0*/  MOV R25, c[0x0][0x1c8] ;  /* 0x0000720000197a02 */ /* 0x001fc60000000f00 */
[----:B------:R0:W-:Y:S02]  /*37fd0*/  STL.64 [R1+0x290], R12 ;  /* 0x0002900c01007387 */ /* 0x0001e40000100a00 */
[----:B------:R-:W-:Y:S01]  /*37fe0*/  IMAD R25, R25, 0x8e, RZ ;  /* 0x0000008e19197824 */ /* 0x000fe200078e02ff */
[----:B0-----:R-:W-:-:S04]  /*37ff0*/  IADD3 R12, P0, R9, R2, RZ ;  /* 0x00000002090c7210 */ /* 0x001fc80007f1e0ff */
[----:B------:R-:W-:Y:S01]  /*38000*/  LEA.HI.X.SX32 R13, R25, R3, 0x1, P0 ;  /* 0x00000003190d7211 */ /* 0x000fe200000f0eff */
[----:B------:R-:W-:-:S04]  /*38010*/  IMAD R9, R18, 0x8f, RZ ;  /* 0x0000008f12097824 */ /* 0x000fc800078e02ff */
[----:B------:R0:W-:Y:S01]  /*38020*/  STL.64 [R1+0x2a8], R12 ;  /* 0x0002a80c01007387 */ /* 0x0001e20000100a00 */
[----:B------:R-:W-:-:S03]  /*38030*/  MOV R21, c[0x0][0x1c8] ;  /* 0x0000720000157a02 */ /* 0x000fc60000000f00 */
[----:B------:R-:W2:Y:S01]  /*38040*/  LDL.LU.64 R24, [R1+0x3a0] ;  /* 0x0003a00001187983 */ /* 0x000ea20000300a00 */
[----:B----4-:R-:W-:Y:S01]  /*38050*/  PRMT R8, R6, 0x7632, R8 ;  /* 0x0000763206087816 */ /* 0x010fe20000000008 */
[----:B------:R-:W-:-:S05]  /*38060*/  IMAD R6, R18, 0x11e, RZ ;  /* 0x0000011e12067824 */ /* 0x000fca00078e02ff */
[----:B0-----:R-:W-:Y:S01]  /*38070*/  IADD3 R12, P0, R6, R2, RZ ;  /* 0x00000002060c7210 */ /* 0x001fe20007f1e0ff */
[----:B-----5:R0:W-:Y:S03]  /*38080*/  STG.E.U16 [R22.64], R8 ;  /* 0x0000000816007986 */ /* 0x0201e6000c101504 */
[----:B------:R-:W-:Y:S01]  /*38090*/  LEA.HI.X.SX32 R13, R9, R3, 0x1, P0 ;  /* 0x00000003090d7211 */ /* 0x000fe200000f0eff */
[----:B------:R1:W-:Y:S04]  /*380a0*/  STG.E.U16 [R14.64], R20 ;  /* 0x000000140e007986 */ /* 0x0003e8000c101504 */
[----:B------:R4:W-:Y:S01]  /*380b0*/  STL.64 [R1+0x2b8], R12 ;  /* 0x0002b80c01007387 */ /* 0x0009e20000100a00 */
[----:B0-----:R-:W-:-:S02]  /*380c0*/  IMAD R8, R18, 0x120, RZ ;  /* 0x0000012012087824 */ /* 0x001fc400078e02ff */
[----:B-1----:R-:W-:-:S03]  /*380d0*/  IMAD R15, R21, 0x90, RZ ;  /* 0x00000090150f7824 */ /* 0x002fc600078e02ff */
[----:B----4-:R-:W-:Y:S01]  /*380e0*/  IADD3 R12, P0, R8, R2, RZ ;  /* 0x00000002080c7210 */ /* 0x010fe20007f1e0ff */
[----:B------:R-:W-:-:S03]  /*380f0*/  IMAD R6, R18, 0x122, RZ ;  /* 0x0000012212067824 */ /* 0x000fc600078e02ff */
[----:B------:R-:W-:Y:S02]  /*38100*/  LEA.HI.X.SX32 R13, R15, R3, 0x1, P0 ;  /* 0x000000030f0d7211 */ /* 0x000fe400000f0eff */
[----:B------:R-:W-:Y:S02]  /*38110*/  PRMT R5, R20, 0x7632, R5 ;  /* 0x0000763214057816 */ /* 0x000fe40000000005 */
[----:B------:R-:W4:Y:S01]  /*38120*/  LDL.LU.64 R20, [R1+0x398] ;  /* 0x0003980001147983 */ /* 0x000f220000300a00 */
[----:B------:R-:W-:-:S03]  /*38130*/  IMAD R9, R18, 0x91, RZ ;  /* 0x0000009112097824 */ /* 0x000fc600078e02ff */
[----:B------:R0:W-:Y:S01]  /*38140*/  STL.64 [R1+0x2c8], R12 ;  /* 0x0002c80c01007387 */ /* 0x0001e20000100a00 */
[----:B------:R-:W-:Y:S01]  /*38150*/  IMAD R8, R18, 0x124, RZ ;  /* 0x0000012412087824 */ /* 0x000fe200078e02ff */
[----:B0-----:R-:W-:Y:S01]  /*38160*/  IADD3 R12, P0, R6, R2, RZ ;  /* 0x00000002060c7210 */ /* 0x001fe20007f1e0ff */
[----:B------:R-:W-:-:S03]  /*38170*/  IMAD.MOV.U32 R6, RZ, RZ, c[0x0][0x1c8] ;  /* 0x00007200ff067624 */ /* 0x000fc600078e00ff */
[-C--:B------:R-:W-:Y:S01]  /*38180*/  LEA.HI.X.SX32 R13, R9, R3.reuse, 0x1, P0 ;  /* 0x00000003090d7211 */ /* 0x080fe200000f0eff */
[----:B------:R-:W-:Y:S01]  /*38190*/  IMAD R6, R6, 0x92, RZ ;  /* 0x0000009206067824 */ /* 0x000fe200078e02ff */
[-C--:B------:R-:W-:Y:S01]  /*381a0*/  IADD3 R14, P0, R8, R2.reuse, RZ ;  /* 0x00000002080e7210 */ /* 0x080fe20007f1e0ff */
[----:B------:R-:W-:Y:S03]  /*381b0*/  STG.E.U16 [R16.64], R5 ;  /* 0x0000000510007986 */ /* 0x000fe6000c101504 */
[-C--:B------:R-:W-:Y:S01]  /*381c0*/  LEA.HI.X.SX32 R15, R6, R3.reuse, 0x1, P0 ;  /* 0x00000003060f7211 */ /* 0x080fe200000f0eff */
[----:B------:R-:W5:Y:S04]  /*381d0*/  LDL.LU.64 R8, [R1+0x360] ;  /* 0x0003600001087983 */ /* 0x000f680000300a00 */
[----:B------:R-:W-:Y:S04]  /*381e0*/  STL.64 [R1+0x2f8], R12 ;  /* 0x0002f80c01007387 */ /* 0x000fe80000100a00 */
[----:B------:R-:W-:Y:S04]  /*381f0*/  STL.64 [R1+0x310], R14 ;  /* 0x0003100e01007387 */ /* 0x000fe80000100a00 */
[----:B---3--:R0:W-:Y:S04]  /*38200*/  STG.E.U16 [R26.64], R29 ;  /* 0x0000001d1a007986 */ /* 0x0081e8000c101504 */
[----:B0-----:R-:W4:Y:S01]  /*38210*/  LDL.LU.64 R26, [R1+0xed8] ;  /* 0x000ed800011a7983 */ /* 0x001f220000300a00 */
[C---:B------:R-:W-:Y:S01]  /*38220*/  IMAD R5, R18.reuse, 0x126, RZ ;  /* 0x0000012612057824 */ /* 0x040fe200078e02ff */
[----:B------:R-:W-:Y:S01]  /*38230*/  MOV R6, c[0x0][0x1c8] ;  /* 0x0000720000067a02 */ /* 0x000fe20000000f00 */
[C---:B------:R-:W-:Y:S01]  /*38240*/  IMAD R13, R18.reuse, 0x93, RZ ;  /* 0x00000093120d7824 */ /* 0x040fe200078e02ff */
[----:B------:R-:W3:Y:S01]  /*38250*/  LDL.LU.64 R22, [R1+0x358] ;  /* 0x0003580001167983 */ /* 0x000ee20000300a00 */
[----:B------:R-:W-:Y:S01]  /*38260*/  IMAD R12, R18, 0x128, RZ ;  /* 0x00000128120c7824 */ /* 0x000fe200078e02ff */
[----:B------:R-:W-:Y:S01]  /*38270*/  IADD3 R14, P0, R5, R2, RZ ;  /* 0x00000002050e7210 */ /* 0x000fe20007f1e0ff */
[----:B------:R-:W-:Y:S01]  /*38280*/  IMAD R6, R6, 0x94, RZ ;  /* 0x0000009406067824 */ /* 0x000fe200078e02ff */
[----:B------:R-:W-:Y:S01]  /*38290*/  PRMT R4, R29, 0x7632, R4 ;  /* 0x000076321d047816 */ /* 0x000fe20000000004 */
[----:B------:R-:W3:Y:S01]  /*382a0*/  LDL.LU R17, [R1+0x88] ;  /* 0x0000880001117983 */ /* 0x000ee20000300800 */
[----:B------:R-:W-:-:S02]  /*382b0*/  LEA.HI.X.SX32 R15, R13, R3, 0x1, P0 ;  /* 0x000000030d0f7211 */ /* 0x000fc400000f0eff */
[----:B------:R-:W-:-:S04]  /*382c0*/  IADD3 R12, P0, R12, R2, RZ ;  /* 0x000000020c0c7210 */ /* 0x000fc80007f1e0ff */
[----:B------:R-:W-:Y:S01]  /*382d0*/  LEA.HI.X.SX32 R13, R6, R3, 0x1, P0 ;  /* 0x00000003060d7211 */ /* 0x000fe200000f0eff */
[C---:B------:R-:W-:Y:S01]  /*382e0*/  IMAD R5, R18.reuse, 0x12a, RZ ;  /* 0x0000012a12057824 */ /* 0x040fe200078e02ff */
[----:B------:R0:W-:Y:S04]  /*382f0*/  STL.64 [R1+0x338], R14 ;  /* 0x0003380e01007387 */ /* 0x0001e80000100a00 */
[----:B------:R1:W-:Y:S01]  /*38300*/  STL.64 [R1+0x348], R12 ;  /* 0x0003480c01007387 */ /* 0x0003e20000100a00 */
[----:B------:R-:W-:Y:S01]  /*38310*/  MOV R6, c[0x0][0x1c8] ;  /* 0x0000720000067a02 */ /* 0x000fe20000000f00 */
[C---:B0-----:R-:W-:Y:S02]  /*38320*/  IMAD R14, R18.reuse, 0x95, RZ ;  /* 0x00000095120e7824 */ /* 0x041fe400078e02ff */
[----:B--2---:R0:W-:Y:S01]  /*38330*/  STG.E.U16 [R24.64], R4 ;  /* 0x0000000418007986 */ /* 0x0041e2000c101504 */
[----:B-1----:R-:W-:Y:S01]  /*38340*/  IADD3 R12, P0, R5, R2, RZ ;  /* 0x00000002050c7210 */ /* 0x002fe20007f1e0ff */
[----:B------:R-:W-:-:S02]  /*38350*/  IMAD R5, R18, 0x12c, RZ ;  /* 0x0000012c12057824 */ /* 0x000fc400078e02ff */
[----:B------:R-:W-:Y:S01]  /*38360*/  IMAD R6, R6, 0x96, RZ ;  /* 0x0000009606067824 */ /* 0x000fe200078e02ff */
[-C--:B------:R-:W-:Y:S01]  /*38370*/  LEA.HI.X.SX32 R13, R14, R3.reuse, 0x1, P0 ;  /* 0x000000030e0d7211 */ /* 0x080fe200000f0eff */
[----:B0-----:R-:W2:Y:S01]  /*38380*/  LDL.LU.64 R24, [R1+0x350] ;  /* 0x0003500001187983 */ /* 0x001ea20000300a00 */
[----:B------:R-:W-:Y:S01]  /*38390*/  IMAD R4, R18, 0x12e, RZ ;  /* 0x0000012e12047824 */ /* 0x000fe200078e02ff */
[----:B------:R-:W-:Y:S02]  /*383a0*/  IADD3 R14, P0, R5, R2, RZ ;  /* 0x00000002050e7210 */ /* 0x000fe40007f1e0ff */
[----:B------:R0:W-:Y:S02]  /*383b0*/  STL.64 [R1+0x380], R12 ;  /* 0x0003800c01007387 */ /* 0x0001e40000100a00 */
[----:B------:R-:W-:Y:S01]  /*383c0*/  LEA.HI.X.SX32 R15, R6, R3, 0x1, P0 ;  /* 0x00000003060f7211 */ /* 0x000fe200000f0eff */
[C---:B------:R-:W-:Y:S01]  /*383d0*/  IMAD R5, R18.reuse, 0x130, RZ ;  /* 0x0000013012057824 */ /* 0x040fe200078e02ff */
[----:B------:R-:W-:Y:S01]  /*383e0*/  MOV R6, c[0x0][0x1c8] ;  /* 0x0000720000067a02 */ /* 0x000fe20000000f00 */
[----:B0-----:R-:W-:-:S02]  /*383f0*/  IMAD R13, R18, 0x97, RZ ;  /* 0x00000097120d7824 */ /* 0x001fc400078e02ff */
[----:B------:R0:W-:Y:S02]  /*38400*/  STL.64 [R1+0x3c0], R14 ;  /* 0x0003c00e01007387 */ /* 0x0001e40000100a00 */
[----:B------:R-:W-:Y:S02]  /*38410*/  IMAD R6, R6, 0x98, RZ ;  /* 0x0000009806067824 */ /* 0x000fe400078e02ff */
[----:B0-----:R-:W2:Y:S04]  /*38420*/  LDL.LU.64 R14, [R1+0x340] ;  /* 0x00034000010e7983 */ /* 0x001ea80000300a00 */
[----:B------:R-:W2:Y:S04]  /*38430*/  LDL.LU R12, [R1+0x48] ;  /* 0x00004800010c7983 */ /* 0x000ea80000300800 */
[----:B----4-:R0:W-:Y:S02]  /*38440*/  STG.E.U16 [R20.64], R26 ;  /* 0x0000001a14007986 */ /* 0x0101e4000c101504 */
[----:B0-----:R-:W-:-:S04]  /*38450*/  IADD3 R20, P0, R4, R2, RZ ;  /* 0x0000000204147210 */ /* 0x001fc80007f1e0ff */
[----:B------:R-:W-:-:S05]  /*38460*/  LEA.HI.X.SX32 R21, R13, R3, 0x1, P0 ;  /* 0x000000030d157211 */ /* 0x000fca00000f0eff */
[----:B------:R0:W-:Y:S02]  /*38470*/  STL.64 [R1+0x3b8], R20 ;  /* 0x0003b81401007387 */ /* 0x0001e40000100a00 */
[----:B0-----:R-:W-:-:S04]  /*38480*/  IADD3 R20, P0, R5, R2, RZ ;  /* 0x0000000205147210 */ /* 0x001fc80007f1e0ff */
[----:B------:R-:W-:-:S05]  /*38490*/  LEA.HI.X.SX32 R21, R6, R3, 0x1, P0 ;  /* 0x0000000306157211 */ /* 0x000fca00000f0eff */
[----:B------:R0:W-:Y:S04]  /*384a0*/  STL.64 [R1+0x3d8], R20 ;  /* 0x0003d81401007387 */ /* 0x0001e80000100a00 */
[----:B0-----:R-:W4:Y:S04]  /*384b0*/  LDL.LU.64 R20, [R1+0x330] ;  /* 0x0003300001147983 */ /* 0x001f280000300a00 */
[----:B------:R-:W4:Y:S01]  /*384c0*/  LDL.LU R29, [R1+0x18] ;  /* 0x00001800011d7983 */ /* 0x000f220000300800 */
[----:B------:R-:W-:Y:S01]  /*384d0*/  PRMT R26, R26, 0x7632, R26 ;  /* 0x000076321a1a7816 */ /* 0x000fe2000000001a */
[----:B------:R-:W-:Y:S01]  /*384e0*/  IMAD R4, R18, 0x132, RZ ;  /* 0x0000013212047824 */ /* 0x000fe200078e02ff */
[----:B------:R-:W-:-:S03]  /*384f0*/  MOV R13, c[0x0][0x1c8] ;  /* 0x00007200000d7a02 */ /* 0x000fc60000000f00 */
[----:B-----5:R0:W-:Y:S01]  /*38500*/  STG.E.U16 [R8.64], R26 ;  /* 0x0000001a08007986 */ /* 0x0201e2000c101504 */
[----:B------:R-:W-:Y:S01]  /*38510*/  IADD3 R4, P0, R4, R2, RZ ;  /* 0x0000000204047210 */ /* 0x000fe20007f1e0ff */
[----:B------:R-:W-:Y:S02]  /*38520*/  IMAD R13, R13, 0x9a, RZ ;  /* 0x0000009a0d0d7824 */ /* 0x000fe400078e02ff */
[C---:B0-----:R-:W-:Y:S02]  /*38530*/  IMAD R8, R18.reuse, 0x99, RZ ;  /* 0x0000009912087824 */ /* 0x041fe400078e02ff */
[----:B------:R-:W-:-:S03]  /*38540*/  IMAD R26, R18, 0x134, RZ ;  /* 0x00000134121a7824 */ /* 0x000fc600078e02ff */
[----:B------:R-:W-:Y:S02]  /*38550*/  LEA.HI.X.SX32 R5, R8, R3, 0x1, P0 ;  /* 0x0000000308057211 */ /* 0x000fe400000f0eff */
[----:B------:R-:W-:Y:S01]  /*38560*/  IADD3 R8, P0, R26, R2, RZ ;  /* 0x000000021a087210 */ /* 0x000fe20007f1e0ff */
[----:B------:R-:W-:-:S03]  /*38570*/  IMAD R6, R18, 0x136, RZ ;  /* 0x0000013612067824 */ /* 0x000fc600078e02ff */
[-C--:B------:R-:W-:Y:S01]  /*38580*/  LEA.HI.X.SX32 R9, R13, R3.reuse, 0x1, P0 ;  /* 0x000000030d097211 */ /* 0x080fe200000f0eff */
[----:B------:R0:W-:Y:S04]  /*38590*/  STL.64 [R1+0x3e8], R4 ;  /* 0x0003e80401007387 */ /* 0x0001e80000100a00 */
[----:B------:R1:W-:Y:S01]  /*385a0*/  STL.64 [R1+0x438], R8 ;  /* 0x0004380801007387 */ /* 0x0003e20000100a00 */
[----:B---3--:R-:W-:Y:S01]  /*385b0*/  PRMT R26, R17, 0x7632, R26 ;  /* 0x00007632111a7816 */ /* 0x008fe2000000001a */
[----:B0-----:R-:W-:Y:S01]  /*385c0*/  IMAD R5, R18, 0x9b, RZ ;  /* 0x0000009b12057824 */ /* 0x001fe200078e02ff */
[----:B-1----:R-:W-:Y:S01]  /*385d0*/  IADD3 R8, P0, R6, R2, RZ ;  /* 0x0000000206087210 */ /* 0x002fe20007f1e0ff */
[C---:B------:R-:W-:Y:S02]  /*385e0*/  IMAD R4, R18.reuse, 0x138, RZ ;  /* 0x0000013812047824 */ /* 0x040fe400078e02ff */
[----:B------:R-:W-:Y:S01]  /*385f0*/  IMAD.MOV.U32 R6, RZ, RZ, c[0x0][0x1c8] ;  /* 0x00007200ff067624 */ /* 0x000fe200078e00ff */
[----:B------:R-:W-:Y:S01]  /*38600*/  LEA.HI.X.SX32 R9, R5, R3, 0x1, P0 ;  /* 0x0000000305097211 */ /* 0x000fe200000f0eff */
[----:B------:R0:W-:Y:S04]  /*38610*/  STG.E.U16 [R22.64], R17 ;  /* 0x0000001116007986 */ /* 0x0001e8000c101504 */
[----:B--2---:R1:W-:Y:S04]  /*38620*/  STG.E.U16 [R24.64], R26 ;  /* 0x0000001a18007986 */ /* 0x0043e8000c101504 */
[----:B------:R2:W-:Y:S01]  /*38630*/  STL.64 [R1+0x468], R8 ;  /* 0x0004680801007387 */ /* 0x0005e20000100a00 */
[----:B------:R-:W-:-:S03]  /*38640*/  IMAD R5, R18, 0x13c, RZ ;  /* 0x0000013c12057824 */ /* 0x000fc600078e02ff */
[----:B0-----:R-:W3:Y:S01]  /*38650*/  LDL.LU.64 R16, [R1+0x300] ;  /* 0x0003000001107983 */ /* 0x001ee20000300a00 */
[----:B-1----:R-:W-:Y:S01]  /*38660*/  IMAD R25, R6, 0x9c, RZ ;  /* 0x0000009c06197824 */ /* 0x002fe200078e02ff */
[----:B--2---:R-:W-:Y:S01]  /*38670*/  IADD3 R8, P0, R4, R2, RZ ;  /* 0x0000000204087210 */ /* 0x004fe20007f1e0ff */
[----:B------:R-:W-:-:S03]  /*38680*/  IMAD R26, R18, 0x13a, RZ ;  /* 0x0000013a121a7824 */ /* 0x000fc600078e02ff */
[----:B------:R-:W-:Y:S01]  /*38690*/  LEA.HI.X.SX32 R9, R25, R3, 0x1, P0 ;  /* 0x0000000319097211 */ /* 0x000fe200000f0eff */
[----:B------:R-:W-:Y:S01]  /*386a0*/  IMAD R6, R18, 0x9d, RZ ;  /* 0x0000009d12067824 */ /* 0x000fe200078e02ff */
[----:B------:R-:W2:Y:S04]  /*386b0*/  LDL.LU.64 R24, [R1+0x2f0] ;  /* 0x0002f00001187983 */ /* 0x000ea80000300a00 */
[----:B------:R0:W-:Y:S01]  /*386c0*/  STL.64 [R1+0x460], R8 ;  /* 0x0004600801007387 */ /* 0x0001e20000100a00 */
[----:B------:R-:W-:Y:S01]  /*386d0*/  IMAD R13, R7, 0x9e, RZ ;  /* 0x0000009e070d7824 */ /* 0x000fe200078e02ff */
[----:B0-----:R-:W-:-:S04]  /*386e0*/  IADD3 R8, P0, R26, R2, RZ ;  /* 0x000000021a087210 */ /* 0x001fc80007f1e0ff */
[----:B------:R-:W-:Y:S02]  /*386f0*/  LEA.HI.X.SX32 R9, R6, R3, 0x1, P0 ;  /* 0x0000000306097211 */ /* 0x000fe400000f0eff */
[----:B------:R-:W-:Y:S01]  /*38700*/  IADD3 R6, P0, R5, R2, RZ ;  /* 0x0000000205067210 */ /* 0x000fe20007f1e0ff */
[----:B------:R-:W-:-:S03]  /*38710*/  IMAD R4, R18, 0x13e, RZ ;  /* 0x0000013e12047824 */ /* 0x000fc600078e02ff */
[----:B------:R-:W-:Y:S01]  /*38720*/  LEA.HI.X.SX32 R7, R13, R3, 0x1, P0 ;  /* 0x000000030d077211 */ /* 0x000fe200000f0eff */
[----:B------:R-:W-:Y:S01]  /*38730*/  STL.64 [R1+0x458], R8 ;  /* 0x0004580801007387 */ /* 0x000fe20000100a00 */
[----:B------:R-:W-:-:S03]  /*38740*/  IMAD R5, R18, 0x9f, RZ ;  /* 0x0000009f12057824 */ /* 0x000fc600078e02ff */
[----:B------:R0:W-:Y:S01]  /*38750*/  STL.64 [R1+0x450], R6 ;  /* 0x0004500601007387 */ /* 0x0001e20000100a00 */
[----:B------:R-:W-:-:S03]  /*38760*/  PRMT R26, R12, 0x7632, R26 ;  /* 0x000076320c1a7816 */ /* 0x000fc6000000001a */
[----:B------:R-:W-:Y:S01]  /*38770*/  STG.E.U16 [R14.64], R12 ;  /* 0x0000000c0e007986 */ /* 0x000fe2000c101504 */
[----:B0-----:R-:W-:-:S04]  /*38780*/  IADD3 R6, P0, R4, R2, RZ ;  /* 0x0000000204067210 */ /* 0x001fc80007f1e0ff */
[----:B------:R-:W-:Y:S01]  /*38790*/  LEA.HI.X.SX32 R7, R5, R3, 0x1, P0 ;  /* 0x0000000305077211 */ /* 0x000fe200000f0eff */
[----:B------:R-:W-:Y:S01]  /*387a0*/  IMAD R4, R18, 0x140, RZ ;  /* 0x0000014012047824 */ /* 0x000fe200078e02ff */
[----:B------:R-:W-:-:S05]  /*387b0*/  MOV R13, c[0x0][0x1c8] ;  /* 0x00007200000d7a02 */ /* 0x000fca0000000f00 */
[----:B------:R-:W-:Y:S02]  /*387c0*/  IMAD R13, R13, 0xa0, RZ ;  /* 0x000000a00d0d7824 */ /* 0x000fe400078e02ff */
[C---:B------:R-:W-:Y:S01]  /*387d0*/  IMAD R8, R18.reuse, 0xa1, RZ ;  /* 0x000000a112087824 */ /* 0x040fe200078e02ff */
[----:B----4-:R0:W-:Y:S04]  /*387e0*/  STG.E.U16 [R20.64], R26 ;  /* 0x0000001a14007986 */ /* 0x0101e8000c101504 */
[----:B------:R1:W-:Y:S04]  /*387f0*/  STG.E.U16 [R10.64], R29 ;  /* 0x0000001d0a007986 */ /* 0x0003e8000c101504 */
[----:B0-----:R-:W4:Y:S04]  /*38800*/  LDL.LU.64 R20, [R1+0x248] ;  /* 0x0002480001147983 */ /* 0x001f280000300a00 */
[----:B------:R0:W-:Y:S04]  /*38810*/  STL.64 [R1+0x448], R6 ;  /* 0x0004480601007387 */ /* 0x0001e80000100a00 */
[----:B-1----:R-:W2:Y:S01]  /*38820*/  LDL.LU.64 R10, [R1+0xed0] ;  /* 0x000ed000010a7983 */ /* 0x002ea20000300a00 */
[----:B------:R-:W-:Y:S01]  /*38830*/  IMAD R26, R18, 0x142, RZ ;  /* 0x00000142121a7824 */ /* 0x000fe200078e02ff */
[----:B0-----:R-:W-:-:S04]  /*38840*/  IADD3 R6, P0, R4, R2, RZ ;  /* 0x0000000204067210 */ /* 0x001fc80007f1e0ff */
[----:B------:R-:W-:-:S05]  /*38850*/  LEA.HI.X.SX32 R7, R13, R3, 0x1, P0 ;  /* 0x000000030d077211 */ /* 0x000fca00000f0eff */
[----:B------:R0:W-:Y:S04]  /*38860*/  STL.64 [R1+0x440], R6 ;  /* 0x0004400601007387 */ /* 0x0001e80000100a00 */
[----:B------:R-:W5:Y:S01]  /*38870*/  LDL.LU R12, [R1+0x78] ;  /* 0x00007800010c7983 */ /* 0x000f620000300800 */
[----:B0-----:R-:W-:-:S04]  /*38880*/  IADD3 R6, P0, R26, R2, RZ ;  /* 0x000000021a067210 */ /* 0x001fc80007f1e0ff */
[----:B------:R-:W-:-:S05]  /*38890*/  LEA.HI.X.SX32 R7, R8, R3, 0x1, P0 ;  /* 0x0000000308077211 */ /* 0x000fca00000f0eff */
[----:B------:R0:W-:Y:S04]  /*388a0*/  STL.64 [R1+0x430], R6 ;  /* 0x0004300601007387 */ /* 0x0001e80000100a00 */
[----:B0-----:R-:W5:Y:S01]  /*388b0*/  LDL.LU.64 R6, [R1+0x1e0] ;  /* 0x0001e00001067983 */ /* 0x001f620000300a00 */
[----:B------:R-:W-:Y:S01]  /*388c0*/  PRMT R26, R29, 0x7632, R26 ;  /* 0x000076321d1a7816 */ /* 0x000fe2000000001a */
[----:B------:R-:W-:Y:S01]  /*388d0*/  IMAD R5, R18, 0x144, RZ ;  /* 0x0000014412057824 */ /* 0x000fe200078e02ff */
[----:B------:R-:W-:-:S04]  /*388e0*/  MOV R29, c[0x0][0x1c8] ;  /* 0x00007200001d7a02 */ /* 0x000fc80000000f00 */
[----:B------:R-:W-:Y:S01]  /*388f0*/  IADD3 R8, P0, R5, R2, RZ ;  /* 0x0000000205087210 */ /* 0x000fe20007f1e0ff */
[----:B------:R-:W-:Y:S01]  /*38900*/  IMAD R29, R29, 0xa2, RZ ;  /* 0x000000a21d1d7824 */ /* 0x000fe200078e02ff */
[----:B---3--:R0:W-:Y:S04]  /*38910*/  STG.E.U16 [R16.64], R26 ;  /* 0x0000001a10007986 */ /* 0x0081e8000c101504 */
[----:B------:R-:W-:-:S05]  /*38920*/  LEA.HI.X.SX32 R9, R29, R3, 0x1, P0 ;  /* 0x000000031d097211 */ /* 0x000fca00000f0eff */
[----:B------:R1:W-:Y:S01]  /*38930*/  STL.64 [R1+0x428], R8 ;  /* 0x0004280801007387 */ /* 0x0003e20000100a00 */
[C---:B------:R-:W-:Y:S01]  /*38940*/  IMAD R4, R18.reuse, 0x146, RZ ;  /* 0x0000014612047824 */ /* 0x040fe200078e02ff */
[----:B------:R-:W-:Y:S01]  /*38950*/  MOV R13, c[0x0][0x1c8] ;  /* 0x00007200000d7a02 */ /* 0x000fe20000000f00 */
[C---:B------:R-:W-:Y:S02]  /*38960*/  IMAD R5, R18.reuse, 0xa3, RZ ;  /* 0x000000a312057824 */ /* 0x040fe400078e02ff */
[----:B0-----:R-:W-:Y:S02]  /*38970*/  IMAD R26, R18, 0x148, RZ ;  /* 0x00000148121a7824 */ /* 0x001fe400078e02ff */
[----:B------:R-:W-:Y:S01]  /*38980*/  IMAD R13, R13, 0xa4, RZ ;  /* 0x000000a40d0d7824 */ /* 0x000fe200078e02ff */
[----:B-1----:R-:W-:Y:S01]  /*38990*/  IADD3 R8, P0, R4, R2, RZ ;  /* 0x0000000204087210 */ /* 0x002fe20007f1e0ff */
[----:B------:R-:W-:-:S03]  /*389a0*/  IMAD R4, R18, 0x14a, RZ ;  /* 0x0000014a12047824 */ /* 0x000fc600078e02ff */
[----:B------:R-:W-:Y:S02]  /*389b0*/  LEA.HI.X.SX32 R9, R5, R3, 0x1, P0 ;  /* 0x0000000305097211 */ /* 0x000fe400000f0eff */
[----:B------:R-:W-:-:S04]  /*389c0*/  IADD3 R16, P0, R26, R2, RZ ;  /* 0x000000021a107210 */ /* 0x000fc80007f1e0ff */
[----:B------:R-:W-:Y:S02]  /*389d0*/  LEA.HI.X.SX32 R17, R13, R3, 0x1, P0 ;  /* 0x000000030d117211 */ /* 0x000fe400000f0eff */
[----:B------:R-:W-:Y:S01]  /*389e0*/  IADD3 R4, P0, R4, R2, RZ ;  /* 0x0000000204047210 */ /* 0x000fe20007f1e0ff */
[----:B------:R-:W-:Y:S01]  /*389f0*/  IMAD R26, R18, 0x14c, RZ ;  /* 0x0000014c121a7824 */ /* 0x000fe200078e02ff */
[----:B------:R-:W-:-:S05]  /*38a00*/  MOV R13, c[0x0][0x1c8] ;  /* 0x00007200000d7a02 */ /* 0x000fca0000000f00 */
[----:B------:R-:W-:Y:S01]  /*38a10*/  IMAD R13, R13, 0xa6, RZ ;  /* 0x000000a60d0d7824 */ /* 0x000fe200078e02ff */
[----:B--2---:R0:W-:Y:S04]  /*38a20*/  STG.E.U16 [R24.64], R10 ;  /* 0x0000000a18007986 */ /* 0x0041e8000c101504 */
[----:B0-----:R-:W2:Y:S04]  /*38a30*/  LDL.LU.64 R24, [R1+0x1b8] ;  /* 0x0001b80001187983 */ /* 0x001ea80000300a00 */
[----:B------:R-:W3:Y:S04]  /*38a40*/  LDL.LU.64 R14, [R1+0x1b0] ;  /* 0x0001b000010e7983 */ /* 0x000ee80000300a00 */
[----:B------:R-:W3:Y:S04]  /*38a50*/  LDL.LU R29, [R1+0x38] ;  /* 0x00003800011d7983 */ /* 0x000ee80000300800 */
[----:B------:R0:W-:Y:S01]  /*38a60*/  STL.64 [R1+0x420], R8 ;  /* 0x0004200801007387 */ /* 0x0001e20000100a00 */
[----:B------:R-:W-:-:S03]  /*38a70*/  PRMT R10, R10, 0x7632, R10 ;  /* 0x000076320a0a7816 */ /* 0x000fc6000000000a */
[----:B------:R1:W-:Y:S01]  /*38a80*/  STL.64 [R1+0x418], R16 ;  /* 0x0004181001007387 */ /* 0x0003e20000100a00 */
[----:B0-----:R-:W-:-:S03]  /*38a90*/  IMAD R8, R18, 0xa5, RZ ;  /* 0x000000a512087824 */ /* 0x001fc600078e02ff */
[----:B----4-:R0:W-:Y:S02]  /*38aa0*/  STG.E.U16 [R20.64], R10 ;  /* 0x0000000a14007986 */ /* 0x0101e4000c101504 */
[----:B------:R-:W-:Y:S02]  /*38ab0*/  LEA.HI.X.SX32 R5, R8, R3, 0x1, P0 ;  /* 0x0000000308057211 */ /* 0x000fe400000f0eff */
[----:B-1----:R-:W4:Y:S04]  /*38ac0*/  LDL.LU.64 R16, [R1+0x1a8] ;  /* 0x0001a80001107983 */ /* 0x002f280000300a00 */
[----:B0-----:R-:W4:Y:S04]  /*38ad0*/  LDL.LU.64 R20, [R1+0x1a0] ;  /* 0x0001a00001147983 */ /* 0x001f280000300a00 */
[----:B------:R-:W-:Y:S04]  /*38ae0*/  STL.64 [R1+0x410], R4 ;  /* 0x0004100401007387 */ /* 0x000fe80000100a00 */
[----:B------:R-:W4:Y:S01]  /*38af0*/  LDL.LU R9, [R1+0x8] ;  /* 0x0000080001097983 */ /* 0x000f220000300800 */
[----:B------:R-:W-:-:S04]  /*38b00*/  IADD3 R22, P0, R26, R2, RZ ;  /* 0x000000021a167210 */ /* 0x000fc80007f1e0ff */
[----:B------:R-:W-:Y:S01]  /*38b10*/  LEA.HI.X.SX32 R23, R13, R3, 0x1, P0 ;  /* 0x000000030d177211 */ /* 0x000fe200000f0eff */
[----:B-----5:R0:W-:Y:S04]  /*38b20*/  STG.E.U16 [R6.64], R12 ;  /* 0x0000000c06007986 */ /* 0x0201e8000c101504 */
[----:B------:R1:W-:Y:S04]  /*38b30*/  STL.64 [R1+0x408], R22 ;  /* 0x0004081601007387 */ /* 0x0003e80000100a00 */
[----:B0-----:R-:W5:Y:S01]  /*38b40*/  LDL.LU.64 R6, [R1+0xec8] ;  /* 0x000ec80001067983 */ /* 0x001f620000300a00 */
[----:B------:R-:W-:-:S02]  /*38b50*/  IMAD R10, R18, 0x14e, RZ ;  /* 0x0000014e120a7824 */ /* 0x000fc400078e02ff */
[C---:B------:R-:W-:Y:S02]  /*38b60*/  IMAD R5, R18.reuse, 0xa7, RZ ;  /* 0x000000a712057824 */ /* 0x040fe400078e02ff */
[----:B------:R-:W-:Y:S01]  /*38b70*/  IMAD R4, R18, 0x150, RZ ;  /* 0x0000015012047824 */ /* 0x000fe200078e02ff */
[----:B-1----:R-:W-:Y:S01]  /*38b80*/  IADD3 R22, P0, R10, R2, RZ ;  /* 0x000000020a167210 */ /* 0x002fe20007f1e0ff */
[----:B------:R-:W-:-:S03]  /*38b90*/  IMAD.MOV.U32 R13, RZ, RZ, c[0x0][0x1c8] ;  /* 0x00007200ff0d7624 */ /* 0x000fc600078e00ff */
[-C--:B------:R-:W-:Y:S01]  /*38ba0*/  LEA.HI.X.SX32 R23, R5, R3.reuse, 0x1, P0 ;  /* 0x0000000305177211 */ /* 0x080fe200000f0eff */
[----:B------:R-:W-:Y:S01]  /*38bb0*/  IMAD R13, R13, 0xa8, RZ ;  /* 0x000000a80d0d7824 */ /* 0x000fe200078e02ff */
[----:B------:R-:W-:Y:S01]  /*38bc0*/  IADD3 R4, P0, R4, R2, RZ ;  /* 0x0000000204047210 */ /* 0x000fe20007f1e0ff */
[----:B------:R-:W-:Y:S01]  /*38bd0*/  IMAD R26, R18, 0x152, RZ ;  /* 0x00000152121a7824 */ /* 0x000fe200078e02ff */
[----:B------:R-:W-:Y:S02]  /*38be0*/  PRMT R10, R12, 0x7632, R10 ;  /* 0x000076320c0a7816 */ /* 0x000fe4000000000a */
[----:B------:R-:W-:Y:S01]  /*38bf0*/  LEA.HI.X.SX32 R5, R13, R3, 0x1, P0 ;  /* 0x000000030d057211 */ /* 0x000fe200000f0eff */
[----:B------:R-:W-:Y:S01]  /*38c00*/  STL.64 [R1+0x400], R22 ;  /* 0x0004001601007387 */ /* 0x000fe20000100a00 */
[----:B------:R-:W-:-:S03]  /*38c10*/  IMAD R8, R18, 0xa9, RZ ;  /* 0x000000a912087824 */ /* 0x000fc600078e02ff */
[----:B------:R0:W-:Y:S02]  /*38c20*/  STL.64 [R1+0x3f8], R4 ;  /* 0x0003f80401007387 */ /* 0x0001e40000100a00 */
[----:B0-----:R-:W-:Y:S01]  /*38c30*/  IADD3 R4, P0, R26, R2, RZ ;  /* 0x000000021a047210 */ /* 0x001fe20007f1e0ff */
[----:B------:R-:W-:-:S03]  /*38c40*/  IMAD R26, R18, 0x154, RZ ;  /* 0x00000154121a7824 */ /* 0x000fc600078e02ff */
[----:B------:R-:W-:Y:S02]  /*38c50*/  LEA.HI.X.SX32 R5, R8, R3, 0x1, P0 ;  /* 0x0000000308057211 */ /* 0x000fe400000f0eff */
[----:B------:R-:W-:-:S03]  /*38c60*/  IADD3 R12, P0, R26, R2, RZ ;  /* 0x000000021a0c7210 */ /* 0x000fc60007f1e0ff */
[----:B------:R0:W-:Y:S01]  /*38c70*/  STL.64 [R1+0x3f0], R4 ;  /* 0x0003f00401007387 */ /* 0x0001e20000100a00 */
[C---:B------:R-:W-:Y:S02]  /*38c80*/  IMAD R26, R18.reuse, 0x158, RZ ;  /* 0x00000158121a7824 */ /* 0x040fe400078e02ff */
[C---:B0-----:R-:W-:Y:S02]  /*38c90*/  IMAD R5, R18.reuse, 0xab, RZ ;  /* 0x000000ab12057824 */ /* 0x041fe400078e02ff */
[----:B------:R-:W-:Y:S01]  /*38ca0*/  IMAD R4, R18, 0x15a, RZ ;  /* 0x0000015a12047824 */ /* 0x000fe200078e02ff */
[----:B--2---:R0:W-:Y:S02]  /*38cb0*/  STG.E.U16 [R24.64], R10 ;  /* 0x0000000a18007986 */ /* 0x0041e4000c101504 */
[----:B0-----:R-:W-:-:S05]  /*38cc0*/  MOV R25, c[0x0][0x1c8] ;  /* 0x0000720000197a02 */ /* 0x001fca0000000f00 */
[----:B------:R-:W-:Y:S02]  /*38cd0*/  IMAD R25, R25, 0xaa, RZ ;  /* 0x000000aa19197824 */ /* 0x000fe400078e02ff */
[----:B------:R-:W-:-:S03]  /*38ce0*/  IMAD R10, R18, 0x156, RZ ;  /* 0x00000156120a7824 */ /* 0x000fc600078e02ff */
[----:B------:R-:W-:Y:S02]  /*38cf0*/  LEA.HI.X.SX32 R13, R25, R3, 0x1, P0 ;  /* 0x00000003190d7211 */ /* 0x000fe400000f0eff */
[----:B------:R-:W2:Y:S04]  /*38d00*/  LDL.LU.64 R24, [R1+0x190] ;  /* 0x0001900001187983 */ /* 0x000ea80000300a00 */
[----:B------:R0:W-:Y:S04]  /*38d10*/  STL.64 [R1+0x3e0], R12 ;  /* 0x0003e00c01007387 */ /* 0x0001e80000100a00 */
[----:B---3--:R1:W-:Y:S01]  /*38d20*/  STG.E.U16 [R14.64], R29 ;  /* 0x0000001d0e007986 */ /* 0x0083e2000c101504 */
[----:B0-----:R-:W-:-:S02]  /*38d30*/  IADD3 R12, P0, R10, R2, RZ ;  /* 0x000000020a0c7210 */ /* 0x001fc40007f1e0ff */
[----:B------:R-:W-:Y:S02]  /*38d40*/  PRMT R10, R29, 0x7632, R10 ;  /* 0x000076321d0a7816 */ /* 0x000fe4000000000a */
[----:B-1----:R-:W-:Y:S02]  /*38d50*/  MOV R29, c[0x0][0x1c8] ;  /* 0x00007200001d7a02 */ /* 0x002fe40000000f00 */
[----:B------:R-:W-:-:S03]  /*38d60*/  LEA.HI.X.SX32 R13, R5, R3, 0x1, P0 ;  /* 0x00000003050d7211 */ /* 0x000fc600000f0eff */
[----:B------:R-:W-:Y:S02]  /*38d70*/  IMAD R29, R29, 0xac, RZ ;  /* 0x000000ac1d1d7824 */ /* 0x000fe400078e02ff */
[----:B------:R0:W-:Y:S02]  /*38d80*/  STL.64 [R1+0x3d0], R12 ;  /* 0x0003d00c01007387 */ /* 0x0001e40000100a00 */
[----:B0-----:R-:W-:-:S04]  /*38d90*/  IADD3 R12, P0, R26, R2, RZ ;  /* 0x000000021a0c7210 */ /* 0x001fc80007f1e0ff */
[----:B------:R-:W-:Y:S01]  /*38da0*/  LEA.HI.X.SX32 R13, R29, R3, 0x1, P0 ;  /* 0x000000031d0d7211 */ /* 0x000fe200000f0eff */
[----:B------:R-:W-:-:S04]  /*38db0*/  IMAD R26, R18, 0xad, RZ ;  /* 0x000000ad121a7824 */ /* 0x000fc800078e02ff */
[----:B------:R0:W-:Y:S01]  /*38dc0*/  STL.64 [R1+0x3c8], R12 ;  /* 0x0003c80c01007387 */ /* 0x0001e20000100a00 */
[----:B------:R-:W-:-:S03]  /*38dd0*/  MOV R29, c[0x0][0x1c8] ;  /* 0x00007200001d7a02 */ /* 0x000fc60000000f00 */
[----:B----4-:R1:W-:Y:S01]  /*38de0*/  STG.E.U16 [R16.64], R10 ;  /* 0x0000000a10007986 */ /* 0x0103e2000c101504 */
[----:B0-----:R-:W-:-:S03]  /*38df0*/  IADD3 R12, P0, R4, R2, RZ ;  /* 0x00000002040c7210 */ /* 0x001fc60007f1e0ff */
[----:B------:R0:W-:Y:S01]  /*38e00*/  STG.E.U16 [R20.64], R9 ;  /* 0x0000000914007986 */ /* 0x0001e2000c101504 */
[----:B------:R-:W-:Y:S01]  /*38e10*/  LEA.HI.X.SX32 R13, R26, R3, 0x1, P0 ;  /* 0x000000031a0d7211 */ /* 0x000fe200000f0eff */
[----:B-1----:R-:W-:Y:S02]  /*38e20*/  IMAD R10, R18, 0x15c, RZ ;  /* 0x0000015c120a7824 */ /* 0x002fe400078e02ff */
[----:B0-----:R-:W3:Y:S04]  /*38e30*/  LDL.LU.64 R20, [R1+0x188] ;  /* 0x0001880001147983 */ /* 0x001ee80000300a00 */
[----:B------:R0:W-:Y:S02]  /*38e40*/  STL.64 [R1+0x3a8], R12 ;  /* 0x0003a80c01007387 */ /* 0x0001e40000100a00 */
[----:B0-----:R-:W-:-:S02]  /*38e50*/  IADD3 R12, P0, R10, R2, RZ ;  /* 0x000000020a0c7210 */ /* 0x001fc40007f1e0ff */
[----:B------:R-:W-:Y:S01]  /*38e60*/  PRMT R10, R9, 0x7632, R10 ;  /* 0x00007632090a7816 */ /* 0x000fe2000000000a */
[----:B------:R-:W-:Y:S02]  /*38e70*/  IMAD R9, R29, 0xae, RZ ;  /* 0x000000ae1d097824 */ /* 0x000fe400078e02ff */
[----:B------:R-:W4:Y:S03]  /*38e80*/  LDL.LU R29, [R1+0x68] ;  /* 0x00006800011d7983 */ /* 0x000f260000300800 */
[----:B------:R-:W-:Y:S01]  /*38e90*/  LEA.HI.X.SX32 R13, R9, R3, 0x1, P0 ;  /* 0x00000003090d7211 */ /* 0x000fe200000f0eff */
[----:B------:R-:W4:Y:S04]  /*38ea0*/  LDL.LU.64 R22, [R1+0x180] ;  /* 0x0001800001167983 */ /* 0x000f280000300a00 */
[----:B------:R-:W-:Y:S04]  /*38eb0*/  STL.64 [R1+0x3a0], R12 ;  /* 0x0003a00c01007387 */ /* 0x000fe80000100a00 */
[----:B-----5:R0:W-:Y:S04]  /*38ec0*/  STG.E.U16 [R6.64], R10 ;  /* 0x0000000a06007986 */ /* 0x0201e8000c101504 */
[----:B0-----:R-:W2:Y:S01]  /*38ed0*/  LDL.LU.64 R6, [R1+0xec0] ;  /* 0x000ec00001067983 */ /* 0x001ea20000300a00 */
[----:B------:R-:W-:-:S02]  /*38ee0*/  IMAD R4, R18, 0x15e, RZ ;  /* 0x0000015e12047824 */ /* 0x000fc400078e02ff */
[----:B------:R-:W-:-:S03]  /*38ef0*/  IMAD R8, R18, 0xaf, RZ ;  /* 0x000000af12087824 */ /* 0x000fc600078e02ff */
[----:B------:R-:W-:Y:S01]  /*38f00*/  IADD3 R4, P0, R4, R2, RZ ;  /* 0x0000000204047210 */ /* 0x000fe20007f1e0ff */
[----:B------:R-:W-:Y:S01]  /*38f10*/  IMAD R26, R18, 0x160, RZ ;  /* 0x00000160121a7824 */ /* 0x000fe200078e02ff */
[----:B------:R-:W-:Y:S02]  /*38f20*/  MOV R13, c[0x0][0x1c8] ;  /* 0x00007200000d7a02 */ /* 0x000fe40000000f00 */
[----:B------:R-:W-:-:S03]  /*38f30*/  LEA.HI.X.SX32 R5, R8, R3, 0x1, P0 ;  /* 0x0000000308057211 */ /* 0x000fc600000f0eff */
[----:B------:R-:W-:Y:S02]  /*38f40*/  IMAD R13, R13, 0xb0, RZ ;  /* 0x000000b00d0d7824 */ /* 0x000fe400078e02ff */
[----:B------:R0:W-:Y:S01]  /*38f50*/  STL.64 [R1+0x398], R4 ;  /* 0x0003980401007387 */ /* 0x0001e20000100a00 */
[C---:B------:R-:W-:Y:S02]  /*38f60*/  IMAD R10, R18.reuse, 0x162, RZ ;  /* 0x00000162120a7824 */ /* 0x040fe400078e02ff */
[----:B------:R-:W-:Y:S01]  /*38f70*/  IMAD R8, R18, 0xb1, RZ ;  /* 0x000000b112087824 */ /* 0x000fe200078e02ff */
[----:B------:R-:W5:Y:S01]  /*38f80*/  LDL.LU.64 R16, [R1+0x178] ;  /* 0x0001780001107983 */ /* 0x000f620000300a00 */
[----:B0-----:R-:W-:-:S04]  /*38f90*/  IADD3 R4, P0, R26, R2, RZ ;  /* 0x000000021a047210 */ /* 0x001fc80007f1e0ff */
[----:B------:R-:W-:-:S05]  /*38fa0*/  LEA.HI.X.SX32 R5, R13, R3, 0x1, P0 ;  /* 0x000000030d057211 */ /* 0x000fca00000f0eff */
[----:B------:R0:W-:Y:S01]  /*38fb0*/  STL.64 [R1+0x390], R4 ;  /* 0x0003900401007387 */ /* 0x0001e20000100a00 */
[----:B------:R-:W-:Y:S01]  /*38fc0*/  IMAD R26, R18, 0x164, RZ ;  /* 0x00000164121a7824 */ /* 0x000fe200078e02ff */
[----:B0-----:R-:W-:-:S04]  /*38fd0*/  IADD3 R4, P0, R10, R2, RZ ;  /* 0x000000020a047210 */ /* 0x001fc80007f1e0ff */
[----:B------:R-:W-:Y:S02]  /*38fe0*/  LEA.HI.X.SX32 R5, R8, R3, 0x1, P0 ;  /* 0x0000000308057211 */ /* 0x000fe400000f0eff */
[----:B------:R-:W4:Y:S04]  /*38ff0*/  LDL.LU.64 R8, [R1+0x170] ;  /* 0x0001700001087983 */ /* 0x000f280000300a00 */
[----:B--2---:R0:W-:Y:S02]  /*39000*/  STG.E.U16 [R24.64], R6 ;  /* 0x0000000618007986 */ /* 0x0041e4000c101504 */
[----:B0-----:R-:W-:Y:S02]  /*39010*/  IMAD.MOV.U32 R25, RZ, RZ, c[0x0][0x1c8] ;  /* 0x00007200ff197624 */ /* 0x001fe400078e00ff */
[----:B------:R-:W2:Y:S02]  /*39020*/  LDL.LU R24, [R1+0xa8] ;  /* 0x0000a80001187983 */ /* 0x000ea40000300800 */
[----:B------:R-:W-:-:S02]  /*39030*/  IMAD R25, R25, 0xb2, RZ ;  /* 0x000000b219197824 */ /* 0x000fc400078e02ff */
[----:B------:R0:W-:Y:S01]  /*39040*/  STL.64 [R1+0x388], R4 ;  /* 0x0003880401007387 */ /* 0x0001e20000100a00 */
[----:B------:R-:W-:Y:S02]  /*39050*/  PRMT R6, R6, 0x7632, R6 ;  /* 0x0000763206067816 */ /* 0x000fe40000000006 */
[----:B0-----:R-:W-:-:S04]  /*39060*/  IADD3 R4, P0, R26, R2, RZ ;  /* 0x000000021a047210 */ /* 0x001fc80007f1e0ff */
[----:B------:R-:W-:Y:S01]  /*39070*/  LEA.HI.X.SX32 R5, R25, R3, 0x1, P0 ;  /* 0x0000000319057211 */ /* 0x000fe200000f0eff */
[----:B---3--:R0:W-:Y:S04]  /*39080*/  STG.E.U16 [R20.64], R6 ;  /* 0x0000000614007986 */ /* 0x0081e8000c101504 */
[----:B------:R1:W-:Y:S04]  /*39090*/  STL.64 [R1+0x378], R4 ;  /* 0x0003780401007387 */ /* 0x0003e80000100a00 */
[----:B0-----:R-:W3:Y:S04]  /*390a0*/  LDL.LU.64 R20, [R1+0x168] ;  /* 0x0001680001147983 */ /* 0x001ee80000300a00 */
[----:B------:R-:W2:Y:S01]  /*390b0*/  LDL.LU.64 R12, [R1+0x160] ;  /* 0x00016000010c7983 */ /* 0x000ea20000300a00 */
[----:B------:R-:W-:-:S02]  /*390c0*/  IMAD R10, R18, 0x166, RZ ;  /* 0x00000166120a7824 */ /* 0x000fc400078e02ff */
[----:B------:R-:W-:-:S03]  /*390d0*/  IMAD R26, R18, 0xb3, RZ ;  /* 0x000000b3121a7824 */ /* 0x000fc600078e02ff */
[----:B-1----:R-:W-:Y:S01]  /*390e0*/  IADD3 R4, P0, R10, R2, RZ ;  /* 0x000000020a047210 */ /* 0x002fe20007f1e0ff */
[----:B------:R-:W-:Y:S01]  /*390f0*/  IMAD R10, R18, 0x168, RZ ;  /* 0x00000168120a7824 */ /* 0x000fe200078e02ff */
[----:B------:R-:W-:Y:S02]  /*39100*/  MOV R15, c[0x0][0x1c8] ;  /* 0x00007200000f7a02 */ /* 0x000fe40000000f00 */
[----:B------:R-:W-:-:S03]  /*39110*/  LEA.HI.X.SX32 R5, R26, R3, 0x1, P0 ;  /* 0x000000031a057211 */ /* 0x000fc600000f0eff */
[----:B------:R-:W-:Y:S02]  /*39120*/  IMAD R15, R15, 0xb4, RZ ;  /* 0x000000b40f0f7824 */ /* 0x000fe400078e02ff */
[C---:B------:R-:W-:Y:S01]  /*39130*/  IMAD R6, R18.reuse, 0x16a, RZ ;  /* 0x0000016a12067824 */ /* 0x040fe200078e02ff */
[----:B----4-:R-:W-:Y:S01]  /*39140*/  STG.E.U16 [R22.64], R29 ;  /* 0x0000001d16007986 */ /* 0x010fe2000c101504 */
[----:B------:R-:W-:-:S03]  /*39150*/  IMAD R26, R18, 0xb5, RZ ;  /* 0x000000b5121a7824 */ /* 0x000fc600078e02ff */
[----:B--2---:R-:W-:Y:S04]  /*39160*/  STL.64 [R1+0xeb8], R12 ;  /* 0x000eb80c01007387 */ /* 0x004fe80000100a00 */
[----:B------:R0:W-:Y:S04]  /*39170*/  STL.64 [R1+0x370], R4 ;  /* 0x0003700401007387 */ /* 0x0001e80000100a00 */
[----:B------:R-:W2:Y:S01]  /*39180*/  LDL.LU R25, [R1+0xb8] ;  /* 0x0000b80001197983 */ /* 0x000ea20000300800 */
[----:B0-----:R-:W-:-:S04]  /*39190*/  IADD3 R4, P0, R10, R2, RZ ;  /* 0x000000020a047210 */ /* 0x001fc80007f1e0ff */
[----:B------:R-:W-:Y:S01]  /*391a0*/  LEA.HI.X.SX32 R5, R15, R3, 0x1, P0 ;  /* 0x000000030f057211 */ /* 0x000fe200000f0eff */
[----:B------:R-:W-:-:S04]  /*391b0*/  IMAD R10, R18, 0x16c, RZ ;  /* 0x0000016c120a7824 */ /* 0x000fc800078e02ff */
[----:B------:R0:W-:Y:S01]  /*391c0*/  STL.64 [R1+0x368], R4 ;  /* 0x0003680401007387 */ /* 0x0001e20000100a00 */
[----:B------:R-:W-:-:S03]  /*391d0*/  IMAD R12, R18, 0x16e, RZ ;  /* 0x0000016e120c7824 */ /* 0x000fc600078e02ff */
[----:B------:R-:W4:Y:S01]  /*391e0*/  LDL.LU.64 R22, [R1+0x158] ;  /* 0x0001580001167983 */ /* 0x000f220000300a00 */
[-C--:B0-----:R-:W-:Y:S02]  /*391f0*/  IADD3 R4, P0, R6, R2.reuse, RZ ;  /* 0x0000000206047210 */ /* 0x081fe40007f1e0ff */
[----:B------:R-:W-:Y:S02]  /*39200*/  PRMT R6, R29, 0x7632, R6 ;  /* 0x000076321d067816 */ /* 0x000fe40000000006 */
[----:B------:R-:W-:Y:S02]  /*39210*/  MOV R29, c[0x0][0x1c8] ;  /* 0x00007200001d7a02 */ /* 0x000fe40000000f00 */
[----:B------:R-:W-:Y:S01]  /*39220*/  LEA.HI.X.SX32 R5, R26, R3, 0x1, P0 ;  /* 0x000000031a057211 */ /* 0x000fe200000f0eff */
[----:B-----5:R0:W-:Y:S01]  /*39230*/  STG.E.U16 [R16.64], R6 ;  /* 0x0000000610007986 */ /* 0x0201e2000c101504 */
[----:B------:R-:W-:Y:S01]  /*39240*/  IADD3 R14, P0, R10, R2, RZ ;  /* 0x000000020a0e7210 */ /* 0x000fe20007f1e0ff */
[----:B------:R-:W-:-:S02]  /*39250*/  IMAD R26, R18, 0xb7, RZ ;  /* 0x000000b7121a7824 */ /* 0x000fc400078e02ff */
[----:B0-----:R-:W-:Y:S01]  /*39260*/  IMAD R17, R29, 0xb6, RZ ;  /* 0x000000b61d117824 */ /* 0x001fe200078e02ff */
[----:B------:R0:W-:Y:S04]  /*39270*/  STG.E.U16 [R8.64], R24 ;  /* 0x0000001808007986 */ /* 0x0001e8000c101504 */
[-C--:B------:R-:W-:Y:S02]  /*39280*/  LEA.HI.X.SX32 R15, R17, R3.reuse, 0x1, P0 ;  /* 0x00000003110f7211 */ /* 0x080fe400000f0eff */
[----:B------:R-:W-:Y:S01]  /*39290*/  IADD3 R12, P0, R12, R2, RZ ;  /* 0x000000020c0c7210 */ /* 0x000fe20007f1e0ff */
[----:B------:R1:W-:Y:S01]  /*392a0*/  STL.64 [R1+0x360], R4 ;  /* 0x0003600401007387 */ /* 0x0003e20000100a00 */
[----:B------:R-:W-:Y:S01]  /*392b0*/  PRMT R6, R24, 0x7632, R6 ;  /* 0x0000763218067816 */ /* 0x000fe20000000006 */
[----:B------:R-:W-:Y:S01]  /*392c0*/  IMAD R10, R18, 0x170, RZ ;  /* 0x00000170120a7824 */ /* 0x000fe200078e02ff */
[----:B------:R-:W-:-:S02]  /*392d0*/  LEA.HI.X.SX32 R13, R26, R3, 0x1, P0 ;  /* 0x000000031a0d7211 */ /* 0x000fc400000f0eff */
[----:B0-----:R-:W-:Y:S01]  /*392e0*/  MOV R24, c[0x0][0x1c8] ;  /* 0x0000720000187a02 */ /* 0x001fe20000000f00 */
[----:B-1----:R-:W5:Y:S04]  /*392f0*/  LDL.LU.64 R4, [R1+0x150] ;  /* 0x0001500001047983 */ /* 0x002f680000300a00 */
[----:B------:R-:W-:Y:S01]  /*39300*/  IMAD R24, R24, 0xb8, RZ ;  /* 0x000000b818187824 */ /* 0x000fe200078e02ff */
[----:B------:R-:W5:Y:S04]  /*39310*/  LDL.LU R29, [R1+0xc8] ;  /* 0x0000c800011d7983 */ /* 0x000f680000300800 */
[----:B------:R0:W-:Y:S04]  /*39320*/  STL.64 [R1+0x358], R14 ;  /* 0x0003580e01007387 */ /* 0x0001e80000100a00 */
[----:B------:R-:W2:Y:S04]  /*39330*/  LDL.LU.64 R8, [R1+0x148] ;  /* 0x0001480001087983 */ /* 0x000ea80000300a00 */
[----:B------:R1:W-:Y:S01]  /*39340*/  STL.64 [R1+0x350], R12 ;  /* 0x0003500c01007387 */ /* 0x0003e20000100a00 */
[----:B0-----:R-:W-:-:S03]  /*39350*/  IMAD R14, R18, 0x172, RZ ;  /* 0x00000172120e7824 */ /* 0x001fc600078e02ff */
[----:B---3--:R0:W-:Y:S01]  /*39360*/  STG.E.U16 [R20.64], R6 ;  /* 0x0000000614007986 */ /* 0x0081e2000c101504 */
[----:B------:R-:W-:-:S03]  /*39370*/  IMAD R26, R18, 0xb9, RZ ;  /* 0x000000b9121a7824 */ /* 0x000fc600078e02ff */
[----:B------:R-:W3:Y:S01]  /*39380*/  LDL.LU.64 R16, [R1+0x140] ;  /* 0x0001400001107983 */ /* 0x000ee20000300a00 */
[----:B-1----:R-:W-:-:S04]  /*39390*/  IADD3 R12, P0, R10, R2, RZ ;  /* 0x000000020a0c7210 */ /* 0x002fc80007f1e0ff */
[----:B------:R-:W-:Y:S01]  /*393a0*/  LEA.HI.X.SX32 R13, R24, R3, 0x1, P0 ;  /* 0x00000003180d7211 */ /* 0x000fe200000f0eff */
[----:B0-----:R-:W3:Y:S01]  /*393b0*/  LDL.LU R21, [R1+0x9c] ;  /* 0x00009c0001157983 */ /* 0x001ee20000300800 */
[----:B------:R-:W-:-:S04]  /*393c0*/  IADD3 R14, P0, R14, R2, RZ ;  /* 0x000000020e0e7210 */ /* 0x000fc80007f1e0ff */
[----:B------:R-:W-:Y:S01]  /*393d0*/  LEA.HI.X.SX32 R15, R26, R3, 0x1, P0 ;  /* 0x000000031a0f7211 */ /* 0x000fe200000f0eff */
[----:B------:R0:W-:Y:S04]  /*393e0*/  STL.64 [R1+0x340], R12 ;  /* 0x0003400c01007387 */ /* 0x0001e80000100a00 */
[----:B0-----:R-:W2:Y:S04]  /*393f0*/  LDL.LU.64 R12, [R1+0xeb8] ;  /* 0x000eb800010c7983 */ /* 0x001ea80000300a00 */
[----:B------:R0:W-:Y:S04]  /*39400*/  STL.64 [R1+0x330], R14 ;  /* 0x0003300e01007387 */ /* 0x0001e80000100a00 */
[----:B0-----:R-:W2:Y:S01]  /*39410*/  LDL.LU R15, [R1+0x5c] ;  /* 0x00005c00010f7983 */ /* 0x001ea20000300800 */
[----:B------:R-:W-:Y:S01]  /*39420*/  MOV R20, c[0x0][0x1c8] ;  /* 0x0000720000147a02 */ /* 0x000fe20000000f00 */
[----:B------:R-:W-:-:S04]  /*39430*/  IMAD R10, R18, 0x174, RZ ;  /* 0x00000174120a7824 */ /* 0x000fc800078e02ff */
[----:B------:R-:W-:Y:S01]  /*39440*/  IMAD R20, R20, 0xba, RZ ;  /* 0x000000ba14147824 */ /* 0x000fe200078e02ff */
[----:B------:R-:W-:Y:S01]  /*39450*/  IADD3 R24, P0, R10, R2, RZ ;  /* 0x000000020a187210 */ /* 0x000fe20007f1e0ff */
[C---:B------:R-:W-:Y:S02]  /*39460*/  IMAD R26, R18.reuse, 0xbb, RZ ;  /* 0x000000bb121a7824 */ /* 0x040fe400078e02ff */
[C---:B------:R-:W-:Y:S01]  /*39470*/  IMAD R10, R18.reuse, 0x178, RZ ;  /* 0x00000178120a7824 */ /* 0x040fe200078e02ff */
[----:B--2---:R0:W-:Y:S04]  /*39480*/  STL [R1+0xeb0], R15 ;  /* 0x000eb00f01007387 */ /* 0x0041e80000100800 */
[----:B0-----:R-:W2:Y:S04]  /*39490*/  LDL.LU.64 R14, [R1+0x138] ;  /* 0x00013800010e7983 */ /* 0x001ea80000300a00 */
[----:B------:R0:W-:Y:S01]  /*394a0*/  STG.E.U16 [R12.64], R25 ;  /* 0x000000190c007986 */ /* 0x0001e2000c101504 */
[----:B------:R-:W-:Y:S01]  /*394b0*/  PRMT R6, R25, 0x7632, R6 ;  /* 0x0000763219067816 */ /* 0x000fe20000000006 */
[----:B0-----:R-:W-:Y:S01]  /*394c0*/  IMAD R12, R18, 0x176, RZ ;  /* 0x00000176120c7824 */ /* 0x001fe200078e02ff */
[----:B------:R-:W-:-:S03]  /*394d0*/  LEA.HI.X.SX32 R25, R20, R3, 0x1, P0 ;  /* 0x0000000314197211 */ /* 0x000fc600000f0eff */
[----:B----4-:R0:W-:Y:S01]  /*394e0*/  STG.E.U16 [R22.64], R6 ;  /* 0x0000000616007986 */ /* 0x0101e2000c101504 */
[----:B------:R-:W-:-:S03]  /*394f0*/  IADD3 R12, P0, R12, R2, RZ ;  /* 0x000000020c0c7210 */ /* 0x000fc60007f1e0ff */
[----:B-----5:R1:W-:Y:S01]  /*39500*/  STG.E.U16 [R4.64], R29 ;  /* 0x0000001d04007986 */ /* 0x0203e2000c101504 */
[----:B------:R-:W-:Y:S02]  /*39510*/  LEA.HI.X.SX32 R13, R26, R3, 0x1, P0 ;  /* 0x000000031a0d7211 */ /* 0x000fe400000f0eff */
[----:B0-----:R-:W-:Y:S01]  /*39520*/  PRMT R6, R29, 0x7632, R6 ;  /* 0x000076321d067816 */ /* 0x001fe20000000006 */
[----:B------:R-:W4:Y:S01]  /*39530*/  LDL.LU.64 R22, [R1+0x130] ;  /* 0x0001300001167983 */ /* 0x000f220000300a00 */
[----:B-1----:R-:W-:-:S03]  /*39540*/  IMAD.MOV.U32 R29, RZ, RZ, c[0x0][0x1c8] ;  /* 0x00007200ff1d7624 */ /* 0x002fc600078e00ff */
[----:B------:R0:W-:Y:S01]  /*39550*/  STL.64 [R1+0x328], R24 ;  /* 0x0003281801007387 */ /* 0x0001e20000100a00 */
[----:B------:R-:W-:-:S03]  /*39560*/  IMAD R20, R29, 0xbc, RZ ;  /* 0x000000bc1d147824 */ /* 0x000fc600078e02ff */
[----:B------:R1:W-:Y:S01]  /*39570*/  STG.E.U16 [R8.64], R6 ;  /* 0x0000000608007986 */ /* 0x0003e2000c101504 */
[----:B------:R-:W-:-:S03]  /*39580*/  IMAD R4, R18, 0x17a, RZ ;  /* 0x0000017a12047824 */ /* 0x000fc600078e02ff */
[----:B0-----:R-:W5:Y:S04]  /*39590*/  LDL.LU.64 R24, [R1+0x128] ;  /* 0x0001280001187983 */ /* 0x001f680000300a00 */
[----:B------:R0:W-:Y:S01]  /*395a0*/  STL.64 [R1+0x320], R12 ;  /* 0x0003200c01007387 */ /* 0x0001e20000100a00 */
[----:B------:R-:W-:-:S03]  /*395b0*/  IMAD R26, R18, 0xbd, RZ ;  /* 0x000000bd121a7824 */ /* 0x000fc600078e02ff */
[----:B-1----:R-:W4:Y:S04]  /*395c0*/  LDL.LU.64 R8, [R1+0x120] ;  /* 0x0001200001087983 */ /* 0x002f280000300a00 */
[----:B------:R-:W4:Y:S01]  /*395d0*/  LDL.LU R29, [R1+0x2c] ;  /* 0x00002c00011d7983 */ /* 0x000f220000300800 */
[----:B0-----:R-:W-:-:S04]  /*395e0*/  IADD3 R12, P0, R10, R2, RZ ;  /* 0x000000020a0c7210 */ /* 0x001fc80007f1e0ff */
[----:B------:R-:W-:Y:S01]  /*395f0*/  LEA.HI.X.SX32 R13, R20, R3, 0x1, P0 ;  /* 0x00000003140d7211 */ /* 0x000fe200000f0eff */
[----:B---3--:R0:W-:Y:S04]  /*39600*/  STG.E.U16 [R16.64], R21 ;  /* 0x0000001510007986 */ /* 0x0081e8000c101504 */
[----:B------:R1:W-:Y:S01]  /*39610*/  STL.64 [R1+0x318], R12 ;  /* 0x0003180c01007387 */ /* 0x0003e20000100a00 */
[----:B------:R-:W-:Y:S01]  /*39620*/  PRMT R6, R21, 0x7632, R6 ;  /* 0x0000763215067816 */ /* 0x000fe20000000006 */
[----:B------:R-:W-:Y:S01]  /*39630*/  IMAD R10, R18, 0x17c, RZ ;  /* 0x0000017c120a7824 */ /* 0x000fe200078e02ff */
[----:B0-----:R-:W-:Y:S01]  /*39640*/  MOV R21, c[0x0][0x1c8] ;  /* 0x0000720000157a02 */ /* 0x001fe20000000f00 */
[----:B------:R-:W3:Y:S01]  /*39650*/  LDL.LU.64 R16, [R1+0x118] ;  /* 0x0001180001107983 */ /* 0x000ee20000300a00 */
[----:B-1----:R-:W-:-:S04]  /*39660*/  IADD3 R12, P0, R4, R2, RZ ;  /* 0x00000002040c7210 */ /* 0x002fc80007f1e0ff */
[----:B------:R-:W-:Y:S01]  /*39670*/  LEA.HI.X.SX32 R13, R26, R3, 0x1, P0 ;  /* 0x000000031a0d7211 */ /* 0x000fe200000f0eff */
[----:B------:R-:W-:-:S04]  /*39680*/  IMAD R21, R21, 0xbe, RZ ;  /* 0x000000be15157824 */ /* 0x000fc800078e02ff */
[----:B------:R0:W-:Y:S01]  /*39690*/  STL.64 [R1+0x308], R12 ;  /* 0x0003080c01007387 */ /* 0x0001e20000100a00 */
[C---:B------:R-:W-:Y:S02]  /*396a0*/  IMAD R4, R18.reuse, 0x17e, RZ ;  /* 0x0000017e12047824 */ /* 0x040fe400078e02ff */
[----:B------:R-:W-:Y:S01]  /*396b0*/  IMAD R26, R18, 0xbf, RZ ;  /* 0x000000bf121a7824 */ /* 0x000fe200078e02ff */
[----:B0-----:R-:W-:-:S04]  /*396c0*/  IADD3 R12, P0, R10, R2, RZ ;  /* 0x000000020a0c7210 */ /* 0x001fc80007f1e0ff */
[----:B------:R-:W-:Y:S01]  /*396d0*/  LEA.HI.X.SX32 R13, R21, R3, 0x1, P0 ;  /* 0x00000003150d7211 */ /* 0x000fe200000f0eff */
[----:B--2---:R0:W-:Y:S04]  /*396e0*/  STG.E.U16 [R14.64], R6 ;  /* 0x000000060e007986 */ /* 0x0041e8000c101504 */
[----:B0-----:R-:W2:Y:S04]  /*396f0*/  LDL.LU R15, [R1+0xeb0] ;  /* 0x000eb000010f7983 */ /* 0x001ea80000300800 */
[----:B------:R-:W2:Y:S04]  /*39700*/  LDL.LU.64 R20, [R1+0x110] ;  /* 0x0001100001147983 */ /* 0x000ea80000300a00 */
[----:B------:R0:W-:Y:S02]  /*39710*/  STL.64 [R1+0x300], R12 ;  /* 0x0003000c01007387 */ /* 0x0001e40000100a00 */
[----:B0-----:R-:W-:-:S04]  /*39720*/  IADD3 R12, P0, R4, R2, RZ ;  /* 0x00000002040c7210 */ /* 0x001fc80007f1e0ff */
[----:B------:R-:W-:-:S05]  /*39730*/  LEA.HI.X.SX32 R13, R26, R3, 0x1, P0 ;  /* 0x000000031a0d7211 */ /* 0x000fca00000f0eff */
[----:B------:R0:W-:Y:S04]  /*39740*/  STL.64 [R1+0x2f0], R12 ;  /* 0x0002f00c01007387 */ /* 0x0001e80000100a00 */
[----:B0-----:R-:W2:Y:S01]  /*39750*/  LDL.LU.64 R12, [R1+0x100] ;  /* 0x00010000010c7983 */ /* 0x001ea20000300a00 */
[----:B------:R-:W-:-:S05]  /*39760*/  IMAD R10, R18, 0x180, RZ ;  /* 0x00000180120a7824 */ /* 0x000fca00078e02ff */
[----:B------:R-:W-:Y:S01]  /*39770*/  IADD3 R14, P0, R10, R2, RZ ;  /* 0x000000020a0e7210 */ /* 0x000fe20007f1e0ff */
[C---:B------:R-:W-:Y:S02]  /*39780*/  IMAD R4, R18.reuse, 0x182, RZ ;  /* 0x0000018212047824 */ /* 0x040fe400078e02ff */
[C---:B------:R-:W-:Y:S02]  /*39790*/  IMAD R26, R18.reuse, 0xc1, RZ ;  /* 0x000000c1121a7824 */ /* 0x040fe400078e02ff */
[----:B------:R-:W-:Y:S01]  /*397a0*/  IMAD R10, R18, 0x184, RZ ;  /* 0x00000184120a7824 */ /* 0x000fe200078e02ff */
[----:B--2---:R0:W-:Y:S04]  /*397b0*/  STL.64 [R1+0xea8], R12 ;  /* 0x000ea80c01007387 */ /* 0x0041e80000100a00 */
[----:B0-----:R-:W2:Y:S01]  /*397c0*/  LDL.LU.64 R12, [R1+0x108] ;  /* 0x00010800010c7983 */ /* 0x001ea20000300a00 */
[----:B------:R-:W-:-:S03]  /*397d0*/  PRMT R6, R15, 0x7632, R6 ;  /* 0x000076320f067816 */ /* 0x000fc60000000006 */
[----:B----4-:R-:W-:Y:S04]  /*397e0*/  STG.E.U16 [R22.64], R15 ;  /* 0x0000000f16007986 */ /* 0x010fe8000c101504 */
[----:B-----5:R0:W-:Y:S02]  /*397f0*/  STG.E.U16 [R24.64], R6 ;  /* 0x0000000618007986 */ /* 0x0201e4000c101504 */
[----:B0-----:R-:W-:Y:S02]  /*39800*/  MOV R25, c[0x0][0x1c8] ;  /* 0x0000720000197a02 */ /* 0x001fe40000000f00 */
[----:B------:R-:W4:Y:S03]  /*39810*/  LDL.LU R24, [R1+0x8c] ;  /* 0x00008c0001187983 */ /* 0x000f260000300800 */
[----:B------:R-:W-:-:S05]  /*39820*/  IMAD R25, R25, 0xc0, RZ ;  /* 0x000000c019197824 */ /* 0x000fca00078e02ff */
[----:B------:R-:W-:Y:S01]  /*39830*/  LEA.HI.X.SX32 R15, R25, R3, 0x1, P0 ;  /* 0x00000003190f7211 */ /* 0x000fe200000f0eff */
[----:B------:R0:W-:Y:S04]  /*39840*/  STG.E.U16 [R8.64], R29 ;  /* 0x0000001d08007986 */ /* 0x0001e8000c101504 */
[----:B------:R1:W-:Y:S01]  /*39850*/  STL.64 [R1+0x2e8], R14 ;  /* 0x0002e80e01007387 */ /* 0x0003e20000100a00 */
[----:B------:R-:W-:Y:S02]  /*39860*/  PRMT R6, R29, 0x7632, R6 ;  /* 0x000076321d067816 */ /* 0x000fe40000000006 */
[----:B0-----:R-:W-:Y:S02]  /*39870*/  MOV R29, c[0x0][0x1c8] ;  /* 0x00007200001d7a02 */ /* 0x001fe40000000f00 */
[----:B-1----:R-:W-:-:S02]  /*39880*/  IADD3 R14, P0, R4, R2, RZ ;  /* 0x00000002040e7210 */ /* 0x002fc40007f1e0ff */
[----:B------:R-:W5:Y:S02]  /*39890*/  LDL.LU.64 R4, [R1+0xf8] ;  /* 0x0000f80001047983 */ /* 0x000f640000300a00 */
[----:B------:R-:W-:Y:S01]  /*398a0*/  LEA.HI.X.SX32 R15, R26, R3, 0x1, P0 ;  /* 0x000000031a0f7211 */ /* 0x000fe200000f0eff */
[----:B------:R-:W-:Y:S01]  /*398b0*/  IMAD R29, R29, 0xc2, RZ ;  /* 0x000000c21d1d7824 */ /* 0x000fe200078e02ff */
[----:B------:R-:W5:Y:S01]  /*398c0*/  LDL.LU R25, [R1+0x4c] ;  /* 0x00004c0001197983 */ /* 0x000f620000300800 */
[----:B------:R-:W-:-:S03]  /*398d0*/  IMAD R8, R18, 0x186, RZ ;  /* 0x0000018612087824 */ /* 0x000fc600078e02ff */
[----:B------:R0:W-:Y:S01]  /*398e0*/  STL.64 [R1+0x2e0], R14 ;  /* 0x0002e00e01007387 */ /* 0x0001e20000100a00 */
[----:B------:R-:W-:-:S03]  /*398f0*/  IMAD R26, R18, 0xc3, RZ ;  /* 0x000000c3121a7824 */ /* 0x000fc600078e02ff */
[----:B---3--:R1:W-:Y:S04]  /*39900*/  STG.E.U16 [R16.64], R6 ;  /* 0x0000000610007986 */ /* 0x0083e8000c101504 */
[----:B------:R-:W3:Y:S01]  /*39910*/  LDL.LU.64 R22, [R1+0xf0] ;  /* 0x0000f00001167983 */ /* 0x000ee20000300a00 */
[----:B0-----:R-:W-:-:S04]  /*39920*/  IADD3 R14, P0, R10, R2, RZ ;  /* 0x000000020a0e7210 */ /* 0x001fc80007f1e0ff */
[-C--:B------:R-:W-:Y:S02]  /*39930*/  LEA.HI.X.SX32 R15, R29, R3.reuse, 0x1, P0 ;  /* 0x000000031d0f7211 */ /* 0x080fe400000f0eff */
[----:B------:R-:W-:Y:S02]  /*39940*/  IADD3 R8, P0, R8, R2, RZ ;  /* 0x0000000208087210 */ /* 0x000fe40007f1e0ff */
[----:B-1----:R-:W-:Y:S01]  /*39950*/  PRMT R6, R27, 0x7632, R6 ;  /* 0x000076321b067816 */ /* 0x002fe20000000006 */
[----:B------:R0:W-:Y:S01]  /*39960*/  STL.64 [R1+0x2d8], R14 ;  /* 0x0002d80e01007387 */ /* 0x0001e20000100a00 */
[----:B------:R-:W-:-:S03]  /*39970*/  LEA.HI.X.SX32 R9, R26, R3, 0x1, P0 ;  /* 0x000000031a097211 */ /* 0x000fc600000f0eff */
[----:B------:R-:W-:Y:S04]  /*39980*/  STG.E.U16 [R20.64], R27 ;  /* 0x0000001b14007986 */ /* 0x000fe8000c101504 */
[----:B0-----:R-:W3:Y:S04]  /*39990*/  LDL.LU.64 R14, [R1+0xe8] ;  /* 0x0000e800010e7983 */ /* 0x001ee80000300a00 */
[----:B------:R-:W3:Y:S04]  /*399a0*/  LDL.LU R29, [R1+0x1c] ;  /* 0x00001c00011d7983 */ /* 0x000ee80000300800 */
[----:B------:R-:W3:Y:S04]  /*399b0*/  LDL.LU.64 R16, [R1+0xe0] ;  /* 0x0000e00001107983 */ /* 0x000ee80000300a00 */
[----:B------:R-:W-:Y:S04]  /*399c0*/  STL.64 [R1+0x2d0], R8 ;  /* 0x0002d00801007387 */ /* 0x000fe80000100a00 */
[----:B--2---:R0:W-:Y:S04]  /*399d0*/  STG.E.U16 [R12.64], R6 ;  /* 0x000000060c007986 */ /* 0x0041e8000c101504 */
[----:B0-----:R-:W2:Y:S01]  /*399e0*/  LDL.LU.64 R12, [R1+0xea8] ;  /* 0x000ea800010c7983 */ /* 0x001ea20000300a00 */
[----:B------:R-:W-:Y:S01]  /*399f0*/  MOV R21, c[0x0][0x1c8] ;  /* 0x0000720000157a02 */ /* 0x000fe20000000f00 */
[----:B------:R-:W-:-:S04]  /*39a00*/  IMAD R10, R18, 0x188, RZ ;  /* 0x00000188120a7824 */ /* 0x000fc800078e02ff */
[----:B------:R-:W-:Y:S01]  /*39a10*/  IMAD R21, R21, 0xc4, RZ ;  /* 0x000000c415157824 */ /* 0x000fe200078e02ff */
[----:B------:R-:W-:-:S04]  /*39a20*/  IADD3 R8, P0, R10, R2, RZ ;  /* 0x000000020a087210 */ /* 0x000fc80007f1e0ff */
[----:B------:R-:W-:-:S05]  /*39a30*/  LEA.HI.X.SX32 R9, R21, R3, 0x1, P0 ;  /* 0x0000000315097211 */ /* 0x000fca00000f0eff */
[----:B------:R0:W-:Y:S04]  /*39a40*/  STL.64 [R1+0x2c0], R8 ;  /* 0x0002c00801007387 */ /* 0x0001e80000100a00 */
[----:B0-----:R-:W3:Y:S01]  /*39a50*/  LDL.LU.64 R8, [R1+0xd8] ;  /* 0x0000d80001087983 */ /* 0x001ee20000300a00 */
[C---:B------:R-:W-:Y:S02]  /*39a60*/  IMAD R27, R18.reuse, 0x18a, RZ ;  /* 0x0000018a121b7824 */ /* 0x040fe400078e02ff */
[----:B------:R-:W-:-:S03]  /*39a70*/  IMAD R26, R18, 0xc5, RZ ;  /* 0x000000c5121a7824 */ /* 0x000fc600078e02ff */
[----:B------:R-:W-:Y:S01]  /*39a80*/  IADD3 R20, P0, R27, R2, RZ ;  /* 0x000000021b147210 */ /* 0x000fe20007f1e0ff */
[----:B------:R-:W-:Y:S01]  /*39a90*/  IMAD R10, R18, 0x18c, RZ ;  /* 0x0000018c120a7824 */ /* 0x000fe200078e02ff */
[----:B----4-:R-:W-:Y:S02]  /*39aa0*/  PRMT R6, R24, 0x7632, R6 ;  /* 0x0000763218067816 */ /* 0x010fe40000000006 */
[----:B------:R-:W-:Y:S01]  /*39ab0*/  LEA.HI.X.SX32 R21, R26, R3, 0x1, P0 ;  /* 0x000000031a157211 */ /* 0x000fe200000f0eff */
[C---:B------:R-:W-:Y:S02]  /*39ac0*/  IMAD R27, R18.reuse, 0x18e, RZ ;  /* 0x0000018e121b7824 */ /* 0x040fe400078e02ff */
[----:B------:R-:W-:Y:S01]  /*39ad0*/  IMAD R26, R18, 0xc7, RZ ;  /* 0x000000c7121a7824 */ /* 0x000fe200078e02ff */
[----:B--2---:R0:W-:Y:S04]  /*39ae0*/  STG.E.U16 [R12.64], R24 ;  /* 0x000000180c007986 */ /* 0x0041e8000c101504 */
[----:B0-----:R-:W2:Y:S01]  /*39af0*/  LDL.LU.64 R12, [R1+0xd0] ;  /* 0x0000d000010c7983 */ /* 0x001ea20000300a00 */
[----:B------:R-:W-:-:S03]  /*39b00*/  IMAD.MOV.U32 R24, RZ, RZ, c[0x0][0x1c8] ;  /* 0x00007200ff187624 */ /* 0x000fc600078e00ff */
[----:B------:R0:W-:Y:S01]  /*39b10*/  STL.64 [R1+0x2b0], R20 ;  /* 0x0002b01401007387 */ /* 0x0001e20000100a00 */
[----:B------:R-:W-:-:S03]  /*39b20*/  IMAD R24, R24, 0xc6, RZ ;  /* 0x000000c618187824 */ /* 0x000fc600078e02ff */
[----:B-----5:R1:W-:Y:S01]  /*39b30*/  STG.E.U16 [R4.64], R6 ;  /* 0x0000000604007986 */ /* 0x0203e2000c101504 */
[----:B0-----:R-:W-:-:S04]  /*39b40*/  IADD3 R20, P0, R10, R2, RZ ;  /* 0x000000020a147210 */ /* 0x001fc80007f1e0ff */
[----:B------:R-:W-:Y:S01]  /*39b50*/  LEA.HI.X.SX32 R21, R24, R3, 0x1, P0 ;  /* 0x0000000318157211 */ /* 0x000fe200000f0eff */
[----:B-1----:R-:W4:Y:S04]  /*39b60*/  LDL.LU.64 R4, [R1+0xea0] ;  /* 0x000ea00001047983 */ /* 0x002f280000300a00 */
[----:B------:R0:W-:Y:S01]  /*39b70*/  STL.64 [R1+0x2a0], R20 ;  /* 0x0002a01401007387 */ /* 0x0001e20000100a00 */
[----:B------:R-:W-:Y:S01]  /*39b80*/  IMAD R10, R18, 0x190, RZ ;  /* 0x00000190120a7824 */ /* 0x000fe200078e02ff */
[----:B------:R-:W-:Y:S02]  /*39b90*/  PRMT R6, R25, 0x7632, R6 ;  /* 0x0000763219067816 */ /* 0x000fe40000000006 */
[----:B---3--:R1:W-:Y:S01]  /*39ba0*/  STG.E.U16 [R22.64], R25 ;  /* 0x0000001916007986 */ /* 0x0083e2000c101504 */
[----:B0-----:R-:W-:-:S04]  /*39bb0*/  IADD3 R20, P0, R27, R2, RZ ;  /* 0x000000021b147210 */ /* 0x001fc80007f1e0ff */
[----:B------:R-:W-:Y:S01]  /*39bc0*/  LEA.HI.X.SX32 R21, R26, R3, 0x1, P0 ;  /* 0x000000031a157211 */ /* 0x000fe200000f0eff */
[----:B-1----:R-:W3:Y:S01]  /*39bd0*/  LDL.LU.64 R22, [R1+0xe98] ;  /* 0x000e980001167983 */ /* 0x002ee20000300a00 */
[----:B------:R-:W-:-:S03]  /*39be0*/  IMAD R28, R28, 0xc8, RZ ;  /* 0x000000c81c1c7824 */ /* 0x000fc600078e02ff */
[----:B------:R-:W5:Y:S04]  /*39bf0*/  LDL.LU.64 R24, [R1+0x80] ;  /* 0x0000800001187983 */ /* 0x000f680000300a00 */
[----:B------:R0:W-:Y:S01]  /*39c00*/  STL.64 [R1+0x298], R20 ;  /* 0x0002981401007387 */ /* 0x0001e20000100a00 */
[----:B------:R-:W-:-:S03]  /*39c10*/  IMAD R27, R18, 0x192, RZ ;  /* 0x00000192121b7824 */ /* 0x000fc600078e02ff */
[----:B------:R1:W-:Y:S01]  /*39c20*/  STG.E.U16 [R14.64], R6 ;  /* 0x000000060e007986 */ /* 0x0003e2000c101504 */
[----:B0-----:R-:W-:-:S04]  /*39c30*/  IADD3 R20, P0, R10, R2, RZ ;  /* 0x000000020a147210 */ /* 0x001fc80007f1e0ff */
[----:B------:R-:W-:Y:S01]  /*39c40*/  LEA.HI.X.SX32 R21, R28, R3, 0x1, P0 ;  /* 0x000000031c157211 */ /* 0x000fe200000f0eff */
[----:B-1----:R-:W3:Y:S01]  /*39c50*/  LDL.LU.64 R14, [R1+0xe90] ;  /* 0x000e9000010e7983 */ /* 0x002ee20000300a00 */
[----:B------:R-:W-:-:S03]  /*39c60*/  IMAD R26, R18, 0xc9, RZ ;  /* 0x000000c9121a7824 */ /* 0x000fc600078e02ff */
[----:B------:R0:W-:Y:S01]  /*39c70*/  STL.64 [R1+0x280], R20 ;  /* 0x0002801401007387 */ /* 0x0001e20000100a00 */
[----:B------:R-:W-:Y:S01]  /*39c80*/  IMAD R10, R18, 0x194, RZ ;  /* 0x00000194120a7824 */ /* 0x000fe200078e02ff */
[----:B------:R-:W-:Y:S02]  /*39c90*/  PRMT R6, R29, 0x7632, R6 ;  /* 0x000076321d067816 */ /* 0x000fe40000000006 */
[----:B------:R1:W-:Y:S01]  /*39ca0*/  STG.E.U16 [R16.64], R29 ;  /* 0x0000001d10007986 */ /* 0x0003e2000c101504 */
[----:B0-----:R-:W-:-:S04]  /*39cb0*/  IADD3 R20, P0, R27, R2, RZ ;  /* 0x000000021b147210 */ /* 0x001fc80007f1e0ff */
[----:B------:R-:W-:Y:S01]  /*39cc0*/  LEA.HI.X.SX32 R21, R26, R3, 0x1, P0 ;  /* 0x000000031a157211 */ /* 0x000fe200000f0eff */
[----:B-1----:R-:W3:Y:S01]  /*39cd0*/  LDL.LU.64 R16, [R1+0xe88] ;  /* 0x000e880001107983 */ /* 0x002ee20000300a00 */
[----:B------:R-:W-:-:S03]  /*39ce0*/  MOV R26, c[0x0][0x1c8] ;  /* 0x00007200001a7a02 */ /* 0x000fc60000000f00 */
[----:B------:R-:W3:Y:S04]  /*39cf0*/  LDL.LU.64 R28, [R1+0x40] ;  /* 0x00004000011c7983 */ /* 0x000ee80000300a00 */
[----:B------:R0:W-:Y:S01]  /*39d00*/  STL.64 [R1+0x278], R20 ;  /* 0x0002781401007387 */ /* 0x0001e20000100a00 */
[----:B------:R-:W-:-:S03]  /*39d10*/  IMAD R27, R18, 0x196, RZ ;  /* 0x00000196121b7824 */ /* 0x000fc600078e02ff */
[----:B------:R1:W-:Y:S01]  /*39d20*/  STG.E.U16 [R8.64], R6 ;  /* 0x0000000608007986 */ /* 0x0003e2000c101504 */
[----:B0-----:R-:W-:Y:S01]  /*39d30*/  IMAD R21, R26, 0xca, RZ ;  /* 0x000000ca1a157824 */ /* 0x001fe200078e02ff */
[----:B------:R-:W-:Y:S02]  /*39d40*/  IADD3 R20, P0, R10, R2, RZ ;  /* 0x000000020a147210 */ /* 0x000fe40007f1e0ff */
[----:B-1----:R-:W3:Y:S02]  /*39d50*/  LDL.LU.64 R8, [R1+0xe80] ;  /* 0x000e800001087983 */ /* 0x002ee40000300a00 */
[----:B------:R-:W-:Y:S01]  /*39d60*/  LEA.HI.X.SX32 R21, R21, R3, 0x1, P0 ;  /* 0x0000000315157211 */ /* 0x000fe200000f0eff */
[----:B------:R-:W-:-:S04]  /*39d70*/  IMAD R26, R18, 0xcb, RZ ;  /* 0x000000cb121a7824 */ /* 0x000fc800078e02ff */
[----:B------:R0:W-:Y:S01]  /*39d80*/  STL.64 [R1+0x268], R20 ;  /* 0x0002681401007387 */ /* 0x0001e20000100a00 */
[----:B------:R-:W-:Y:S01]  /*39d90*/  IMAD R10, R18, 0x198, RZ ;  /* 0x00000198120a7824 */ /* 0x000fe200078e02ff */
[----:B------:R-:W-:Y:S02]  /*39da0*/  PRMT R6, R11, 0x7632, R6 ;  /* 0x000076320b067816 */ /* 0x000fe40000000006 */
[----:B0-----:R-:W-:-:S04]  /*39db0*/  IADD3 R20, P0, R27, R2, RZ ;  /* 0x000000021b147210 */ /* 0x001fc80007f1e0ff */
[----:B------:R-:W-:Y:S01]  /*39dc0*/  LEA.HI.X.SX32 R21, R26, R3, 0x1, P0 ;  /* 0x000000031a157211 */ /* 0x000fe200000f0eff */
[----:B--2---:R0:W-:Y:S04]  /*39dd0*/  STG.E.U16 [R12.64], R11 ;  /* 0x0000000b0c007986 */ /* 0x0041e8000c101504 */
[----:B0-----:R-:W2:Y:S04]  /*39de0*/  LDL.LU.64 R12, [R1+0xe78] ;  /* 0x000e7800010c7983 */ /* 0x001ea80000300a00 */
[----:B------:R-:W5:Y:S04]  /*39df0*/  LDL.LU R26, [R1+0x7c] ;  /* 0x00007c00011a7983 */ /* 0x000f680000300800 */
[----:B------:R0:W-:Y:S02]  /*39e00*/  STL.64 [R1+0x260], R20 ;  /* 0x0002601401007387 */ /* 0x0001e40000100a00 */
[----:B0-----:R-:W-:-:S02]  /*39e10*/  IADD3 R20, P0, R10, R2, RZ ;  /* 0x000000020a147210 */ /* 0x001fc40007f1e0ff */
[----:B------:R-:W2:Y:S01]  /*39e20*/  LDL.LU.64 R10, [R1+0x90] ;  /* 0x00009000010a7983 */ /* 0x000ea20000300a00 */
[----:B------:R-:W-:-:S05]  /*39e30*/  MOV R21, c[0x0][0x1c8] ;  /* 0x0000720000157a02 */ /* 0x000fca0000000f00 */
[----:B------:R-:W-:Y:S02]  /*39e40*/  IMAD R21, R21, 0xcc, RZ ;  /* 0x000000cc15157824 */ /* 0x000fe400078e02ff */
[----:B------:R-:W-:-:S03]  /*39e50*/  IMAD R27, R18, 0x19a, RZ ;  /* 0x0000019a121b7824 */ /* 0x000fc600078e02ff */
[----:B------:R-:W-:-:S05]  /*39e60*/  LEA.HI.X.SX32 R21, R21, R3, 0x1, P0 ;  /* 0x0000000315157211 */ /* 0x000fca00000f0eff */
[----:B------:R0:W-:Y:S02]  /*39e70*/  STL.64 [R1+0x258], R20 ;  /* 0x0002581401007387 */ /* 0x0001e40000100a00 */
[----:B0-----:R-:W-:Y:S02]  /*39e80*/  IADD3 R20, P0, R27, R2, RZ ;  /* 0x000000021b147210 */ /* 0x001fe40007f1e0ff */
[----:B------:R-:W-:Y:S01]  /*39e90*/  MOV R27, c[0x0][0x1c8] ;  /* 0x00007200001b7a02 */ /* 0x000fe20000000f00 */
[----:B--2---:R0:W-:Y:S04]  /*39ea0*/  STG.E.U16 [R10.64], R6 ;  /* 0x000000060a007986 */ /* 0x0041e8000c101504 */
[----:B-----5:R1:W-:Y:S01]  /*39eb0*/  STG.E.U16 [R24.64], R26 ;  /* 0x0000001a18007986 */ /* 0x0203e2000c101504 */
[----:B0-----:R-:W-:-:S03]  /*39ec0*/  IMAD R11, R18, 0xcd, RZ ;  /* 0x000000cd120b7824 */ /* 0x001fc600078e02ff */
[----:B-1----:R-:W2:Y:S02]  /*39ed0*/  LDL.LU.64 R24, [R1+0xe70] ;  /* 0x000e700001187983 */ /* 0x002ea40000300a00 */
[----:B------:R-:W-:Y:S01]  /*39ee0*/  LEA.HI.X.SX32 R21, R11, R3, 0x1, P0 ;  /* 0x000000030b157211 */ /* 0x000fe200000f0eff */
[----:B------:R-:W-:-:S04]  /*39ef0*/  IMAD R10, R18, 0x19c, RZ ;  /* 0x0000019c120a7824 */ /* 0x000fc800078e02ff */
[----:B------:R0:W-:Y:S01]  /*39f00*/  STL.64 [R1+0x248], R20 ;  /* 0x0002481401007387 */ /* 0x0001e20000100a00 */
[----:B------:R-:W-:Y:S02]  /*39f10*/  PRMT R6, R26, 0x7632, R6 ;  /* 0x000076321a067816 */ /* 0x000fe40000000006 */
[----:B0-----:R-:W-:Y:S02]  /*39f20*/  MOV R21, c[0x0][0x1c8] ;  /* 0x0000720000157a02 */ /* 0x001fe40000000f00 */
[----:B------:R-:W-:Y:S02]  /*39f30*/  IADD3 R20, P0, R10, R2, RZ ;  /* 0x000000020a147210 */ /* 0x000fe40007f1e0ff */
[----:B------:R-:W5:Y:S01]  /*39f40*/  LDL.LU.64 R10, [R1+0x50] ;  /* 0x00005000010a7983 */ /* 0x000f620000300a00 */
[----:B------:R-:W-:Y:S02]  /*39f50*/  IMAD R21, R21, 0xce, RZ ;  /* 0x000000ce15157824 */ /* 0x000fe400078e02ff */
[----:B------:R-:W-:-:S03]  /*39f60*/  IMAD R26, R27, 0x19e, RZ ;  /* 0x0000019e1b1a7824 */ /* 0x000fc600078e02ff */
[----:B------:R-:W-:-:S05]  /*39f70*/  LEA.HI.X.SX32 R21, R21, R3, 0x1, P0 ;  /* 0x0000000315157211 */ /* 0x000fca00000f0eff */
[----:B------:R0:W-:Y:S02]  /*39f80*/  STL.64 [R1+0x238], R20 ;  /* 0x0002381401007387 */ /* 0x0001e40000100a00 */
[----:B0-----:R-:W-:Y:S02]  /*39f90*/  IADD3 R20, P0, R26, R2, RZ ;  /* 0x000000021a147210 */ /* 0x001fe40007f1e0ff */
[----:B------:R-:W3:Y:S04]  /*39fa0*/  LDL.LU R26, [R1+0x3c] ;  /* 0x00003c00011a7983 */ /* 0x000ee80000300800 */
[----:B-----5:R0:W-:Y:S02]  /*39fb0*/  STG.E.U16 [R10.64], R6 ;  /* 0x000000060a007986 */ /* 0x0201e4000c101504 */
[----:B0-----:R-:W-:-:S05]  /*39fc0*/  IMAD R11, R27, 0xcf, RZ ;  /* 0x000000cf1b0b7824 */ /* 0x001fca00078e02ff */
[----:B------:R-:W-:Y:S01]  /*39fd0*/  LEA.HI.X.SX32 R21, R11, R3, 0x1, P0 ;  /* 0x000000030b157211 */ /* 0x000fe200000f0eff */
[----:B------:R-:W-:Y:S01]  /*39fe0*/  IMAD R10, R27, 0x1a0, RZ ;  /* 0x000001a01b0a7824 */ /* 0x000fe200078e02ff */
[----:B---3--:R0:W-:Y:S01]  /*39ff0*/  STG.E.U16 [R28.64], R26 ;  /* 0x0000001a1c007986 */ /* 0x0081e2000c101504 */
[----:B------:R-:W-:-:S03]  /*3a000*/  PRMT R6, R26, 0x7632, R6 ;  /* 0x000076321a067816 */ /* 0x000fc60000000006 */
[----:B0-----:R-:W3:Y:S04]  /*3a010*/  LDL.LU.64 R28, [R1+0xe68] ;  /* 0x000e6800011c7983 */ /* 0x001ee80000300a00 */
[----:B------:R0:W-:Y:S01]  /*3a020*/  STL.64 [R1+0x230], R20 ;  /* 0x0002301401007387 */ /* 0x0001e20000100a00 */
[----:B------:R-:W-:Y:S02]  /*3a030*/  IMAD R26, R27, 0x1a2, RZ ;  /* 0x000001a21b1a7824 */ /* 0x000fe400078e02ff */
[----:B0-----:R-:W-:Y:S01]  /*3a040*/  IMAD.MOV.U32 R21, RZ, RZ, c[0x0][0x1c8] ;  /* 0x00007200ff157624 */ /* 0x001fe200078e00ff */
[----:B------:R-:W-:Y:S02]  /*3a050*/  IADD3 R20, P0, R10, R2, RZ ;  /* 0x000000020a147210 */ /* 0x000fe40007f1e0ff */
[----:B------:R-:W5:Y:S01]  /*3a060*/  LDL.LU.64 R10, [R1+0x10] ;  /* 0x00001000010a7983 */ /* 0x000f620000300a00 */
[----:B------:R-:W-:-:S05]  /*3a070*/  IMAD R21, R21, 0xd0, RZ ;  /* 0x000000d015157824 */ /* 0x000fca00078e02ff */
[----:B------:R-:W-:-:S05]  /*3a080*/  LEA.HI.X.SX32 R21, R21, R3, 0x1, P0 ;  /* 0x0000000315157211 */ /* 0x000fca00000f0eff */
[----:B------:R0:W-:Y:S02]  /*3a090*/  STL.64 [R1+0x220], R20 ;  /* 0x0002201401007387 */ /* 0x0001e40000100a00 */
[----:B0-----:R-:W-:Y:S02]  /*3a0a0*/  IADD3 R20, P0, R26, R2, RZ ;  /* 0x000000021a147210 */ /* 0x001fe40007f1e0ff */
[----:B------:R-:W3:Y:S01]  /*3a0b0*/  LDL.LU R26, [R1+0xc] ;  /* 0x00000c00011a7983 */ /* 0x000ee20000300800 */
[----:B------:R-:W-:-:S03]  /*3a0c0*/  IMAD R18, R18, 0xd2, RZ ;  /* 0x000000d212127824 */ /* 0x000fc600078e02ff */
[----:B-----5:R0:W-:Y:S02]  /*3a0d0*/  STG.E.U16 [R10.64], R6 ;  /* 0x000000060a007986 */ /* 0x0201e4000c101504 */
[C---:B0-----:R-:W-:Y:S02]  /*3a0e0*/  IMAD R11, R27.reuse, 0xd1, RZ ;  /* 0x000000d11b0b7824 */ /* 0x041fe400078e02ff */
[----:B------:R-:W-:-:S03]  /*3a0f0*/  IMAD R10, R27, 0x1a4, RZ ;  /* 0x000001a41b0a7824 */ /* 0x000fc600078e02ff */
[----:B------:R-:W-:-:S05]  /*3a100*/  LEA.HI.X.SX32 R21, R11, R3, 0x1, P0 ;  /* 0x000000030b157211 */ /* 0x000fca00000f0eff */
[----:B------:R0:W-:Y:S04]  /*3a110*/  STL.64 [R1+0x218], R20 ;  /* 0x0002181401007387 */ /* 0x0001e80000100a00 */
[----:B---3--:R1:W-:Y:S01]  /*3a120*/  STG.E.U16 [R28.64], R26 ;  /* 0x0000001a1c007986 */ /* 0x0083e2000c101504 */
[----:B------:R-:W-:Y:S02]  /*3a130*/  PRMT R6, R26, 0x7632, R6 ;  /* 0x000076321a067816 */ /* 0x000fe40000000006 */
[----:B0-----:R-:W-:Y:S02]  /*3a140*/  IADD3 R20, P0, R10, R2, RZ ;  /* 0x000000020a147210 */ /* 0x001fe40007f1e0ff */
[----:B-1----:R-:W-:Y:S02]  /*3a150*/  MOV R29, c[0x0][0x1c8] ;  /* 0x00007200001d7a02 */ /* 0x002fe40000000f00 */
[----:B------:R-:W-:-:S03]  /*3a160*/  LEA.HI.X.SX32 R21, R18, R3, 0x1, P0 ;  /* 0x0000000312157211 */ /* 0x000fc600000f0eff */
[----:B------:R-:W-:Y:S01]  /*3a170*/  IMAD R26, R29, 0x1a6, RZ ;  /* 0x000001a61d1a7824 */ /* 0x000fe200078e02ff */
[----:B--2---:R0:W-:Y:S04]  /*3a180*/  STG.E.U16 [R24.64], R6 ;  /* 0x0000000618007986 */ /* 0x0041e8000c101504 */
[----:B------:R-:W-:Y:S01]  /*3a190*/  IADD3 R18, P0, R26, R2, RZ ;  /* 0x000000021a127210 */ /* 0x000fe20007f1e0ff */
[----:B0-----:R-:W2:Y:S04]  /*3a1a0*/  LDL.LU R24, [R1+0x6c] ;  /* 0x00006c0001187983 */ /* 0x001ea80000300800 */
[----:B------:R-:W3:Y:S01]  /*3a1b0*/  LDL.LU R25, [R1+0xac] ;  /* 0x0000ac0001197983 */ /* 0x000ee20000300800 */
[----:B------:R-:W-:-:S03]  /*3a1c0*/  MOV R26, R18 ;  /* 0x00000012001a7202 */ /* 0x000fc60000000f00 */
[----:B------:R0:W-:Y:S04]  /*3a1d0*/  STL.64 [R1+0x208], R20 ;  /* 0x0002081401007387 */ /* 0x0001e80000100a00 */
[----:B0-----:R-:W5:Y:S04]  /*3a1e0*/  LDL.LU.64 R20, [R1+0xe60] ;  /* 0x000e600001147983 */ /* 0x001f680000300a00 */
[----:B------:R0:W-:Y:S04]  /*3a1f0*/  STL [R1+0xe50], R27 ;  /* 0x000e501b01007387 */ /* 0x0001e80000100800 */
[----:B------:R1:W-:Y:S01]  /*3a200*/  STL [R1+0x1f8], R18 ;  /* 0x0001f81201007387 */ /* 0x0003e20000100800 */
[----:B0-----:R-:W-:-:S03]  /*3a210*/  MOV R27, R19 ;  /* 0x00000013001b7202 */ /* 0x001fc60000000f00 */
[----:B-1----:R-:W2:Y:S01]  /*3a220*/  LDL.LU.64 R18, [R1+0xe58] ;  /* 0x000e580001127983 */ /* 0x002ea20000300a00 */
[----:B------:R-:W-:Y:S01]  /*3a230*/  PRMT R6, R7, 0x7632, R6 ;  /* 0x0000763207067816 */ /* 0x000fe20000000006 */
[C---:B------:R-:W-:Y:S02]  /*3a240*/  IMAD R11, R29.reuse, 0xd3, RZ ;  /* 0x000000d31d0b7824 */ /* 0x040fe400078e02ff */
[----:B------:R-:W-:Y:S01]  /*3a250*/  IMAD R10, R29, 0x1a8, RZ ;  /* 0x000001a81d0a7824 */ /* 0x000fe200078e02ff */
[----:B-----5:R-:W-:Y:S04]  /*3a260*/  STG.E.U16 [R20.64], R7 ;  /* 0x0000000714007986 */ /* 0x020fe8000c101504 */
[----:B--2---:R0:W-:Y:S04]  /*3a270*/  STG.E.U16 [R18.64], R6 ;  /* 0x0000000612007986 */ /* 0x0041e8000c101504 */
[----:B------:R1:W-:Y:S01]  /*3a280*/  STG.E.U16 [R12.64], R24 ;  /* 0x000000180c007986 */ /* 0x0003e2000c101504 */
[----:B0-----:R-:W-:-:S03]  /*3a290*/  PRMT R6, R24, 0x7632, R6 ;  /* 0x0000763218067816 */ /* 0x001fc60000000006 */
[----:B-1----:R-:W0:Y:S01]  /*3a2a0*/  S2R R24, SR_TID.X ;  /* 0x0000000000187919 */ /* 0x002e220000002100 */
[----:B------:R-:W-:Y:S02]  /*3a2b0*/  MOV R20, R26 ;  /* 0x0000001a00147202 */ /* 0x000fe40000000f00 */
[----:B------:R-:W-:Y:S01]  /*3a2c0*/  MOV R26, c[0x0][0x1c8] ;  /* 0x00007200001a7a02 */ /* 0x000fe20000000f00 */
[----:B------:R-:W-:Y:S01]  /*3a2d0*/  IMAD.MOV.U32 R21, RZ, RZ, R27 ;  /* 0x000000ffff157224 */ /* 0x000fe200078e001b */
[----:B------:R-:W-:Y:S01]  /*3a2e0*/  LEA.HI.X.SX32 R21, R11, R3, 0x1, P0 ;  /* 0x000000030b157211 */ /* 0x000fe200000f0eff */
[----:B---3--:R-:W-:Y:S01]  /*3a2f0*/  STL [R1+0xe54], R25 ;  /* 0x000e541901007387 */ /* 0x008fe20000100800 */
[----:B------:R-:W-:Y:S01]  /*3a300*/  IADD3 R20, P0, R10, R2, RZ ;  /* 0x000000020a147210 */ /* 0x000fe20007f1e0ff */
[----:B------:R-:W-:Y:S02]  /*3a310*/  IMAD R26, R26, 0xd4, RZ ;  /* 0x000000d41a1a7824 */ /* 0x000fe400078e02ff */
[C---:B------:R-:W-:Y:S01]  /*3a320*/  IMAD R7, R29.reuse, 0x1aa, RZ ;  /* 0x000001aa1d077824 */ /* 0x040fe200078e02ff */
[----:B------:R-:W2:Y:S01]  /*3a330*/  LDL.LU R28, [R1+0xbc] ;  /* 0x0000bc00011c7983 */ /* 0x000ea20000300800 */
[----:B------:R-:W-:-:S03]  /*3a340*/  IMAD R11, R29, 0xd5, RZ ;  /* 0x000000d51d0b7824 */ /* 0x000fc600078e02ff */
[----:B------:R1:W-:Y:S01]  /*3a350*/  STL [R1+0x1fc], R21 ;  /* 0x0001fc1501007387 */ /* 0x0003e20000100800 */
[----:B------:R-:W-:Y:S01]  /*3a360*/  IMAD R10, R29, 0x1ac, RZ ;  /* 0x000001ac1d0a7824 */ /* 0x000fe200078e02ff */
[C---:B0-----:R-:W-:Y:S02]  /*3a370*/  LOP3.LUT R27, R24.reuse, 0x7f, RZ, 0xc0, !PT ;  /* 0x0000007f181b7812 */ /* 0x041fe400078ec0ff */
[----:B------:R-:W-:Y:S02]  /*3a380*/  SHF.L.U32 R24, R24, 0xc, RZ ;  /* 0x0000000c18187819 */ /* 0x000fe400000006ff */
[----:B-1----:R-:W-:Y:S02]  /*3a390*/  LEA.HI.X.SX32 R21, R26, R3, 0x1, P0 ;  /* 0x000000031a157211 */ /* 0x002fe400000f0eff */
[----:B------:R-:W-:Y:S02]  /*3a3a0*/  MOV R26, c[0x0][0x1c8] ;  /* 0x00007200001a7a02 */ /* 0x000fe40000000f00 */
[----:B------:R-:W-:-:S02]  /*3a3b0*/  IADD3 R18, P0, R7, R2, RZ ;  /* 0x0000000207127210 */ /* 0x000fc40007f1e0ff */
[----:B------:R-:W-:Y:S01]  /*3a3c0*/  LOP3.LUT R24, R24, 0x6000, RZ, 0xc0, !PT ;  /* 0x0000600018187812 */ /* 0x000fe200078ec0ff */
[----:B------:R-:W-:Y:S01]  /*3a3d0*/  IMAD R26, R26, 0xd6, RZ ;  /* 0x000000d61a1a7824 */ /* 0x000fe200078e02ff */
[----:B------:R-:W-:Y:S02]  /*3a3e0*/  LEA.HI.X.SX32 R19, R11, R3, 0x1, P0 ;  /* 0x000000030b137211 */ /* 0x000fe400000f0eff */
[----:B------:R-:W-:Y:S02]  /*3a3f0*/  LEA R24, R27, R24, 0x4 ;  /* 0x000000181b187211 */ /* 0x000fe400078e20ff */
[----:B------:R-:W-:-:S04]  /*3a400*/  IADD3 R12, P0, R10, R2, RZ ;  /* 0x000000020a0c7210 */ /* 0x000fc80007f1e0ff */
[----:B------:R-:W-:Y:S02]  /*3a410*/  LEA.HI.X.SX32 R13, R26, R3, 0x1, P0 ;  /* 0x000000031a0d7211 */ /* 0x000fe400000f0eff */
[----:B------:R-:W0:Y:S04]  /*3a420*/  LDS.128 R24, [R24] ;  /* 0x0000000018187984 */ /* 0x000e280000000c00 */
[----:B------:R-:W-:Y:S04]  /*3a430*/  STL.64 [R1+0x1f0], R20 ;  /* 0x0001f01401007387 */ /* 0x000fe80000100a00 */
[----:B------:R-:W-:Y:S04]  /*3a440*/  STL.64 [R1+0x1e8], R18 ;  /* 0x0001e81201007387 */ /* 0x000fe80000100a00 */
[----:B0-----:R0:W-:Y:S04]  /*3a450*/  STL [R1+0x94], R25 ;  /* 0x0000941901007387 */ /* 0x0011e80000100800 */
[----:B------:R1:W-:Y:S04]  /*3a460*/  STL.64 [R1+0x1e0], R12 ;  /* 0x0001e00c01007387 */ /* 0x0003e80000100a00 */
[----:B------:R-:W-:Y:S04]  /*3a470*/  STL.64 [R1+0x98], R26 ;  /* 0x0000981a01007387 */ /* 0x000fe80000100a00 */
[----:B0-----:R-:W3:Y:S04]  /*3a480*/  LDL.LU R25, [R1+0xe54] ;  /* 0x000e540001197983 */ /* 0x001ee80000300800 */
[----:B------:R0:W-:Y:S01]  /*3a490*/  STG.E.U16 [R8.64], R6 ;  /* 0x0000000608007986 */ /* 0x0001e2000c101504 */
[----:B------:R-:W-:-:S02]  /*3a4a0*/  IMAD R7, R29, 0x1ae, RZ ;  /* 0x000001ae1d077824 */ /* 0x000fc400078e02ff */
[----:B-1----:R-:W-:Y:S01]  /*3a4b0*/  IMAD.MOV.U32 R12, RZ, RZ, R24 ;  /* 0x000000ffff0c7224 */ /* 0x002fe200078e0018 */
[----:B------:R-:W-:Y:S02]  /*3a4c0*/  MOV R24, c[0x0][0x1c8] ;  /* 0x0000720000187a02 */ /* 0x000fe40000000f00 */
[-C--:B------:R-:W-:Y:S01]  /*3a4d0*/  IADD3 R10, P0, R7, R2.reuse, RZ ;  /* 0x00000002070a7210 */ /* 0x080fe20007f1e0ff */
[C---:B0-----:R-:W-:Y:S02]  /*3a4e0*/  IMAD R9, R29.reuse, 0xd7, RZ ;  /* 0x000000d71d097824 */ /* 0x041fe400078e02ff */
[----:B------:R-:W-:Y:S02]  /*3a4f0*/  IMAD R8, R29, 0x1b0, RZ ;  /* 0x000001b01d087824 */ /* 0x000fe400078e02ff */
[----:B------:R-:W-:Y:S01]  /*3a500*/  IMAD R24, R24, 0xd8, RZ ;  /* 0x000000d818187824 */ /* 0x000fe200078e02ff */
[----:B------:R-:W-:Y:S02]  /*3a510*/  LEA.HI.X.SX32 R11, R9, R3, 0x1, P0 ;  /* 0x00000003090b7211 */ /* 0x000fe400000f0eff */
[----:B------:R-:W-:-:S04]  /*3a520*/  IADD3 R18, P0, R8, R2, RZ ;  /* 0x0000000208127210 */ /* 0x000fc80007f1e0ff */
[----:B------:R-:W-:Y:S02]  /*3a530*/  LEA.HI.X.SX32 R19, R24, R3, 0x1, P0 ;  /* 0x0000000318137211 */ /* 0x000fe400000f0eff */
[----:B---3--:R-:W-:Y:S01]  /*3a540*/  PRMT R6, R25, 0x7632, R6 ;  /* 0x0000763219067816 */ /* 0x008fe20000000006 */
[----:B------:R0:W-:Y:S04]  /*3a550*/  STG.E.U16 [R16.64], R25 ;  /* 0x0000001910007986 */ /* 0x0001e8000c101504 */
[----:B0-----:R-:W0:Y:S04]  /*3a560*/  S2R R25, SR_TID.X ;  /* 0x0000000000197919 */ /* 0x001e280000002100 */
[----:B------:R-:W3:Y:S01]  /*3a570*/  LDL.LU.64 R16, [R1+0x20] ;  /* 0x0000200001107983 */ /* 0x000ee20000300a00 */
[----:B0-----:R-:W-:-:S02]  /*3a580*/  LOP3.LUT R26, R25, 0x7f, RZ, 0xc0, !PT ;  /* 0x0000007f191a7812 */ /* 0x001fc400078ec0ff */
[----:B------:R-:W-:-:S04]  /*3a590*/  SHF.L.U32 R25, R25, 0xc, RZ ;  /* 0x0000000c19197819 */ /* 0x000fc800000006ff */
[----:B------:R-:W-:-:S04]  /*3a5a0*/  LOP3.LUT R25, R25, 0x6000, RZ, 0xc0, !PT ;  /* 0x0000600019197812 */ /* 0x000fc800078ec0ff */
[----:B------:R-:W-:-:S04]  /*3a5b0*/  LEA R25, R26, R25, 0x4 ;  /* 0x000000191a197211 */ /* 0x000fc800078e20ff */
[----:B------:R-:W-:-:S06]  /*3a5c0*/  LOP3.LUT R25, R25, 0x20, RZ, 0x3c, !PT ;  /* 0x0000002019197812 */ /* 0x000fcc00078e3cff */
[----:B------:R-:W0:Y:S04]  /*3a5d0*/  LDS.128 R24, [R25] ;  /* 0x0000000019187984 */ /* 0x000e280000000c00 */
[----:B------:R1:W-:Y:S04]  /*3a5e0*/  STL.64 [R1+0x1d8], R10 ;  /* 0x0001d80a01007387 */ /* 0x0003e80000100a00 */
[----:B-1----:R-:W5:Y:S04]  /*3a5f0*/  LDL.LU.64 R10, [R1] ;  /* 0x00000000010a7983 */ /* 0x002f680000300a00 */
[----:B0-----:R-:W-:Y:S04]  /*3a600*/  STL [R1+0x54], R25 ;  /* 0x0000541901007387 */ /* 0x001fe80000100800 */
[----:B------:R-:W-:Y:S04]  /*3a610*/  STL.64 [R1+0x1c8], R18 ;  /* 0x0001c81201007387 */ /* 0x000fe80000100a00 */
[----:B------:R0:W-:Y:S04]  /*3a620*/  STL.64 [R1+0x58], R26 ;  /* 0x0000581a01007387 */ /* 0x0001e80000100a00 */
[----:B0-----:R-:W3:Y:S04]  /*3a630*/  LDL.LU R27, [R1+0xe50] ;  /* 0x000e5000011b7983 */ /* 0x001ee80000300800 */
[----:B------:R-:W3:Y:S04]  /*3a640*/  LDL.LU.64 R18, [R1+0x60] ;  /* 0x0000600001127983 */ /* 0x000ee80000300a00 */
[----:B------:R-:W0:Y:S04]  /*3a650*/  S2R R21, SR_TID.X ;  /* 0x0000000000157919 */ /* 0x000e280000002100 */
[----:B------:R1:W-:Y:S04]  /*3a660*/  STG.E.U16 [R14.64], R6 ;  /* 0x000000060e007986 */ /* 0x0003e8000c101504 */
[----:B--2---:R0:W-:Y:S01]  /*3a670*/  STG.E.U16 [R22.64], R28 ;  /* 0x0000001c16007986 */ /* 0x0041e2000c101504 */
[----:B-1----:R-:W-:-:S02]  /*3a680*/  PRMT R6, R28, 0x7632, R6 ;  /* 0x000076321c067816 */ /* 0x002fc40000000006 */
[C---:B0-----:R-:W-:Y:S02]  /*3a690*/  SHF.L.U32 R28, R21.reuse, 0xc, RZ ;  /* 0x0000000c151c7819 */ /* 0x041fe400000006ff */
[----:B------:R-:W-:Y:S02]  /*3a6a0*/  LOP3.LUT R13, R21, 0x7f, RZ, 0xc0, !PT ;  /* 0x0000007f150d7812 */ /* 0x000fe400078ec0ff */
[----:B------:R-:W-:-:S04]  /*3a6b0*/  LOP3.LUT R28, R28, 0x6000, RZ, 0xc0, !PT ;  /* 0x000060001c1c7812 */ /* 0x000fc800078ec0ff */
[----:B------:R-:W-:-:S04]  /*3a6c0*/  LEA R28, R13, R28, 0x4 ;  /* 0x0000001c0d1c7211 */ /* 0x000fc800078e20ff */
[----:B------:R-:W-:Y:S01]  /*3a6d0*/  LOP3.LUT R28, R28, 0x40, RZ, 0x3c, !PT ;  /* 0x000000401c1c7812 */ /* 0x000fe200078e3cff */
[C---:B------:R-:W-:Y:S02]  /*3a6e0*/  IMAD R7, R29.reuse, 0x1b2, RZ ;  /* 0x000001b21d077824 */ /* 0x040fe400078e02ff */
[----:B------:R-:W-:-:S03]  /*3a6f0*/  IMAD R9, R29, 0xd9, RZ ;  /* 0x000000d91d097824 */ /* 0x000fc600078e02ff */
[----:B------:R-:W-:Y:S01]  /*3a700*/  IADD3 R14, P0, R7, R2, RZ ;  /* 0x00000002070e7210 */ /* 0x000fe20007f1e0ff */
[----:B------:R-:W-:Y:S02]  /*3a710*/  IMAD R8, R29, 0x1b4, RZ ;  /* 0x000001b41d087824 */ /* 0x000fe400078e02ff */
[----:B------:R-:W-:Y:S01]  /*3a720*/  IMAD.MOV.U32 R20, RZ, RZ, c[0x0][0x1c8] ;  /* 0x00007200ff147624 */ /* 0x000fe200078e00ff */
[----:B------:R-:W-:-:S03]  /*3a730*/  LEA.HI.X.SX32 R15, R9, R3, 0x1, P0 ;  /* 0x00000003090f7211 */ /* 0x000fc600000f0eff */
[----:B------:R-:W-:Y:S01]  /*3a740*/  IMAD R20, R20, 0xda, RZ ;  /* 0x000000da14147824 */ /* 0x000fe200078e02ff */
[----:B------:R-:W-:Y:S01]  /*3a750*/  MOV R26, R24 ;  /* 0x00000018001a7202 */ /* 0x000fe20000000f00 */
[----:B---3--:R-:W-:Y:S04]  /*3a760*/  STL.64 [R1+0xe48], R18 ;  /* 0x000e481201007387 */ /* 0x008fe80000100a00 */
[----:B------:R-:W-:Y:S04]  /*3a770*/  STL.64 [R1+0xe40], R16 ;  /* 0x000e401001007387 */ /* 0x000fe80000100a00 */
[----:B------:R-:W0:Y:S04]  /*3a780*/  LDS.128 R16, [R28] ;  /* 0x000000001c107984 */ /* 0x000e280000000c00 */
[----:B------:R1:W-:Y:S04]  /*3a790*/  STL.64 [R1+0x1c0], R14 ;  /* 0x0001c00e01007387 */ /* 0x0003e80000100a00 */
[----:B------:R-:W2:Y:S01]  /*3a7a0*/  LDL.LU.64 R24, [R1+0x30] ;  /* 0x0000300001187983 */ /* 0x000ea20000300a00 */
[----:B-1----:R-:W-:-:S04]  /*3a7b0*/  IADD3 R14, P0, R8, R2, RZ ;  /* 0x00000002080e7210 */ /* 0x002fc80007f1e0ff */
[----:B------:R-:W-:-:S05]  /*3a7c0*/  LEA.HI.X.SX32 R15, R20, R3, 0x1, P0 ;  /* 0x00000003140f7211 */ /* 0x000fca00000f0eff */
[----:B------:R-:W-:Y:S04]  /*3a7d0*/  STL.64 [R1+0x1b8], R14 ;  /* 0x0001b80e01007387 */ /* 0x000fe80000100a00 */
[----:B0-----:R-:W-:Y:S01]  /*3a7e0*/  STL [R1+0x14], R17 ;  /* 0x0000141101007387 */ /* 0x001fe20000100800 */
[----:B------:R-:W-:-:S03]  /*3a7f0*/  MOV R22, R16 ;  /* 0x0000001000167202 */ /* 0x000fc60000000f00 */
[----:B------:R0:W-:Y:S04]  /*3a800*/  STL.64 [R1+0x18], R18 ;  /* 0x0000181201007387 */ /* 0x0001e80000100a00 */
[----:B0-----:R-:W3:Y:S04]  /*3a810*/  LDL.LU.64 R18, [R1+0xe48] ;  /* 0x000e480001127983 */ /* 0x001ee80000300a00 */
[----:B------:R-:W2:Y:S01]  /*3a820*/  LDL.LU.64 R16, [R1+0xe40] ;  /* 0x000e400001107983 */ /* 0x000ea20000300a00 */
[----:B------:R-:W-:Y:S02]  /*3a830*/  IMAD R7, R29, 0x1b6, RZ ;  /* 0x000001b61d077824 */ /* 0x000fe400078e02ff */
[----:B------:R-:W-:Y:S01]  /*3a840*/  IMAD.SHL.U32 R21, R21, 0x1000, RZ ;  /* 0x0000100015157824 */ /* 0x000fe200078e00ff */
[----:B----4-:R0:W-:Y:S01]  /*3a850*/  STG.E.U16 [R4.64], R6 ;  /* 0x0000000604007986 */ /* 0x0101e2000c101504 */
[----:B------:R-:W-:Y:S01]  /*3a860*/  IMAD R8, R29, 0xdb, RZ ;  /* 0x000000db1d087824 */ /* 0x000fe200078e02ff */
[----:B------:R-:W-:-:S02]  /*3a870*/  MOV R20, c[0x0][0x1c8] ;  /* 0x0000720000147a02 */ /* 0x000fc40000000f00 */
[----:B------:R-:W-:Y:S02]  /*3a880*/  IADD3 R14, P0, R7, R2, RZ ;  /* 0x00000002070e7210 */ /* 0x000fe40007f1e0ff */
[----:B------:R-:W-:Y:S01]  /*3a890*/  LOP3.LUT R21, R21, 0x6000, RZ, 0xc0, !PT ;  /* 0x0000600015157812 */ /* 0x000fe200078ec0ff */
[----:B------:R-:W-:Y:S01]  /*3a8a0*/  IMAD R20, R20, 0xdc, RZ ;  /* 0x000000dc14147824 */ /* 0x000fe200078e02ff */
[----:B------:R-:W-:Y:S01]  /*3a8b0*/  LEA.HI.X.SX32 R15, R8, R3, 0x1, P0 ;  /* 0x00000003080f7211 */ /* 0x000fe200000f0eff */
[----:B0-----:R-:W-:Y:S01]  /*3a8c0*/  IMAD R6, R29, 0x1b8, RZ ;  /* 0x000001b81d067824 */ /* 0x001fe200078e02ff */
[----:B------:R-:W-:-:S04]  /*3a8d0*/  LEA R21, R13, R21, 0x4 ;  /* 0x000000150d157211 */ /* 0x000fc800078e20ff */
[-C--:B------:R-:W-:Y:S01]  /*3a8e0*/  IADD3 R6, P0, R6, R2.reuse, RZ ;  /* 0x0000000206067210 */ /* 0x080fe20007f1e0ff */
[----:B------:R-:W-:Y:S01]  /*3a8f0*/  IMAD R5, R29, 0x1ba, RZ ;  /* 0x000001ba1d057824 */ /* 0x000fe200078e02ff */
[----:B------:R-:W-:Y:S02]  /*3a900*/  PRMT R4, R0, 0x7632, R4 ;  /* 0x0000763200047816 */ /* 0x000fe40000000004 */
[----:B------:R-:W-:Y:S02]  /*3a910*/  LEA.HI.X.SX32 R7, R20, R3, 0x1, P0 ;  /* 0x0000000314077211 */ /* 0x000fe400000f0eff */
[----:B------:R-:W-:Y:S02]  /*3a920*/  LOP3.LUT R21, R21, 0x60, RZ, 0x3c, !PT ;  /* 0x0000006015157812 */ /* 0x000fe400078e3cff */
[----:B------:R-:W-:Y:S01]  /*3a930*/  PRMT R8, R12, 0x7632, R8 ;  /* 0x000076320c087816 */ /* 0x000fe20000000008 */
[----:B--2---:R0:W-:Y:S04]  /*3a940*/  STG.E.U16 [R16.64], R0 ;  /* 0x0000000010007986 */ /* 0x0041e8000c101504 */
[----:B-----5:R-:W-:Y:S04]  /*3a950*/  STG.E.U16 [R10.64], R4 ;  /* 0x000000040a007986 */ /* 0x020fe8000c101504 */
[----:B0-----:R-:W2:Y:S01]  /*3a960*/  LDL.LU R0, [R1+0xe38] ;  /* 0x000e380001007983 */ /* 0x001ea20000300800 */
[----:B------:R-:W-:-:S03]  /*3a970*/  IADD3 R16, P0, R5, R2, RZ ;  /* 0x0000000205107210 */ /* 0x000fc60007f1e0ff */
[----:B------:R0:W-:Y:S04]  /*3a980*/  STL.64 [R1+0x1b0], R14 ;  /* 0x0001b00e01007387 */ /* 0x0001e80000100a00 */
[----:B0-----:R-:W4:Y:S04]  /*3a990*/  LDL.LU.64 R14, [R1+0xa0] ;  /* 0x0000a000010e7983 */ /* 0x001f280000300a00 */
[----:B------:R-:W-:Y:S04]  /*3a9a0*/  STL.64 [R1+0x1a8], R6 ;  /* 0x0001a80601007387 */ /* 0x000fe80000100a00 */
[----:B------:R-:W0:Y:S01]  /*3a9b0*/  LDS.128 R4, [R21] ;  /* 0x0000000015047984 */ /* 0x000e220000000c00 */
[----:B------:R-:W-:-:S03]  /*3a9c0*/  IMAD R11, R29, 0xdd, RZ ;  /* 0x000000dd1d0b7824 */ /* 0x000fc600078e02ff */
[----:B------:R1:W-:Y:S02]  /*3a9d0*/  STL [R1+0xe24], R22 ;  /* 0x000e241601007387 */ /* 0x0003e40000100800 */
[----:B------:R-:W-:Y:S02]  /*3a9e0*/  LEA.HI.X.SX32 R17, R11, R3, 0x1, P0 ;  /* 0x000000030b117211 */ /* 0x000fe400000f0eff */
[----:B---3--:R-:W-:Y:S04]  /*3a9f0*/  STG.E.U16 [R18.64], R12 ;  /* 0x0000000c12007986 */ /* 0x008fe8000c101504 */
[----:B-1----:R-:W3:Y:S04]  /*3aa00*/  LDL.LU.64 R22, [R1+0x70] ;  /* 0x0000700001167983 */ /* 0x002ee80000300a00 */
[----:B------:R-:W-:Y:S04]  /*3aa10*/  STL [R1+0xe20], R21 ;  /* 0x000e201501007387 */ /* 0x000fe80000100800 */
[----:B------:R1:W-:Y:S04]  /*3aa20*/  STG.E.U16 [R24.64], R8 ;  /* 0x0000000818007986 */ /* 0x0003e8000c101504 */
[----:B0-----:R0:W-:Y:S04]  /*3aa30*/  STL [R1+0xda8], R5 ;  /* 0x000da80501007387 */ /* 0x0011e80000100800 */
[----:B------:R-:W-:Y:S04]  /*3aa40*/  STL [R1+0xd08], R7 ;  /* 0x000d080701007387 */ /* 0x000fe80000100800 */
[----:B------:R5:W-:Y:S04]  /*3aa50*/  STL.64 [R1+0x188], R16 ;  /* 0x0001881001007387 */ /* 0x000be80000100a00 */
[----:B-1----:R-:W2:Y:S04]  /*3aa60*/  LDL.LU.64 R24, [R1+0x200] ;  /* 0x0002000001187983 */ /* 0x002ea80000300a00 */
[----:B------:R-:W0:Y:S04]  /*3aa70*/  S2R R12, SR_TID.X ;  /* 0x00000000000c7919 */ /* 0x000e280000002100 */
[----:B------:R-:W-:Y:S01]  /*3aa80*/  STL.64 [R1+0xe30], R26 ;  /* 0x000e301a01007387 */ /* 0x000fe20000100a00 */
[----:B0-----:R-:W-:-:S04]  /*3aa90*/  SHF.L.U32 R5, R12, 0xc, RZ ;  /* 0x0000000c0c057819 */ /* 0x001fc800000006ff */
[----:B------:R-:W-:-:S04]  /*3aaa0*/  LOP3.LUT R5, R5, 0x6000, RZ, 0xc0, !PT ;  /* 0x0000600005057812 */ /* 0x000fc800078ec0ff */
[----:B------:R-:W-:Y:S01]  /*3aab0*/  LEA R5, R13, R5, 0x4 ;  /* 0x000000050d057211 */ /* 0x000fe200078e20ff */
[----:B------:R-:W-:Y:S01]  /*3aac0*/  IMAD R10, R29, 0x1bc, RZ ;  /* 0x000001bc1d0a7824 */ /* 0x000fe200078e02ff */
[----:B------:R-:W-:-:S04]  /*3aad0*/  MOV R20, c[0x0][0x1c8] ;  /* 0x0000720000147a02 */ /* 0x000fc80000000f00 */
[----:B-----5:R-:W-:Y:S01]  /*3aae0*/  IADD3 R16, P0, R10, R2, RZ ;  /* 0x000000020a107210 */ /* 0x020fe20007f1e0ff */
[----:B------:R-:W-:-:S05]  /*3aaf0*/  IMAD R20, R20, 0xde, RZ ;  /* 0x000000de14147824 */ /* 0x000fca00078e02ff */
[----:B------:R-:W-:Y:S01]  /*3ab00*/  LEA.HI.X.SX32 R17, R20, R3, 0x1, P0 ;  /* 0x0000000314117211 */ /* 0x000fe200000f0eff */
[----:B--2---:R-:W-:Y:S04]  /*3ab10*/  STL.64 [R1+0xe28], R24 ;  /* 0x000e281801007387 */ /* 0x004fe80000100a00 */
[----:B------:R-:W0:Y:S04]  /*3ab20*/  LDS.128 R24, [R5+0x800] ;  /* 0x0008000005187984 */ /* 0x000e280000000c00 */
[----:B------:R1:W-:Y:S04]  /*3ab30*/  STL.64 [R1+0x178], R16 ;  /* 0x0001781001007387 */ /* 0x0003e80000100a00 */
[----:B-1----:R-:W2:Y:S04]  /*3ab40*/  LDL.LU.64 R16, [R1+0x210] ;  /* 0x0002100001107983 */ /* 0x002ea80000300a00 */
[----:B0-----:R-:W-:Y:S04]  /*3ab50*/  STL [R1+0x84], R25 ;  /* 0x0000841901007387 */ /* 0x001fe80000100800 */
[----:B------:R0:W-:Y:S04]  /*3ab60*/  STL.64 [R1+0x88], R26 ;  /* 0x0000881a01007387 */ /* 0x0001e80000100a00 */
[----:B0-----:R-:W5:Y:S01]  /*3ab70*/  LDL.LU.64 R26, [R1+0xe30] ;  /* 0x000e3000011a7983 */ /* 0x001f620000300a00 */
[----:B------:R-:W-:-:S02]  /*3ab80*/  IMAD R9, R29, 0x1be, RZ ;  /* 0x000001be1d097824 */ /* 0x000fc400078e02ff */
[----:B------:R-:W-:-:S03]  /*3ab90*/  IMAD R11, R29, 0xdf, RZ ;  /* 0x000000df1d0b7824 */ /* 0x000fc600078e02ff */
[----:B------:R-:W-:Y:S01]  /*3aba0*/  IADD3 R20, P0, R9, R2, RZ ;  /* 0x0000000209147210 */ /* 0x000fe20007f1e0ff */
[----:B------:R-:W-:Y:S02]  /*3abb0*/  IMAD.MOV.U32 R12, RZ, RZ, R24 ;  /* 0x000000ffff0c7224 */ /* 0x000fe400078e0018 */
[----:B------:R-:W2:Y:S01]  /*3abc0*/  LDL.LU.64 R24, [R1+0xe28] ;  /* 0x000e280001187983 */ /* 0x000ea20000300a00 */
[----:B------:R-:W-:-:S03]  /*3abd0*/  LEA.HI.X.SX32 R21, R11, R3, 0x1, P0 ;  /* 0x000000030b157211 */ /* 0x000fc600000f0eff */
[----:B------:R-:W2:Y:S04]  /*3abe0*/  LDL.LU.64 R18, [R1+0x228] ;  /* 0x0002280001127983 */ /* 0x000ea80000300a00 */
[----:B------:R-:W-:Y:S04]  /*3abf0*/  STL.64 [R1+0x150], R20 ;  /* 0x0001501401007387 */ /* 0x000fe80000100a00 */
[----:B------:R-:W0:Y:S01]  /*3ac00*/  S2R R7, SR_TID.X ;  /* 0x0000000000077919 */ /* 0x000e220000002100 */
[----:B-----5:R-:W-:-:S03]  /*3ac10*/  PRMT R8, R26, 0x7632, R8 ;  /* 0x000076321a087816 */ /* 0x020fc60000000008 */
[----:B---3--:R-:W-:Y:S04]  /*3ac20*/  STG.E.U16 [R22.64], R26 ;  /* 0x0000001a16007986 */ /* 0x008fe8000c101504 */
[----:B----4-:R1:W-:Y:S04]  /*3ac30*/  STG.E.U16 [R14.64], R8 ;  /* 0x000000080e007986 */ /* 0x0103e8000c101504 */
[----:B-1----:R-:W3:Y:S01]  /*3ac40*/  LDL.LU.64 R14, [R1+0xb0] ;  /* 0x0000b000010e7983 */ /* 0x002ee20000300a00 */
[----:B0-----:R-:W-:Y:S01]  /*3ac50*/  SHF.L.U32 R7, R7, 0xc, RZ ;  /* 0x0000000c07077819 */ /* 0x001fe200000006ff */
[----:B------:R-:W-:Y:S01]  /*3ac60*/  IMAD R10, R29, 0x1c0, RZ ;  /* 0x000001c01d0a7824 */ /* 0x000fe200078e02ff */
[----:B------:R-:W-:-:S02]  /*3ac70*/  MOV R26, c[0x0][0x1c8] ;  /* 0x00007200001a7a02 */ /* 0x000fc40000000f00 */
[----:B------:R-:W-:Y:S02]  /*3ac80*/  LOP3.LUT R7, R7, 0x6000, RZ, 0xc0, !PT ;  /* 0x0000600007077812 */ /* 0x000fe400078ec0ff */
[----:B------:R-:W-:Y:S01]  /*3ac90*/  IADD3 R20, P0, R10, R2, RZ ;  /* 0x000000020a147210 */ /* 0x000fe20007f1e0ff */
[----:B------:R-:W-:Y:S01]  /*3aca0*/  IMAD R26, R26, 0xe0, RZ ;  /* 0x000000e01a1a7824 */ /* 0x000fe200078e02ff */
[----:B------:R-:W-:-:S04]  /*3acb0*/  LEA R7, R13, R7, 0x4 ;  /* 0x000000070d077211 */ /* 0x000fc800078e20ff */
[----:B------:R-:W-:Y:S02]  /*3acc0*/  LEA.HI.X.SX32 R21, R26, R3, 0x1, P0 ;  /* 0x000000031a157211 */ /* 0x000fe400000f0eff */
[----:B------:R-:W-:Y:S01]  /*3acd0*/  LOP3.LUT R7, R7, 0x20, RZ, 0x3c, !PT ;  /* 0x0000002007077812 */ /* 0x000fe200078e3cff */
[----:B---3--:R-:W-:Y:S04]  /*3ace0*/  STL.64 [R1+0xe18], R14 ;  /* 0x000e180e01007387 */ /* 0x008fe80000100a00 */
[----:B------:R-:W-:Y:S04]  /*3acf0*/  STL [R1+0xe10], R12 ;  /* 0x000e100c01007387 */ /* 0x000fe80000100800 */
[----:B------:R-:W-:Y:S04]  /*3ad00*/  STL.64 [R1+0x148], R20 ;  /* 0x0001481401007387 */ /* 0x000fe80000100a00 */
[----:B------:R-:W0:Y:S04]  /*3ad10*/  LDS.128 R20, [R7+0x800] ;  /* 0x0008000007147984 */ /* 0x000e280000000c00 */
[----:B0-----:R-:W-:Y:S04]  /*3ad20*/  STL [R1+0x44], R21 ;  /* 0x0000441501007387 */ /* 0x001fe80000100800 */
[----:B------:R0:W-:Y:S04]  /*3ad30*/  STL.64 [R1+0x48], R22 ;  /* 0x0000481601007387 */ /* 0x0001e80000100a00 */
[----:B0-----:R-:W2:Y:S01]  /*3ad40*/  LDL.LU R22, [R1+0xe24] ;  /* 0x000e240001167983 */ /* 0x001ea20000300800 */
[----:B------:R-:W-:-:S02]  /*3ad50*/  IMAD R9, R29, 0x1c2, RZ ;  /* 0x000001c21d097824 */ /* 0x000fc400078e02ff */
[C---:B------:R-:W-:Y:S01]  /*3ad60*/  IMAD R11, R29.reuse, 0xe1, RZ ;  /* 0x000000e11d0b7824 */ /* 0x040fe200078e02ff */
[----:B------:R-:W-:Y:S01]  /*3ad70*/  MOV R26, c[0x0][0x1c8] ;  /* 0x00007200001a7a02 */ /* 0x000fe20000000f00 */
[----:B------:R-:W-:Y:S01]  /*3ad80*/  IMAD R10, R29, 0x1c4, RZ ;  /* 0x000001c41d0a7824 */ /* 0x000fe200078e02ff */
[-C--:B------:R-:W-:Y:S01]  /*3ad90*/  IADD3 R12, P0, R9, R2.reuse, RZ ;  /* 0x00000002090c7210 */ /* 0x080fe20007f1e0ff */
[----:B------:R-:W3:Y:S03]  /*3ada0*/  LDL.LU R21, [R1+0xe20] ;  /* 0x000e200001157983 */ /* 0x000ee60000300800 */
[----:B------:R-:W-:Y:S01]  /*3adb0*/  LEA.HI.X.SX32 R13, R11, R3, 0x1, P0 ;  /* 0x000000030b0d7211 */ /* 0x000fe200000f0eff */
[----:B------:R-:W-:Y:S01]  /*3adc0*/  IMAD R26, R26, 0xe2, RZ ;  /* 0x000000e21a1a7824 */ /* 0x000fe200078e02ff */
[----:B--2---:R0:W-:Y:S04]  /*3add0*/  STG.E.U16 [R24.64], R22 ;  /* 0x0000001618007986 */ /* 0x0041e8000c101504 */
[----:B0-----:R-:W2:Y:S04]  /*3ade0*/  LDL.LU.64 R24, [R1+0x240] ;  /* 0x0002400001187983 */ /* 0x001ea80000300a00 */
[----:B------:R0:W-:Y:S02]  /*3adf0*/  STL.64 [R1+0x140], R12 ;  /* 0x0001400c01007387 */ /* 0x0001e40000100a00 */
[----:B0-----:R-:W-:-:S04]  /*3ae00*/  IADD3 R12, P0, R10, R2, RZ ;  /* 0x000000020a0c7210 */ /* 0x001fc80007f1e0ff */
[----:B------:R-:W-:-:S05]  /*3ae10*/  LEA.HI.X.SX32 R13, R26, R3, 0x1, P0 ;  /* 0x000000031a0d7211 */ /* 0x000fca00000f0eff */
[----:B------:R-:W-:Y:S04]  /*3ae20*/  STL.64 [R1+0x138], R12 ;  /* 0x0001380c01007387 */ /* 0x000fe80000100a00 */
[----:B------:R-:W0:Y:S01]  /*3ae30*/  LDS.128 R12, [R28+0x800] ;  /* 0x000800001c0c7984 */ /* 0x000e220000000c00 */
[----:B------:R-:W-:-:S03]  /*3ae40*/  PRMT R8, R22, 0x7632, R8 ;  /* 0x0000763216087816 */ /* 0x000fc60000000008 */
[----:B0-----:R-:W-:Y:S01]  /*3ae50*/  STL [R1+0x4], R13 ;  /* 0x0000040d01007387 */ /* 0x001fe20000100800 */
[----:B------:R-:W-:-:S03]  /*3ae60*/  IMAD.MOV.U32 R26, RZ, RZ, R12 ;  /* 0x000000ffff1a7224 */ /* 0x000fc600078e000c */
[----:B------:R0:W-:Y:S04]  /*3ae70*/  STL.64 [R1+0x8], R14 ;  /* 0x0000080e01007387 */ /* 0x0001e80000100a00 */
[----:B0-----:R-:W4:Y:S04]  /*3ae80*/  LDL.LU.64 R14, [R1+0xe18] ;  /* 0x000e1800010e7983 */ /* 0x001f280000300a00 */
[----:B------:R-:W2:Y:S04]  /*3ae90*/  LDL.LU R12, [R1+0xe10] ;  /* 0x000e1000010c7983 */ /* 0x000ea80000300800 */
[----:B------:R-:W5:Y:S01]  /*3aea0*/  LDL.LU.64 R22, [R1+0x270] ;  /* 0x0002700001167983 */ /* 0x000f620000300a00 */
[----:B------:R-:W-:-:S02]  /*3aeb0*/  IMAD R9, R29, 0x1c6, RZ ;  /* 0x000001c61d097824 */ /* 0x000fc400078e02ff */
[C---:B------:R-:W-:Y:S01]  /*3aec0*/  IMAD R11, R29.reuse, 0xe3, RZ ;  /* 0x000000e31d0b7824 */ /* 0x040fe200078e02ff */
[----:B------:R0:W-:Y:S01]  /*3aed0*/  STG.E.U16 [R16.64], R8 ;  /* 0x0000000810007986 */ /* 0x0001e2000c101504 */
[----:B------:R-:W-:-:S03]  /*3aee0*/  IMAD R10, R29, 0x1c8, RZ ;  /* 0x000001c81d0a7824 */ /* 0x000fc600078e02ff */
[----:B------:R1:W-:Y:S01]  /*3aef0*/  STG.E.U16 [R18.64], R4 ;  /* 0x0000000412007986 */ /* 0x0003e2000c101504 */
[----:B0-----:R-:W-:Y:S02]  /*3af00*/  IADD3 R16, P0, R9, R2, RZ ;  /* 0x0000000209107210 */ /* 0x001fe40007f1e0ff */
[----:B-1----:R-:W-:Y:S02]  /*3af10*/  MOV R19, c[0x0][0x1c8] ;  /* 0x0000720000137a02 */ /* 0x002fe40000000f00 */
[----:B------:R-:W-:-:S03]  /*3af20*/  LEA.HI.X.SX32 R17, R11, R3, 0x1, P0 ;  /* 0x000000030b117211 */ /* 0x000fc600000f0eff */
[----:B------:R-:W-:Y:S02]  /*3af30*/  IMAD R19, R19, 0xe4, RZ ;  /* 0x000000e413137824 */ /* 0x000fe400078e02ff */
[----:B------:R0:W-:Y:S01]  /*3af40*/  STL.64 [R1+0x130], R16 ;  /* 0x0001301001007387 */ /* 0x0001e20000100a00 */
[----:B------:R-:W-:Y:S01]  /*3af50*/  IMAD R8, R29, 0x1ca, RZ ;  /* 0x000001ca1d087824 */ /* 0x000fe200078e02ff */
[----:B0-----:R-:W-:-:S04]  /*3af60*/  IADD3 R16, P0, R10, R2, RZ ;  /* 0x000000020a107210 */ /* 0x001fc80007f1e0ff */
[----:B------:R-:W-:Y:S02]  /*3af70*/  LEA.HI.X.SX32 R17, R19, R3, 0x1, P0 ;  /* 0x0000000313117211 */ /* 0x000fe400000f0eff */
[----:B------:R-:W2:Y:S04]  /*3af80*/  LDL.LU.64 R18, [R1+0xc0] ;  /* 0x0000c00001127983 */ /* 0x000ea80000300a00 */
[----:B------:R0:W-:Y:S02]  /*3af90*/  STL.64 [R1+0x128], R16 ;  /* 0x0001281001007387 */ /* 0x0001e40000100a00 */
[----:B0-----:R-:W-:Y:S02]  /*3afa0*/  IADD3 R16, P0, R8, R2, RZ ;  /* 0x0000000208107210 */ /* 0x001fe40007f1e0ff */
[----:B---3--:R-:W0:Y:S01]  /*3afb0*/  LDS.128 R8, [R21+0x800] ;  /* 0x0008000015087984 */ /* 0x008e220000000c00 */
[----:B------:R-:W-:-:S03]  /*3afc0*/  PRMT R4, R4, 0x7632, R4 ;  /* 0x0000763204047816 */ /* 0x000fc60000000004 */
[----:B-----5:R1:W-:Y:S04]  /*3afd0*/  STL.64 [R1+0xe08], R22 ;  /* 0x000e081601007387 */ /* 0x0203e80000100a00 */
[----:B-1----:R-:W3:Y:S04]  /*3afe0*/  LDL.LU.64 R22, [R1+0x250] ;  /* 0x0002500001167983 */ /* 0x002ee80000300a00 */
[----:B------:R-:W-:Y:S04]  /*3aff0*/  STL.64 [R1+0xe00], R20 ;  /* 0x000e001401007387 */ /* 0x000fe80000100a00 */
[----:B0-----:R0:W-:Y:S04]  /*3b000*/  STL.64 [R1+0xde8], R8 ;  /* 0x000de80801007387 */ /* 0x0011e80000100a00 */
[----:B----4-:R-:W-:Y:S04]  /*3b010*/  STG.E.U16 [R14.64], R4 ;  /* 0x000000040e007986 */ /* 0x010fe8000c101504 */
[----:B--2---:R1:W-:Y:S04]  /*3b020*/  STG.E.U16 [R24.64], R12 ;  /* 0x0000000c18007986 */ /* 0x0043e8000c101504 */
[----:B0-----:R-:W2:Y:S04]  /*3b030*/  LDL.LU.64 R8, [R1+0x288] ;  /* 0x0002880001087983 */ /* 0x001ea80000300a00 */
[----:B------:R0:W-:Y:S04]  /*3b040*/  STL.64 [R1+0xd60], R10 ;  /* 0x000d600a01007387 */ /* 0x0001e80000100a00 */
[----:B-1----:R-:W4:Y:S01]  /*3b050*/  LDL.LU.64 R24, [R1+0x290] ;  /* 0x0002900001187983 */ /* 0x002f220000300a00 */
[----:B------:R-:W-:Y:S01]  /*3b060*/  PRMT R4, R12, 0x7632, R4 ;  /* 0x000076320c047816 */ /* 0x000fe20000000004 */
[----:B------:R-:W-:-:S05]  /*3b070*/  IMAD R14, R29, 0xe5, RZ ;  /* 0x000000e51d0e7824 */ /* 0x000fca00078e02ff */
[----:B------:R-:W-:Y:S01]  /*3b080*/  LEA.HI.X.SX32 R17, R14, R3, 0x1, P0 ;  /* 0x000000030e117211 */ /* 0x000fe200000f0eff */
[----:B------:R-:W-:-:S04]  /*3b090*/  IMAD R13, R29, 0x1cc, RZ ;  /* 0x000001cc1d0d7824 */ /* 0x000fc800078e02ff */
[----:B------:R1:W-:Y:S01]  /*3b0a0*/  STL.64 [R1+0x120], R16 ;  /* 0x0001201001007387 */ /* 0x0003e20000100a00 */
[----:B0-----:R-:W-:Y:S02]  /*3b0b0*/  IADD3 R10, P0, R13, R2, RZ ;  /* 0x000000020d0a7210 */ /* 0x001fe40007f1e0ff */
[----:B-1----:R-:W-:-:S05]  /*3b0c0*/  MOV R17, c[0x0][0x1c8] ;  /* 0x0000720000117a02 */ /* 0x002fca0000000f00 */
[----:B------:R-:W-:Y:S01]  /*3b0d0*/  IMAD R17, R17, 0xe6, RZ ;  /* 0x000000e611117824 */ /* 0x000fe200078e02ff */
[----:B------:R-:W-:Y:S04]  /*3b0e0*/  STL.64 [R1+0xdf8], R26 ;  /* 0x000df81a01007387 */ /* 0x000fe80000100a00 */
[----:B------:R-:W-:Y:S01]  /*3b0f0*/  LEA.HI.X.SX32 R11, R17, R3, 0x1, P0 ;  /* 0x00000003110b7211 */ /* 0x000fe200000f0eff */
[----:B---3--:R-:W-:Y:S04]  /*3b100*/  STG.E.U16 [R22.64], R4 ;  /* 0x0000000416007986 */ /* 0x008fe8000c101504 */
[----:B------:R-:W0:Y:S04]  /*3b110*/  LDS.128 R20, [R5+0x1000] ;  /* 0x0010000005147984 */ /* 0x000e280000000c00 */
[----:B----4-:R-:W-:Y:S04]  /*3b120*/  STL.64 [R1+0xdf0], R24 ;  /* 0x000df01801007387 */ /* 0x010fe80000100a00 */
[----:B------:R-:W3:Y:S04]  /*3b130*/  LDL.LU.64 R16, [R1+0x2a8] ;  /* 0x0002a80001107983 */ /* 0x000ee80000300a00 */
[----:B------:R1:W-:Y:S04]  /*3b140*/  STL.64 [R1+0x118], R10 ;  /* 0x0001180a01007387 */ /* 0x0003e80000100a00 */
[----:B0-----:R0:W-:Y:S01]  /*3b150*/  STL.64 [R1+0x78], R22 ;  /* 0x0000781601007387 */ /* 0x0011e20000100a00 */
[----:B------:R-:W-:-:S02]  /*3b160*/  MOV R15, R20 ;  /* 0x00000014000f7202 */ /* 0x000fc40000000f00 */
[----:B-1----:R-:W-:Y:S01]  /*3b170*/  MOV R10, R21 ;  /* 0x00000015000a7202 */ /* 0x002fe20000000f00 */
[----:B0-----:R-:W4:Y:S04]  /*3b180*/  LDL.LU.64 R22, [R1+0xe08] ;  /* 0x000e080001167983 */ /* 0x001f280000300a00 */
[----:B------:R-:W4:Y:S01]  /*3b190*/  LDL.LU.64 R20, [R1+0xe00] ;  /* 0x000e000001147983 */ /* 0x000f220000300a00 */
[C---:B------:R-:W-:Y:S02]  /*3b1a0*/  IMAD R12, R29.reuse, 0x1ce, RZ ;  /* 0x000001ce1d0c7824 */ /* 0x040fe400078e02ff */
[----:B------:R-:W-:-:S03]  /*3b1b0*/  IMAD R14, R29, 0xe7, RZ ;  /* 0x000000e71d0e7824 */ /* 0x000fc600078e02ff */
[----:B------:R-:W-:Y:S01]  /*3b1c0*/  IADD3 R24, P0, R12, R2, RZ ;  /* 0x000000020c187210 */ /* 0x000fe20007f1e0ff */
[----:B------:R0:W-:Y:S03]  /*3b1d0*/  STL [R1+0xdc4], R10 ;  /* 0x000dc40a01007387 */ /* 0x0001e60000100800 */
[----:B------:R-:W-:Y:S01]  /*3b1e0*/  LEA.HI.X.SX32 R25, R14, R3, 0x1, P0 ;  /* 0x000000030e197211 */ /* 0x000fe200000f0eff */
[----:B------:R-:W-:-:S05]  /*3b1f0*/  IMAD R13, R29, 0x1d0, RZ ;  /* 0x000001d01d0d7824 */ /* 0x000fca00078e02ff */
[----:B0-----:R-:W-:Y:S01]  /*3b200*/  IADD3 R10, P0, R13, R2, RZ ;  /* 0x000000020d0a7210 */ /* 0x001fe20007f1e0ff */
[----:B----4-:R0:W-:Y:S04]  /*3b210*/  STG.E.U16 [R22.64], R20 ;  /* 0x0000001416007986 */ /* 0x0101e8000c101504 */
[----:B0-----:R-:W4:Y:S04]  /*3b220*/  LDL.LU.64 R22, [R1+0x2b8] ;  /* 0x0002b80001167983 */ /* 0x001f280000300a00 */
[----:B------:R-:W-:Y:S04]  /*3b230*/  STL.64 [R1+0x110], R24 ;  /* 0x0001101801007387 */ /* 0x000fe80000100a00 */
[----:B------:R-:W0:Y:S01]  /*3b240*/  LDS.128 R24, [R7+0x1000] ;  /* 0x0010000007187984 */ /* 0x000e220000000c00 */
[----:B------:R-:W-:Y:S01]  /*3b250*/  PRMT R4, R20, 0x7632, R4 ;  /* 0x0000763214047816 */ /* 0x000fe20000000004 */
[----:B------:R-:W-:-:S04]  /*3b260*/  IMAD.MOV.U32 R20, RZ, RZ, c[0x0][0x1c8] ;  /* 0x00007200ff147624 */ /* 0x000fc800078e00ff */
[----:B------:R-:W-:Y:S01]  /*3b270*/  IMAD R20, R20, 0xe8, RZ ;  /* 0x000000e814147824 */ /* 0x000fe200078e02ff */
[----:B------:R1:W-:Y:S04]  /*3b280*/  STG.E.U16 [R18.64], R4 ;  /* 0x0000000412007986 */ /* 0x0003e8000c101504 */
[----:B------:R-:W-:Y:S01]  /*3b290*/  LEA.HI.X.SX32 R11, R20, R3, 0x1, P0 ;  /* 0x00000003140b7211 */ /* 0x000fe200000f0eff */
[----:B-1----:R-:W5:Y:S04]  /*3b2a0*/  LDL.LU.64 R18, [R1+0x2c8] ;  /* 0x0002c80001127983 */ /* 0x002f680000300a00 */
[----:B------:R-:W-:Y:S04]  /*3b2b0*/  STL.64 [R1+0x108], R10 ;  /* 0x0001080a01007387 */ /* 0x000fe80000100a00 */
[----:B0-----:R-:W-:Y:S04]  /*3b2c0*/  STL [R1+0x34], R25 ;  /* 0x0000341901007387 */ /* 0x001fe80000100800 */
[----:B------:R0:W-:Y:S04]  /*3b2d0*/  STL.64 [R1+0x38], R26 ;  /* 0x0000381a01007387 */ /* 0x0001e80000100a00 */
[----:B0-----:R-:W2:Y:S01]  /*3b2e0*/  LDL.LU.64 R26, [R1+0xdf8] ;  /* 0x000df800011a7983 */ /* 0x001ea20000300a00 */
[----:B------:R-:W-:-:S03]  /*3b2f0*/  MOV R20, R24 ;  /* 0x0000001800147202 */ /* 0x000fc60000000f00 */
[----:B------:R-:W3:Y:S01]  /*3b300*/  LDL.LU.64 R24, [R1+0xdf0] ;  /* 0x000df00001187983 */ /* 0x000ee20000300a00 */
[C---:B------:R-:W-:Y:S02]  /*3b310*/  IMAD R12, R29.reuse, 0x1d2, RZ ;  /* 0x000001d21d0c7824 */ /* 0x040fe400078e02ff */
[----:B------:R-:W-:-:S03]  /*3b320*/  IMAD R14, R29, 0xe9, RZ ;  /* 0x000000e91d0e7824 */ /* 0x000fc600078e02ff */
[----:B------:R-:W-:Y:S01]  /*3b330*/  IADD3 R10, P0, R12, R2, RZ ;  /* 0x000000020c0a7210 */ /* 0x000fe20007f1e0ff */
[----:B------:R-:W-:-:S03]  /*3b340*/  IMAD R13, R29, 0x1d4, RZ ;  /* 0x000001d41d0d7824 */ /* 0x000fc600078e02ff */
[----:B------:R-:W-:Y:S01]  /*3b350*/  LEA.HI.X.SX32 R11, R14, R3, 0x1, P0 ;  /* 0x000000030e0b7211 */ /* 0x000fe200000f0eff */
[----:B--2---:R0:W-:Y:S04]  /*3b360*/  STG.E.U16 [R8.64], R26 ;  /* 0x0000001a08007986 */ /* 0x0041e8000c101504 */
[----:B0-----:R-:W2:Y:S01]  /*3b370*/  LDL.LU.64 R8, [R1+0xde8] ;  /* 0x000de80001087983 */ /* 0x001ea20000300a00 */
[----:B------:R-:W-:Y:S01]  /*3b380*/  PRMT R4, R26, 0x7632, R4 ;  /* 0x000076321a047816 */ /* 0x000fe20000000004 */
[----:B------:R-:W-:Y:S02]  /*3b390*/  IMAD R27, R27, 0xea, RZ ;  /* 0x000000ea1b1b7824 */ /* 0x000fe400078e02ff */
[----:B------:R0:W-:Y:S04]  /*3b3a0*/  STL.64 [R1+0x100], R10 ;  /* 0x0001000a01007387 */ /* 0x0001e80000100a00 */
[----:B---3--:R-:W-:Y:S01]  /*3b3b0*/  STG.E.U16 [R24.64], R4 ;  /* 0x0000000418007986 */ /* 0x008fe2000c101504 */
[----:B0-----:R-:W-:-:S04]  /*3b3c0*/  IADD3 R10, P0, R13, R2, RZ ;  /* 0x000000020d0a7210 */ /* 0x001fc80007f1e0ff */
[----:B------:R-:W-:Y:S02]  /*3b3d0*/  LEA.HI.X.SX32 R11, R27, R3, 0x1, P0 ;  /* 0x000000031b0b7211 */ /* 0x000fe400000f0eff */
[----:B------:R-:W0:Y:S01]  /*3b3e0*/  LDS.128 R24, [R28+0x1000] ;  /* 0x001000001c187984 */ /* 0x000e220000000c00 */
[C---:B------:R-:W-:Y:S02]  /*3b3f0*/  IMAD R12, R29.reuse, 0x1d6, RZ ;  /* 0x000001d61d0c7824 */ /* 0x040fe400078e02ff */
[C---:B------:R-:W-:Y:S01]  /*3b400*/  IMAD R14, R29.reuse, 0xeb, RZ ;  /* 0x000000eb1d0e7824 */ /* 0x040fe200078e02ff */
[----:B------:R1:W-:Y:S01]  /*3b410*/  STL.64 [R1+0xf8], R10 ;  /* 0x0000f80a01007387 */ /* 0x0003e20000100a00 */
[----:B------:R-:W-:-:S03]  /*3b420*/  IMAD R13, R29, 0x1d8, RZ ;  /* 0x000001d81d0d7824 */ /* 0x000fc600078e02ff */
[----:B------:R-:W-:Y:S01]  /*3b430*/  STL.64 [R1+0xdc8], R28 ;  /* 0x000dc81c01007387 */ /* 0x000fe20000100a00 */
[----:B-1----:R-:W-:-:S04]  /*3b440*/  IADD3 R10, P0, R12, R2, RZ ;  /* 0x000000020c0a7210 */ /* 0x002fc80007f1e0ff */
[----:B------:R-:W-:Y:S01]  /*3b450*/  LEA.HI.X.SX32 R11, R14, R3, 0x1, P0 ;  /* 0x000000030e0b7211 */ /* 0x000fe200000f0eff */
[----:B0-----:R0:W-:Y:S04]  /*3b460*/  STL.64 [R1+0xd28], R26 ;  /* 0x000d281a01007387 */ /* 0x0011e80000100a00 */
[----:B------:R1:W-:Y:S01]  /*3b470*/  STL.64 [R1+0xf0], R10 ;  /* 0x0000f00a01007387 */ /* 0x0003e20000100a00 */
[----:B0-----:R-:W-:Y:S02]  /*3b480*/  MOV R26, c[0x0][0x1c8] ;  /* 0x00007200001a7a02 */ /* 0x001fe40000000f00 */
[----:B-1----:R-:W-:-:S03]  /*3b490*/  IADD3 R10, P0, R13, R2, RZ ;  /* 0x000000020d0a7210 */ /* 0x002fc60007f1e0ff */
[C---:B------:R-:W-:Y:S02]  /*3b4a0*/  IMAD R4, R26.reuse, 0x1da, RZ ;  /* 0x000001da1a047824 */ /* 0x040fe400078e02ff */
[----:B------:R-:W-:Y:S01]  /*3b4b0*/  IMAD R12, R26, 0xed, RZ ;  /* 0x000000ed1a0c7824 */ /* 0x000fe200078e02ff */
[----:B--2---:R0:W-:Y:S02]  /*3b4c0*/  STG.E.U16 [R16.64], R8 ;  /* 0x0000000810007986 */ /* 0x0041e4000c101504 */
[----:B0-----:R-:W-:Y:S02]  /*3b4d0*/  MOV R17, c[0x0][0x1c8] ;  /* 0x0000720000117a02 */ /* 0x001fe40000000f00 */
[----:B------:R-:W-:-:S03]  /*3b4e0*/  PRMT R8, R8, 0x7632, R8 ;  /* 0x0000763208087816 */ /* 0x000fc60000000008 */
[----:B------:R-:W-:Y:S02]  /*3b4f0*/  IMAD R17, R17, 0xec, RZ ;  /* 0x000000ec11117824 */ /* 0x000fe400078e02ff */
[----:B----4-:R0:W-:Y:S03]  /*3b500*/  STG.E.U16 [R22.64], R8 ;  /* 0x0000000816007986 */ /* 0x0101e6000c101504 */
[----:B------:R-:W-:Y:S01]  /*3b510*/  LEA.HI.X.SX32 R11, R17, R3, 0x1, P0 ;  /* 0x00000003110b7211 */ /* 0x000fe200000f0eff */
[----:B-----5:R1:W-:Y:S04]  /*3b520*/  STG.E.U16 [R18.64], R15 ;  /* 0x0000000f12007986 */ /* 0x0203e8000c101504 */
[----:B0-----:R-:W2:Y:S04]  /*3b530*/  LDL.LU.64 R22, [R1+0x348] ;  /* 0x0003480001167983 */ /* 0x001ea80000300a00 */
[----:B------:R0:W-:Y:S04]  /*3b540*/  STL.64 [R1+0xe8], R10 ;  /* 0x0000e80a01007387 */ /* 0x0001e80000100a00 */
[----:B-1----:R-:W3:Y:S01]  /*3b550*/  LDL.LU.64 R18, [R1+0x380] ;  /* 0x0003800001127983 */ /* 0x002ee20000300a00 */
[----:B0-----:R-:W-:-:S02]  /*3b560*/  IADD3 R10, P0, R4, R2, RZ ;  /* 0x00000002040a7210 */ /* 0x001fc40007f1e0ff */
[----:B------:R-:W-:Y:S02]  /*3b570*/  PRMT R4, R15, 0x7632, R4 ;  /* 0x000076320f047816 */ /* 0x000fe40000000004 */
[----:B------:R-:W-:Y:S02]  /*3b580*/  LEA.HI.X.SX32 R11, R12, R3, 0x1, P0 ;  /* 0x000000030c0b7211 */ /* 0x000fe400000f0eff */
[----:B------:R-:W0:Y:S04]  /*3b590*/  LDS.128 R12, [R21+0x1000] ;  /* 0x00100000150c7984 */ /* 0x000e280000000c00 */
[----:B------:R-:W-:Y:S04]  /*3b5a0*/  STL.64 [R1+0xe0], R10 ;  /* 0x0000e00a01007387 */ /* 0x000fe80000100a00 */
[----:B0-----:R0:W-:Y:S04]  /*3b5b0*/  STL.64 [R1+0xd20], R14 ;  /* 0x000d200e01007387 */ /* 0x0011e80000100a00 */
[----:B0-----:R-:W4:Y:S04]  /*3b5c0*/  LDL.LU.64 R14, [R1+0x338] ;  /* 0x00033800010e7983 */ /* 0x001f280000300a00 */
[----:B----4-:R0:W-:Y:S04]  /*3b5d0*/  STL.64 [R1+0xde0], R14 ;  /* 0x000de00e01007387 */ /* 0x0101e80000100a00 */
[----:B0-----:R-:W4:Y:S04]  /*3b5e0*/  LDL.LU.64 R14, [R1+0x310] ;  /* 0x00031000010e7983 */ /* 0x001f280000300a00 */
[----:B------:R0:W-:Y:S04]  /*3b5f0*/  STL.64 [R1+0xdd8], R12 ;  /* 0x000dd80c01007387 */ /* 0x0001e80000100a00 */
[----:B0-----:R-:W5:Y:S01]  /*3b600*/  LDL.LU.64 R12, [R1+0x2f8] ;  /* 0x0002f800010c7983 */ /* 0x001f620000300a00 */
[----:B------:R-:W-:Y:S01]  /*3b610*/  MOV R16, c[0x0][0x1c8] ;  /* 0x0000720000107a02 */ /* 0x000fe20000000f00 */
[----:B------:R-:W-:-:S04]  /*3b620*/  IMAD R8, R26, 0x1dc, RZ ;  /* 0x000001dc1a087824 */ /* 0x000fc800078e02ff */
[----:B------:R-:W-:Y:S01]  /*3b630*/  IMAD R28, R16, 0xee, RZ ;  /* 0x000000ee101c7824 */ /* 0x000fe200078e02ff */
[----:B------:R-:W-:Y:S01]  /*3b640*/  IADD3 R10, P0, R8, R2, RZ ;  /* 0x00000002080a7210 */ /* 0x000fe20007f1e0ff */
[----:B------:R-:W-:-:S03]  /*3b650*/  IMAD R17, R26, 0x1de, RZ ;  /* 0x000001de1a117824 */ /* 0x000fc600078e02ff */
[----:B------:R-:W-:Y:S01]  /*3b660*/  LEA.HI.X.SX32 R11, R28, R3, 0x1, P0 ;  /* 0x000000031c0b7211 */ /* 0x000fe200000f0eff */
[----:B------:R-:W-:-:S04]  /*3b670*/  IMAD R16, R26, 0xef, RZ ;  /* 0x000000ef1a107824 */ /* 0x000fc800078e02ff */
[----:B------:R0:W-:Y:S02]  /*3b680*/  STL.64 [R1+0xd8], R10 ;  /* 0x0000d80a01007387 */ /* 0x0001e40000100a00 */
[----:B0-----:R-:W-:-:S04]  /*3b690*/  IADD3 R10, P0, R17, R2, RZ ;  /* 0x00000002110a7210 */ /* 0x001fc80007f1e0ff */
[----:B------:R-:W-:-:S05]  /*3b6a0*/  LEA.HI.X.SX32 R11, R16, R3, 0x1, P0 ;  /* 0x00000003100b7211 */ /* 0x000fca00000f0eff */
[----:B------:R-:W-:Y:S04]  /*3b6b0*/  STL.64 [R1+0xd0], R10 ;  /* 0x0000d00a01007387 */ /* 0x000fe80000100a00 */
[----:B-----5:R-:W-:Y:S04]  /*3b6c0*/  STG.E.U16 [R12.64], R4 ;  /* 0x000000040c007986 */ /* 0x020fe8000c101504 */
[----:B----4-:R-:W-:Y:S04]  /*3b6d0*/  STG.E.U16 [R14.64], R20 ;  /* 0x000000140e007986 */ /* 0x010fe8000c101504 */
[----:B------:R-:W0:Y:S04]  /*3b6e0*/  LDS.128 R12, [R5+0x1800] ;  /* 0x00180000050c7984 */ /* 0x000e280000000c00 */
[----:B0-----:R-:W-:Y:S04]  /*3b6f0*/  STL [R1+0x64], R13 ;  /* 0x0000640d01007387 */ /* 0x001fe80000100800 */
[----:B------:R0:W-:Y:S04]  /*3b700*/  STL.64 [R1+0x68], R14 ;  /* 0x0000680e01007387 */ /* 0x0001e80000100a00 */
[----:B0-----:R-:W4:Y:S01]  /*3b710*/  LDL.LU.64 R14, [R1+0xde0] ;  /* 0x000de000010e7983 */ /* 0x001f220000300a00 */
[----:B------:R-:W-:Y:S01]  /*3b720*/  PRMT R4, R20, 0x7632, R4 ;  /* 0x0000763214047816 */ /* 0x000fe20000000004 */
[----:B------:R-:W-:-:S02]  /*3b730*/  IMAD R8, R26, 0x1e0, RZ ;  /* 0x000001e01a087824 */ /* 0x000fc400078e02ff */
[----:B------:R-:W-:Y:S02]  /*3b740*/  IMAD.MOV.U32 R20, RZ, RZ, c[0x0][0x1c8] ;  /* 0x00007200ff147624 */ /* 0x000fe400078e00ff */
[----:B------:R-:W-:Y:S01]  /*3b750*/  IMAD R17, R26, 0x1e2, RZ ;  /* 0x000001e21a117824 */ /* 0x000fe200078e02ff */
[----:B------:R-:W-:Y:S01]  /*3b760*/  IADD3 R10, P0, R8, R2, RZ ;  /* 0x00000002080a7210 */ /* 0x000fe20007f1e0ff */
[----:B------:R-:W-:Y:S02]  /*3b770*/  IMAD R20, R20, 0xf0, RZ ;  /* 0x000000f014147824 */ /* 0x000fe400078e02ff */
[----:B------:R-:W-:-:S03]  /*3b780*/  IMAD R8, R26, 0xf1, RZ ;  /* 0x000000f11a087824 */ /* 0x000fc600078e02ff */
[----:B------:R-:W-:Y:S02]  /*3b790*/  LEA.HI.X.SX32 R11, R20, R3, 0x1, P0 ;  /* 0x00000003140b7211 */ /* 0x000fe400000f0eff */
[----:B------:R-:W-:Y:S02]  /*3b7a0*/  MOV R5, R12 ;  /* 0x0000000c00057202 */ /* 0x000fe40000000f00 */
[----:B------:R-:W-:Y:S01]  /*3b7b0*/  MOV R20, c[0x0][0x1c8] ;  /* 0x0000720000147a02 */ /* 0x000fe20000000f00 */
[----:B------:R-:W5:Y:S04]  /*3b7c0*/  LDL.LU.64 R12, [R1+0xdd8] ;  /* 0x000dd800010c7983 */ /* 0x000f680000300a00 */
[----:B------:R0:W-:Y:S01]  /*3b7d0*/  STL.64 [R1+0xc8], R10 ;  /* 0x0000c80a01007387 */ /* 0x0001e20000100a00 */
[----:B------:R-:W-:-:S02]  /*3b7e0*/  IMAD R20, R20, 0xf2, RZ ;  /* 0x000000f214147824 */ /* 0x000fc400078e02ff */
[C---:B------:R-:W-:Y:S01]  /*3b7f0*/  IMAD R16, R26.reuse, 0x1e6, RZ ;  /* 0x000001e61a107824 */ /* 0x040fe200078e02ff */
[----:B0-----:R-:W3:Y:S04]  /*3b800*/  LDL.LU.64 R10, [R1+0x3b8] ;  /* 0x0003b800010a7983 */ /* 0x001ee80000300a00 */
[----:B----4-:R0:W-:Y:S04]  /*3b810*/  STG.E.U16 [R14.64], R4 ;  /* 0x000000040e007986 */ /* 0x0101e8000c101504 */
[----:B--2---:R1:W-:Y:S01]  /*3b820*/  STG.E.U16 [R22.64], R24 ;  /* 0x0000001816007986 */ /* 0x0043e2000c101504 */
[----:B0-----:R-:W-:Y:S01]  /*3b830*/  IADD3 R14, P0, R17, R2, RZ ;  /* 0x00000002110e7210 */ /* 0x001fe20007f1e0ff */
[----:B------:R-:W-:-:S03]  /*3b840*/  IMAD R4, R26, 0x1e4, RZ ;  /* 0x000001e41a047824 */ /* 0x000fc600078e02ff */
[----:B------:R-:W-:Y:S01]  /*3b850*/  LEA.HI.X.SX32 R15, R8, R3, 0x1, P0 ;  /* 0x00000003080f7211 */ /* 0x000fe200000f0eff */
[----:B-1----:R-:W2:Y:S04]  /*3b860*/  LDL.LU.64 R22, [R1+0x3d8] ;  /* 0x0003d80001167983 */ /* 0x002ea80000300a00 */
[----:B------:R0:W-:Y:S01]  /*3b870*/  STL.64 [R1+0xc0], R14 ;  /* 0x0000c00e01007387 */ /* 0x0001e20000100a00 */
[----:B------:R-:W-:Y:S02]  /*3b880*/  PRMT R24, R24, 0x7632, R24 ;  /* 0x0000763218187816 */ /* 0x000fe40000000018 */
[----:B0-----:R-:W-:-:S04]  /*3b890*/  IADD3 R14, P0, R4, R2, RZ ;  /* 0x00000002040e7210 */ /* 0x001fc80007f1e0ff */
[----:B------:R-:W-:Y:S01]  /*3b8a0*/  LEA.HI.X.SX32 R15, R20, R3, 0x1, P0 ;  /* 0x00000003140f7211 */ /* 0x000fe200000f0eff */
[----:B---3--:R0:W-:Y:S01]  /*3b8b0*/  STG.E.U16 [R18.64], R24 ;  /* 0x0000001812007986 */ /* 0x0081e2000c101504 */
[----:B------:R-:W-:-:S03]  /*3b8c0*/  IMAD R8, R26, 0xf3, RZ ;  /* 0x000000f31a087824 */ /* 0x000fc600078e02ff */
[----:B------:R1:W-:Y:S01]  /*3b8d0*/  STL.64 [R1+0xb8], R14 ;  /* 0x0000b80e01007387 */ /* 0x0003e20000100a00 */
[----:B------:R-:W-:-:S03]  /*3b8e0*/  IMAD R4, R26, 0x1e8, RZ ;  /* 0x000001e81a047824 */ /* 0x000fc600078e02ff */
[----:B0-----:R-:W3:Y:S01]  /*3b8f0*/  LDL.LU.64 R18, [R1+0x3e8] ;  /* 0x0003e80001127983 */ /* 0x001ee20000300a00 */
[----:B-1----:R-:W-:-:S03]  /*3b900*/  IADD3 R14, P0, R16, R2, RZ ;  /* 0x00000002100e7210 */ /* 0x002fc60007f1e0ff */
[----:B------:R-:W-:Y:S01]  /*3b910*/  STL [R1+0xdd4], R26 ;  /* 0x000dd41a01007387 */ /* 0x000fe20000100800 */
[----:B------:R-:W-:-:S03]  /*3b920*/  IMAD R16, R26, 0x1ea, RZ ;  /* 0x000001ea1a107824 */ /* 0x000fc600078e02ff */
[----:B------:R-:W-:Y:S04]  /*3b930*/  STL [R1+0xdd0], R25 ;  /* 0x000dd01901007387 */ /* 0x000fe80000100800 */
[----:B------:R-:W0:Y:S01]  /*3b940*/  LDS.128 R24, [R7+0x1800] ;  /* 0x0018000007187984 */ /* 0x000e220000000c00 */
[----:B------:R-:W-:Y:S02]  /*3b950*/  LEA.HI.X.SX32 R15, R8, R3, 0x1, P0 ;  /* 0x00000003080f7211 */ /* 0x000fe400000f0eff */
[----:B------:R-:W-:Y:S02]  /*3b960*/  MOV R20, c[0x0][0x1c8] ;  /* 0x0000720000147a02 */ /* 0x000fe40000000f00 */
[----:B------:R-:W-:Y:S01]  /*3b970*/  IADD3 R28, P0, R4, R2, RZ ;  /* 0x00000002041c7210 */ /* 0x000fe20007f1e0ff */
[----:B------:R-:W-:Y:S02]  /*3b980*/  STL.64 [R1+0xb0], R14 ;  /* 0x0000b00e01007387 */ /* 0x000fe40000100a00 */
[----:B------:R-:W-:-:S02]  /*3b990*/  IMAD R20, R20, 0xf4, RZ ;  /* 0x000000f414147824 */ /* 0x000fc400078e02ff */
[----:B0-----:R0:W-:Y:S01]  /*3b9a0*/  STL [R1+0x24], R25 ;  /* 0x0000241901007387 */ /* 0x0011e20000100800 */
[----:B------:R-:W-:-:S03]  /*3b9b0*/  IMAD.MOV.U32 R7, RZ, RZ, R26 ;  /* 0x000000ffff077224 */ /* 0x000fc600078e001a */
[----:B------:R-:W-:Y:S04]  /*3b9c0*/  STL [R1+0x2c], R27 ;  /* 0x00002c1b01007387 */ /* 0x000fe80000100800 */
[----:B------:R-:W4:Y:S04]  /*3b9d0*/  LDL.LU R26, [R1+0xdd4] ;  /* 0x000dd400011a7983 */ /* 0x000f280000300800 */
[----:B0-----:R-:W2:Y:S04]  /*3b9e0*/  LDL.LU R25, [R1+0xdd0] ;  /* 0x000dd00001197983 */ /* 0x001ea80000300800 */
[----:B------:R-:W-:Y:S04]  /*3b9f0*/  STL [R1+0xa8], R28 ;  /* 0x0000a81c01007387 */ /* 0x000fe80000100800 */
[----:B------:R0:W-:Y:S02]  /*3ba00*/  STL.64 [R1+0xd68], R6 ;  /* 0x000d680601007387 */ /* 0x0001e40000100a00 */
[----:B0-----:R-:W-:-:S02]  /*3ba10*/  MOV R7, R29 ;  /* 0x0000001d00077202 */ /* 0x001fc40000000f00 */
[----:B------:R-:W-:Y:S02]  /*3ba20*/  LEA.HI.X.SX32 R7, R20, R3, 0x1, P0 ;  /* 0x0000000314077211 */ /* 0x000fe400000f0eff */
[----:B------:R-:W-:Y:S02]  /*3ba30*/  MOV R6, R28 ;  /* 0x0000001c00067202 */ /* 0x000fe40000000f00 */
[----:B------:R-:W2:Y:S01]  /*3ba40*/  LDL.LU.64 R28, [R1+0xdc8] ;  /* 0x000dc800011c7983 */ /* 0x000ea20000300a00 */
[----:B------:R-:W-:-:S03]  /*3ba50*/  IADD3 R6, P0, R16, R2, RZ ;  /* 0x0000000210067210 */ /* 0x000fc60007f1e0ff */
[----:B------:R0:W-:Y:S04]  /*3ba60*/  STL [R1+0xac], R7 ;  /* 0x0000ac0701007387 */ /* 0x0001e80000100800 */
[----:B------:R-:W5:Y:S01]  /*3ba70*/  LDL.LU.64 R16, [R1+0x3c0] ;  /* 0x0003c00001107983 */ /* 0x000f620000300a00 */
[----:B------:R-:W-:-:S05]  /*3ba80*/  MOV R20, c[0x0][0x1c8] ;  /* 0x0000720000147a02 */ /* 0x000fca0000000f00 */
[----:B------:R-:W-:Y:S02]  /*3ba90*/  IMAD R20, R20, 0xf6, RZ ;  /* 0x000000f614147824 */ /* 0x000fe400078e02ff */
[C---:B----4-:R-:W-:Y:S02]  /*3baa0*/  IMAD R8, R26.reuse, 0xf5, RZ ;  /* 0x000000f51a087824 */ /* 0x050fe400078e02ff */
[----:B------:R-:W-:-:S03]  /*3bab0*/  IMAD R4, R26, 0x1ec, RZ ;  /* 0x000001ec1a047824 */ /* 0x000fc600078e02ff */
[----:B0-----:R-:W-:-:S05]  /*3bac0*/  LEA.HI.X.SX32 R7, R8, R3, 0x1, P0 ;  /* 0x0000000308077211 */ /* 0x001fca00000f0eff */
[----:B------:R0:W-:Y:S01]  /*3bad0*/  STL.64 [R1+0x170], R6 ;  /* 0x0001700601007387 */ /* 0x0001e20000100a00 */
[----:B------:R-:W-:Y:S01]  /*3bae0*/  IMAD R8, R26, 0xf7, RZ ;  /* 0x000000f71a087824 */ /* 0x000fe200078e02ff */
[----:B0-----:R-:W-:-:S04]  /*3baf0*/  IADD3 R6, P0, R4, R2, RZ ;  /* 0x0000000204067210 */ /* 0x001fc80007f1e0ff */
[----:B------:R-:W-:Y:S01]  /*3bb00*/  LEA.HI.X.SX32 R7, R20, R3, 0x1, P0 ;  /* 0x0000000314077211 */ /* 0x000fe200000f0eff */
[----:B-----5:R0:W-:Y:S02]  /*3bb10*/  STG.E.U16 [R16.64], R12 ;  /* 0x0000000c10007986 */ /* 0x0201e4000c101504 */
[----:B0-----:R-:W-:Y:S01]  /*3bb20*/  PRMT R12, R12, 0x7632, R12 ;  /* 0x000076320c0c7816 */ /* 0x001fe2000000000c */
[----:B------:R-:W-:-:S04]  /*3bb30*/  IMAD R16, R26, 0x1ee, RZ ;  /* 0x000001ee1a107824 */ /* 0x000fc800078e02ff */
[----:B------:R0:W-:Y:S01]  /*3bb40*/  STG.E.U16 [R10.64], R12 ;  /* 0x0000000c0a007986 */ /* 0x0001e2000c101504 */
[----:B------:R-:W-:Y:S01]  /*3bb50*/  MOV R20, c[0x0][0x1c8] ;  /* 0x0000720000147a02 */ /* 0x000fe20000000f00 */
[----:B------:R-:W-:Y:S02]  /*3bb60*/  IMAD R4, R26, 0x1f0, RZ ;  /* 0x000001f01a047824 */ /* 0x000fe400078e02ff */
[----:B0-----:R-:W4:Y:S04]  /*3bb70*/  LDL.LU R10, [R1+0xdc4] ;  /* 0x000dc400010a7983 */ /* 0x001f280000300800 */
[----:B------:R0:W-:Y:S01]  /*3bb80*/  STL.64 [R1+0x168], R6 ;  /* 0x0001680601007387 */ /* 0x0001e20000100a00 */
[----:B------:R-:W-:Y:S01]  /*3bb90*/  IMAD R20, R20, 0xf8, RZ ;  /* 0x000000f814147824 */ /* 0x000fe200078e02ff */
[----:B0-----:R-:W-:-:S04]  /*3bba0*/  IADD3 R6, P0, R16, R2, RZ ;  /* 0x0000000210067210 */ /* 0x001fc80007f1e0ff */
[----:B------:R-:W-:-:S05]  /*3bbb0*/  LEA.HI.X.SX32 R7, R8, R3, 0x1, P0 ;  /* 0x0000000308077211 */ /* 0x000fca00000f0eff */
[----:B------:R0:W-:Y:S01]  /*3bbc0*/  STL.64 [R1+0x160], R6 ;  /* 0x0001600601007387 */ /* 0x0001e20000100a00 */
[----:B------:R-:W-:Y:S01]  /*3bbd0*/  IMAD R16, R26, 0x1f2, RZ ;  /* 0x000001f21a107824 */ /* 0x000fe200078e02ff */
[-C--:B0-----:R-:W-:Y:S02]  /*3bbe0*/  IADD3 R6, P0, R4, R2.reuse, RZ ;  /* 0x0000000204067210 */ /* 0x081fe40007f1e0ff */
[----:B------:R-:W-:Y:S02]  /*3bbf0*/  PRMT R4, R5, 0x7632, R4 ;  /* 0x0000763205047816 */ /* 0x000fe40000000004 */
[----:B------:R-:W-:Y:S01]  /*3bc00*/  LEA.HI.X.SX32 R7, R20, R3, 0x1, P0 ;  /* 0x0000000314077211 */ /* 0x000fe200000f0eff */
[----:B--2---:R-:W-:Y:S04]  /*3bc10*/  STG.E.U16 [R22.64], R5 ;  /* 0x0000000516007986 */ /* 0x004fe8000c101504 */
[----:B------:R0:W-:Y:S04]  /*3bc20*/  STL.64 [R1+0x180], R6 ;  /* 0x0001800601007387 */ /* 0x0001e80000100a00 */
[----:B---3--:R-:W-:Y:S01]  /*3bc30*/  STG.E.U16 [R18.64], R4 ;  /* 0x0000000412007986 */ /* 0x008fe2000c101504 */
[----:B0-----:R-:W-:-:S03]  /*3bc40*/  IADD3 R6, P0, R16, R2, RZ ;  /* 0x0000000210067210 */ /* 0x001fc60007f1e0ff */
[----:B------:R-:W0:Y:S01]  /*3bc50*/  LDS.128 R16, [R28+0x1800] ;  /* 0x001800001c107984 */ /* 0x000e220000000c00 */
[----:B------:R-:W-:-:S05]  /*3bc60*/  IMAD R12, R26, 0xf9, RZ ;  /* 0x000000f91a0c7824 */ /* 0x000fca00078e02ff */
[----:B------:R-:W-:-:S05]  /*3bc70*/  LEA.HI.X.SX32 R7, R12, R3, 0x1, P0 ;  /* 0x000000030c077211 */ /* 0x000fca00000f0eff */
[----:B------:R-:W-:Y:S04]  /*3bc80*/  STL.64 [R1+0x1a0], R6 ;  /* 0x0001a00601007387 */ /* 0x000fe80000100a00 */
[----:B0-----:R-:W-:Y:S04]  /*3bc90*/  STL [R1+0xd30], R18 ;  /* 0x000d301201007387 */ /* 0x001fe80000100800 */
[----:B------:R0:W-:Y:S04]  /*3bca0*/  STL [R1+0xc98], R19 ;  /* 0x000c981301007387 */ /* 0x0001e80000100800 */
[----:B0-----:R-:W2:Y:S01]  /*3bcb0*/  LDL.LU.64 R18, [R1+0x438] ;  /* 0x0004380001127983 */ /* 0x001ea20000300a00 */
[----:B------:R-:W-:-:S02]  /*3bcc0*/  IMAD R8, R26, 0x1f4, RZ ;  /* 0x000001f41a087824 */ /* 0x000fc400078e02ff */
[----:B------:R-:W-:Y:S01]  /*3bcd0*/  IMAD.MOV.U32 R28, RZ, RZ, c[0x0][0x1c8] ;  /* 0x00007200ff1c7624 */ /* 0x000fe200078e00ff */
[----:B------:R-:W0:Y:S02]  /*3bce0*/  S2R R27, SR_TID.X ;  /* 0x00000000001b7919 */ /* 0x000e240000002100 */
[----:B------:R-:W-:Y:S01]  /*3bcf0*/  IADD3 R6, P0, R8, R2, RZ ;  /* 0x0000000208067210 */ /* 0x000fe20007f1e0ff */
[----:B------:R-:W-:Y:S01]  /*3bd00*/  IMAD R20, R28, 0xfa, RZ ;  /* 0x000000fa1c147824 */ /* 0x000fe200078e02ff */
[----:B------:R-:W1:Y:S04]  /*3bd10*/  S2R R15, SR_TID.X ;  /* 0x00000000000f7919 */ /* 0x000e680000002100 */
[----:B------:R-:W-:Y:S01]  /*3bd20*/  LEA.HI.X.SX32 R7, R20, R3, 0x1, P0 ;  /* 0x0000000314077211 */ /* 0x000fe200000f0eff */
[C---:B------:R-:W-:Y:S01]  /*3bd30*/  IMAD R4, R26.reuse, 0x1f6, RZ ;  /* 0x000001f61a047824 */ /* 0x040fe200078e02ff */
[----:B------:R-:W3:Y:S01]  /*3bd40*/  LDS.128 R20, [R21+0x1800] ;  /* 0x0018000015147984 */ /* 0x000ee20000000c00 */
[----:B------:R-:W-:-:S03]  /*3bd50*/  IMAD R28, R26, 0xfb, RZ ;  /* 0x000000fb1a1c7824 */ /* 0x000fc600078e02ff */
[----:B------:R-:W5:Y:S01]  /*3bd60*/  LDL.LU R5, [R1+0x790] ;  /* 0x0007900001057983 */ /* 0x000f620000300800 */
[----:B------:R-:W-:Y:S01]  /*3bd70*/  MOV R11, c[0x0][0x1c8] ;  /* 0x00007200000b7a02 */ /* 0x000fe20000000f00 */
[----:B------:R-:W-:-:S04]  /*3bd80*/  IMAD R8, R26, 0x1f8, RZ ;  /* 0x000001f81a087824 */ /* 0x000fc800078e02ff */
[----:B------:R-:W-:Y:S01]  /*3bd90*/  IMAD R11, R11, 0xfc, RZ ;  /* 0x000000fc0b0b7824 */ /* 0x000fe200078e02ff */
[----:B------:R-:W-:Y:S01]  /*3bda0*/  MOV R14, R24 ;  /* 0x00000018000e7202 */ /* 0x000fe20000000f00 */
[----:B------:R-:W-:Y:S01]  /*3bdb0*/  IMAD R12, R26, 0x1fa, RZ ;  /* 0x000001fa1a0c7824 */ /* 0x000fe200078e02ff */
[----:B0-----:R-:W-:Y:S02]  /*3bdc0*/  SHF.L.U32 R24, R27, 0x4, RZ ;  /* 0x000000041b187819 */ /* 0x001fe400000006ff */
[----:B-1----:R-:W-:Y:S01]  /*3bdd0*/  LOP3.LUT R15, R15, 0x60, RZ, 0xc0, !PT ;  /* 0x000000600f0f7812 */ /* 0x002fe200078ec0ff */
[----:B---3--:R-:W-:Y:S04]  /*3bde0*/  STL.64 [R1+0xd10], R22 ;  /* 0x000d101601007387 */ /* 0x008fe80000100a00 */
[----:B------:R0:W-:Y:S02]  /*3bdf0*/  STL.64 [R1+0x198], R6 ;  /* 0x0001980601007387 */ /* 0x0001e40000100a00 */
[----:B0-----:R-:W-:-:S04]  /*3be00*/  IADD3 R6, P0, R4, R2, RZ ;  /* 0x0000000204067210 */ /* 0x001fc80007f1e0ff */
[----:B------:R-:W-:-:S05]  /*3be10*/  LEA.HI.X.SX32 R7, R28, R3, 0x1, P0 ;  /* 0x000000031c077211 */ /* 0x000fca00000f0eff */
[----:B------:R0:W-:Y:S01]  /*3be20*/  STL.64 [R1+0x190], R6 ;  /* 0x0001900601007387 */ /* 0x0001e20000100a00 */
[----:B------:R-:W-:Y:S01]  /*3be30*/  LOP3.LUT R4, R24, 0x70, RZ, 0xc0, !PT ;  /* 0x0000007018047812 */ /* 0x000fe200078ec0ff */
[----:B------:R-:W-:Y:S01]  /*3be40*/  IMAD R28, R26, 0x1fc, RZ ;  /* 0x000001fc1a1c7824 */ /* 0x000fe200078e02ff */
[----:B0-----:R-:W-:-:S04]  /*3be50*/  IADD3 R6, P0, R8, R2, RZ ;  /* 0x0000000208067210 */ /* 0x001fc80007f1e0ff */
[----:B------:R-:W-:Y:S01]  /*3be60*/  LEA.HI.X.SX32 R7, R11, R3, 0x1, P0 ;  /* 0x000000030b077211 */ /* 0x000fe200000f0eff */
[----:B------:R-:W-:Y:S01]  /*3be70*/  IMAD R8, R26, 0xfd, RZ ;  /* 0x000000fd1a087824 */ /* 0x000fe200078e02ff */
[----:B------:R-:W3:Y:S04]  /*3be80*/  LDL.LU R11, [R1+0x744] ;  /* 0x00074400010b7983 */ /* 0x000ee80000300800 */
[----:B------:R0:W-:Y:S01]  /*3be90*/  STL.64 [R1+0x158], R6 ;  /* 0x0001580601007387 */ /* 0x0001e20000100a00 */
[----:B------:R-:W-:Y:S01]  /*3bea0*/  LEA R4, R15, R4, 0x2 ;  /* 0x000000040f047211 */ /* 0x000fe200078e10ff */
[----:B------:R-:W-:Y:S01]  /*3beb0*/  IMAD R15, R29, 0xfe, RZ ;  /* 0x000000fe1d0f7824 */ /* 0x000fe200078e02ff */
[----:B0-----:R-:W-:-:S04]  /*3bec0*/  IADD3 R6, P0, R12, R2, RZ ;  /* 0x000000020c067210 */ /* 0x001fc80007f1e0ff */
[----:B------:R-:W-:Y:S01]  /*3bed0*/  LEA.HI.X.SX32 R7, R8, R3, 0x1, P0 ;  /* 0x0000000308077211 */ /* 0x000fe200000f0eff */
[----:B------:R-:W-:Y:S01]  /*3bee0*/  IMAD R8, R26, 0x1fe, RZ ;  /* 0x000001fe1a087824 */ /* 0x000fe200078e02ff */
[----:B------:R-:W-:-:S04]  /*3bef0*/  IADD3 R28, P0, R28, R2, RZ ;  /* 0x000000021c1c7210 */ /* 0x000fc80007f1e0ff */
[-C--:B------:R-:W-:Y:S02]  /*3bf00*/  LEA.HI.X.SX32 R29, R15, R3.reuse, 0x1, P0 ;  /* 0x000000030f1d7211 */ /* 0x080fe400000f0eff */
[----:B------:R-:W-:Y:S01]  /*3bf10*/  IADD3 R2, P0, R8, R2, RZ ;  /* 0x0000000208027210 */ /* 0x000fe20007f1e0ff */
[----:B------:R-:W-:Y:S01]  /*3bf20*/  IMAD R8, R26, 0xff, RZ ;  /* 0x000000ff1a087824 */ /* 0x000fe200078e02ff */
[----:B------:R-:W-:Y:S04]  /*3bf30*/  STL [R1+0xd88], R13 ;  /* 0x000d880d01007387 */ /* 0x000fe80000100800 */
[----:B------:R-:W-:Y:S01]  /*3bf40*/  LEA.HI.X.SX32 R3, R8, R3, 0x1, P0 ;  /* 0x0000000308037211 */ /* 0x000fe200000f0eff */
[----:B------:R0:W-:Y:S04]  /*3bf50*/  STL.64 [R1+0xa0], R6 ;  /* 0x0000a00601007387 */ /* 0x0001e80000100a00 */
[----:B0-----:R-:W3:Y:S04]  /*3bf60*/  LDL.LU.64 R6, [R1+0x468] ;  /* 0x0004680001067983 */ /* 0x001ee80000300a00 */
[----:B------:R-:W-:Y:S04]  /*3bf70*/  STL.64 [R1+0xc80], R28 ;  /* 0x000c801c01007387 */ /* 0x000fe80000100a00 */
[----:B------:R-:W3:Y:S04]  /*3bf80*/  LDL.LU.64 R12, [R1+0x460] ;  /* 0x00046000010c7983 */ /* 0x000ee80000300a00 */
[----:B------:R-:W-:Y:S04]  /*3bf90*/  STL.64 [R1+0xc88], R2 ;  /* 0x000c880201007387 */ /* 0x000fe80000100a00 */
[----:B------:R-:W3:Y:S04]  /*3bfa0*/  LDL.LU.64 R22, [R1+0x458] ;  /* 0x0004580001167983 */ /* 0x000ee80000300a00 */
[----:B--2---:R0:W-:Y:S04]  /*3bfb0*/  STG.E.U16 [R18.64], R14 ;  /* 0x0000000e12007986 */ /* 0x0041e8000c101504 */
[----:B0-----:R-:W2:Y:S04]  /*3bfc0*/  LDL.LU.64 R18, [R1+0x450] ;  /* 0x0004500001127983 */ /* 0x001ea80000300a00 */
[----:B------:R-:W2:Y:S01]  /*3bfd0*/  LDL.LU R29, [R1+0x94] ;  /* 0x00009400011d7983 */ /* 0x000ea20000300800 */
[----:B------:R-:W-:-:S02]  /*3bfe0*/  LOP3.LUT R27, R27, 0x18, RZ, 0xc0, !PT ;  /* 0x000000181b1b7812 */ /* 0x000fc400078ec0ff */
[----:B-----5:R-:W-:Y:S02]  /*3bff0*/  FSEL R24, R5, -INF , P1 ;  /* 0xff80000005187808 */ /* 0x020fe40000800000 */
[----:B------:R-:W-:Y:S02]  /*3c000*/  LEA.HI R15, R27, R4, RZ, 0x1f ;  /* 0x000000041b0f7211 */ /* 0x000fe400078ff8ff */
[----:B------:R-:W-:Y:S01]  /*3c010*/  PRMT R4, R14, 0x7632, R4 ;  /* 0x000076320e047816 */ /* 0x000fe20000000004 */
[----:B--2---:R0:W-:Y:S04]  /*3c020*/  STL [R1+0xdc0], R29 ;  /* 0x000dc01d01007387 */ /* 0x0041e80000100800 */
[----:B0-----:R-:W2:Y:S04]  /*3c030*/  LDL.LU.64 R28, [R1+0x448] ;  /* 0x00044800011c7983 */ /* 0x001ea80000300a00 */
[----:B------:R-:W5:Y:S04]  /*3c040*/  LDL.LU R5, [R1+0x54] ;  /* 0x0000540001057983 */ /* 0x000f680000300800 */
[----:B------:R-:W2:Y:S04]  /*3c050*/  LDL.LU R14, [R1+0x14] ;  /* 0x00001400010e7983 */ /* 0x000ea80000300800 */
[----:B------:R-:W-:Y:S04]  /*3c060*/  STL [R1+0xc70], R24 ;  /* 0x000c701801007387 */ /* 0x000fe80000100800 */
[----:B------:R-:W-:Y:S04]  /*3c070*/  STL [R1+0xd8c], R25 ;  /* 0x000d8c1901007387 */ /* 0x000fe80000100800 */
[----:B------:R-:W2:Y:S04]  /*3c080*/  LDL.LU.64 R26, [R1+0x430] ;  /* 0x00043000011a7983 */ /* 0x000ea80000300a00 */
[----:B---3--:R-:W-:Y:S04]  /*3c090*/  STG.E.U16 [R6.64], R4 ;  /* 0x0000000406007986 */ /* 0x008fe8000c101504 */
[----:B--2---:R0:W-:Y:S04]  /*3c0a0*/  STL.64 [R1+0xdb8], R26 ;  /* 0x000db81a01007387 */ /* 0x0041e80000100a00 */
[----:B0-----:R-:W2:Y:S04]  /*3c0b0*/  LDL.LU.64 R26, [R1+0x440] ;  /* 0x00044000011a7983 */ /* 0x001ea80000300a00 */
[----:B------:R-:W3:Y:S04]  /*3c0c0*/  LDL.LU.64 R6, [R1+0x400] ;  /* 0x0004000001067983 */ /* 0x000ee80000300a00 */
[----:B---3--:R0:W-:Y:S04]  /*3c0d0*/  STL.64 [R1+0xd98], R6 ;  /* 0x000d980601007387 */ /* 0x0081e80000100a00 */
[----:B0-----:R-:W3:Y:S04]  /*3c0e0*/  LDL.LU.64 R6, [R1+0x418] ;  /* 0x0004180001067983 */ /* 0x001ee80000300a00 */
[----:B---3--:R0:W-:Y:S04]  /*3c0f0*/  STL.64 [R1+0xda0], R6 ;  /* 0x000da00601007387 */ /* 0x0081e80000100a00 */
[----:B0-----:R-:W3:Y:S01]  /*3c100*/  LDL.LU.64 R6, [R1+0x420] ;  /* 0x0004200001067983 */ /* 0x001ee20000300a00 */
[----:B------:R-:W-:-:S03]  /*3c110*/  PRMT R4, R16, 0x7632, R4 ;  /* 0x0000763210047816 */ /* 0x000fc60000000004 */
[----:B------:R-:W-:Y:S01]  /*3c120*/  STG.E.U16 [R12.64], R16 ;  /* 0x000000100c007986 */ /* 0x000fe2000c101504 */
[C---:B------:R-:W-:Y:S02]  /*3c130*/  LOP3.LUT P5, RZ, R0.reuse, 0x40000, RZ, 0xc0, !PT ;  /* 0x0004000000ff7812 */ /* 0x040fe400078ac0ff */
[C---:B------:R-:W-:Y:S01]  /*3c140*/  LOP3.LUT P4, RZ, R0.reuse, 0x20000, RZ, 0xc0, !PT ;  /* 0x0002000000ff7812 */ /* 0x040fe2000788c0ff */
[----:B------:R-:W-:Y:S01]  /*3c150*/  STG.E.U16 [R22.64], R4 ;  /* 0x0000000416007986 */ /* 0x000fe2000c101504 */
[C---:B------:R-:W-:Y:S02]  /*3c160*/  LOP3.LUT P3, RZ, R0.reuse, 0x10000, RZ, 0xc0, !PT ;  /* 0x0001000000ff7812 */ /* 0x040fe4000786c0ff */
[C---:B------:R-:W-:Y:S01]  /*3c170*/  LOP3.LUT P2, RZ, R0.reuse, 0x2000, RZ, 0xc0, !PT ;  /* 0x0000200000ff7812 */ /* 0x040fe2000784c0ff */
[----:B------:R-:W-:Y:S01]  /*3c180*/  STG.E.U16 [R18.64], R20 ;  /* 0x0000001412007986 */ /* 0x000fe2000c101504 */
[----:B------:R-:W-:Y:S02]  /*3c190*/  LOP3.LUT P1, RZ, R0, 0x4000, RZ, 0xc0, !PT ;  /* 0x0000400000ff7812 */ /* 0x000fe4000782c0ff */
[----:B------:R-:W-:-:S02]  /*3c1a0*/  PRMT R0, R20, 0x7632, R0 ;  /* 0x0000763214007816 */ /* 0x000fc40000000000 */
[----:B------:R-:W-:-:S03]  /*3c1b0*/  FSETP.NEU.AND P0, PT, R11, RZ, PT ;  /* 0x000000ff0b00720b */ /* 0x000fc60003f0d000 */
[----:B------:R-:W-:Y:S04]  /*3c1c0*/  STG.E.U16 [R28.64], R0 ;  /* 0x000000001c007986 */ /* 0x000fe8000c101504 */
[----:B---3--:R0:W-:Y:S04]  /*3c1d0*/  STL.64 [R1+0xdb0], R6 ;  /* 0x000db00601007387 */ /* 0x0081e80000100a00 */
[----:B0-----:R-:W5:Y:S04]  /*3c1e0*/  LDL.LU.64 R6, [R1+0x428] ;  /* 0x0004280001067983 */ /* 0x001f680000300a00 */
[----:B------:R-:W3:Y:S04]  /*3c1f0*/  LDL.LU R8, [R1+0x84] ;  /* 0x0000840001087983 */ /* 0x000ee80000300800 */
[----:B------:R-:W3:Y:S04]  /*3c200*/  LDL.LU.64 R24, [R1+0x3f8] ;  /* 0x0003f80001187983 */ /* 0x000ee80000300a00 */
[----:B------:R-:W2:Y:S04]  /*3c210*/  LDL.LU R15, [R1+0x44] ;  /* 0x00004400010f7983 */ /* 0x000ea80000300800 */
[----:B------:R0:W-:Y:S04]  /*3c220*/  STL [R1+0xd74], R17 ;  /* 0x000d741101007387 */ /* 0x0001e80000100800 */
[----:B0-----:R-:W2:Y:S04]  /*3c230*/  LDL.LU.64 R16, [R1+0x408] ;  /* 0x0004080001107983 */ /* 0x001ea80000300a00 */
[----:B------:R-:W2:Y:S04]  /*3c240*/  LDL.LU.64 R12, [R1+0x3f0] ;  /* 0x0003f000010c7983 */ /* 0x000ea80000300a00 */
[----:B------:R-:W2:Y:S04]  /*3c250*/  LDL.LU.64 R18, [R1+0x3e0] ;  /* 0x0003e00001127983 */ /* 0x000ea80000300a00 */
[----:B------:R-:W2:Y:S04]  /*3c260*/  LDL.LU.64 R2, [R1+0x3d0] ;  /* 0x0003d00001027983 */ /* 0x000ea80000300a00 */
[----:B------:R-:W2:Y:S04]  /*3c270*/  LDL.LU.64 R22, [R1+0x3c8] ;  /* 0x0003c80001167983 */ /* 0x000ea80000300a00 */
[----:B------:R-:W2:Y:S04]  /*3c280*/  LDL.LU R11, [R1+0x4] ;  /* 0x00000400010b7983 */ /* 0x000ea80000300800 */
[----:B------:R0:W-:Y:S04]  /*3c290*/  STL [R1+0xd70], R21 ;  /* 0x000d701501007387 */ /* 0x0001e80000100800 */
[----:B0-----:R-:W2:Y:S04]  /*3c2a0*/  LDL.LU.64 R20, [R1+0x410] ;  /* 0x0004100001147983 */ /* 0x001ea80000300a00 */
[----:B------:R-:W2:Y:S04]  /*3c2b0*/  LDL.LU R29, [R1+0xdc0] ;  /* 0x000dc000011d7983 */ /* 0x000ea80000300800 */
[----:B--2---:R0:W-:Y:S04]  /*3c2c0*/  STG.E.U16 [R26.64], R29 ;  /* 0x0000001d1a007986 */ /* 0x0041e8000c101504 */
[----:B0-----:R-:W2:Y:S01]  /*3c2d0*/  LDL.LU.64 R26, [R1+0xdb8] ;  /* 0x000db800011a7983 */ /* 0x001ea20000300a00 */
[----:B------:R-:W-:-:S03]  /*3c2e0*/  PRMT R4, R29, 0x7632, R4 ;  /* 0x000076321d047816 */ /* 0x000fc60000000004 */
[----:B------:R-:W3:Y:S04]  /*3c2f0*/  LDL.LU.64 R28, [R1+0x3a8] ;  /* 0x0003a800011c7983 */ /* 0x000ee80000300a00 */
[----:B--2---:R0:W-:Y:S04]  /*3c300*/  STG.E.U16 [R26.64], R4 ;  /* 0x000000041a007986 */ /* 0x0041e8000c101504 */
[----:B-----5:R1:W-:Y:S04]  /*3c310*/  STG.E.U16 [R6.64], R5 ;  /* 0x0000000506007986 */ /* 0x0203e8000c101504 */
[----:B0-----:R-:W2:Y:S04]  /*3c320*/  LDL.LU.64 R26, [R1+0x3a0] ;  /* 0x0003a000011a7983 */ /* 0x001ea80000300a00 */
[----:B-1----:R-:W5:Y:S01]  /*3c330*/  LDL.LU.64 R6, [R1+0xdb0] ;  /* 0x000db00001067983 */ /* 0x002f620000300a00 */
[----:B------:R-:W-:-:S03]  /*3c340*/  PRMT R0, R5, 0x7632, R0 ;  /* 0x0000763205007816 */ /* 0x000fc60000000000 */
[----:B------:R-:W2:Y:S04]  /*3c350*/  LDL.LU R5, [R1+0xda8] ;  /* 0x000da80001057983 */ /* 0x000ea80000300800 */
[----:B-----5:R0:W-:Y:S04]  /*3c360*/  STG.E.U16 [R6.64], R0 ;  /* 0x0000000006007986 */ /* 0x0201e8000c101504 */
[----:B0-----:R-:W5:Y:S01]  /*3c370*/  LDL.LU.64 R6, [R1+0xda0] ;  /* 0x000da00001067983 */ /* 0x001f620000300a00 */
[----:B------:R-:W-:Y:S02]  /*3c380*/  PRMT R4, R14, 0x7632, R4 ;  /* 0x000076320e047816 */ /* 0x000fe40000000004 */
[----:B--2---:R-:W-:Y:S01]  /*3c390*/  PRMT R0, R5, 0x7632, R0 ;  /* 0x0000763205007816 */ /* 0x004fe20000000000 */
[----:B-----5:R0:W-:Y:S04]  /*3c3a0*/  STG.E.U16 [R6.64], R14 ;  /* 0x0000000e06007986 */ /* 0x0201e8000c101504 */
[----:B0-----:R-:W2:Y:S04]  /*3c3b0*/  LDL.LU.64 R6, [R1+0xd98] ;  /* 0x000d980001067983 */ /* 0x001ea80000300a00 */
[----:B------:R0:W-:Y:S04]  /*3c3c0*/  STG.E.U16 [R20.64], R4 ;  /* 0x0000000414007986 */ /* 0x0001e8000c101504 */
[----:B------:R-:W-:Y:S04]  /*3c3d0*/  STG.E.U16 [R16.64], R5 ;  /* 0x0000000510007986 */ /* 0x000fe8000c101504 */
[----:B0-----:R-:W5:Y:S04]  /*3c3e0*/  LDL.LU.64 R20, [R1+0x398] ;  /* 0x0003980001147983 */ /* 0x001f680000300a00 */
[----:B--2---:R0:W-:Y:S04]  /*3c3f0*/  STG.E.U16 [R6.64], R0 ;  /* 0x0000000006007986 */ /* 0x0041e8000c101504 */
[----:B---3--:R1:W-:Y:S04]  /*3c400*/  STG.E.U16 [R24.64], R8 ;  /* 0x0000000818007986 */ /* 0x0083e8000c101504 */
[----:B0-----:R-:W2:Y:S04]  /*3c410*/  LDL.LU.64 R6, [R1+0x390] ;  /* 0x0003900001067983 */ /* 0x001ea80000300a00 */
[----:B------:R-:W3:Y:S04]  /*3c420*/  LDL.LU R14, [R1+0x34] ;  /* 0x00003400010e7983 */ /* 0x000ee80000300800 */
[----:B-1----:R-:W2:Y:S01]  /*3c430*/  LDL.LU.64 R24, [R1+0x378] ;  /* 0x0003780001187983 */ /* 0x002ea20000300a00 */
[----:B------:R-:W-:-:S02]  /*3c440*/  PRMT R4, R8, 0x7632, R4 ;  /* 0x0000763208047816 */ /* 0x000fc40000000004 */
[----:B------:R-:W-:-:S03]  /*3c450*/  PRMT R0, R15, 0x7632, R0 ;  /* 0x000076320f007816 */ /* 0x000fc60000000000 */
[----:B------:R0:W-:Y:S04]  /*3c460*/  STG.E.U16 [R12.64], R4 ;  /* 0x000000040c007986 */ /* 0x0001e8000c101504 */
[----:B------:R-:W-:Y:S04]  /*3c470*/  STG.E.U16 [R18.64], R15 ;  /* 0x0000000f12007986 */ /* 0x000fe8000c101504 */
[----:B------:R1:W-:Y:S01]  /*3c480*/  STG.E.U16 [R2.64], R0 ;  /* 0x0000000002007986 */ /* 0x0003e2000c101504 */
[----:B0-----:R-:W-:-:S03]  /*3c490*/  PRMT R4, R11, 0x7632, R4 ;  /* 0x000076320b047816 */ /* 0x001fc60000000004 */
[----:B------:R-:W-:Y:S04]  /*3c4a0*/  STG.E.U16 [R22.64], R11 ;  /* 0x0000000b16007986 */ /* 0x000fe8000c101504 */
[----:B------:R-:W-:Y:S01]  /*3c4b0*/  STG.E.U16 [R28.64], R4 ;  /* 0x000000041c007986 */ /* 0x000fe2000c101504 */
[----:B-1----:R-:W-:-:S03]  /*3c4c0*/  PRMT R0, R9, 0x7632, R0 ;  /* 0x0000763209007816 */ /* 0x002fc60000000000 */
[----:B------:R-:W-:Y:S04]  /*3c4d0*/  STG.E.U16 [R26.64], R9 ;  /* 0x000000091a007986 */ /* 0x000fe8000c101504 */
[----:B--2---:R0:W-:Y:S04]  /*3c4e0*/  STL.64 [R1+0xd90], R24 ;  /* 0x000d901801007387 */ /* 0x0041e80000100a00 */
[----:B0-----:R-:W2:Y:S04]  /*3c4f0*/  LDL.LU.64 R24, [R1+0x388] ;  /* 0x0003880001187983 */ /* 0x001ea80000300a00 */
[----:B------:R-:W2:Y:S04]  /*3c500*/  LDL.LU.64 R12, [R1+0x370] ;  /* 0x00037000010c7983 */ /* 0x000ea80000300a00 */
[----:B------:R-:W2:Y:S04]  /*3c510*/  LDL.LU.64 R18, [R1+0x368] ;  /* 0x0003680001127983 */ /* 0x000ea80000300a00 */
[----:B------:R-:W2:Y:S04]  /*3c520*/  LDL.LU.64 R2, [R1+0x358] ;  /* 0x0003580001027983 */ /* 0x000ea80000300a00 */
[----:B------:R-:W2:Y:S04]  /*3c530*/  LDL.LU R23, [R1+0x24] ;  /* 0x0000240001177983 */ /* 0x000ea80000300800 */
[----:B------:R-:W2:Y:S04]  /*3c540*/  LDL.LU.64 R28, [R1+0x350] ;  /* 0x00035000011c7983 */ /* 0x000ea80000300a00 */
[----:B------:R-:W2:Y:S04]  /*3c550*/  LDL.LU R5, [R1+0x64] ;  /* 0x0000640001057983 */ /* 0x000ea80000300800 */
[----:B------:R-:W2:Y:S04]  /*3c560*/  LDL.LU.64 R8, [R1+0x360] ;  /* 0x0003600001087983 */ /* 0x000ea80000300a00 */
[----:B------:R-:W2:Y:S04]  /*3c570*/  LDL.LU.64 R16, [R1+0x328] ;  /* 0x0003280001107983 */ /* 0x000ea80000300a00 */
[----:B--2---:R0:W-:Y:S04]  /*3c580*/  STL.64 [R1+0xd78], R16 ;  /* 0x000d781001007387 */ /* 0x0041e80000100a00 */
[----:B0-----:R-:W2:Y:S01]  /*3c590*/  LDL.LU.64 R16, [R1+0x330] ;  /* 0x0003300001107983 */ /* 0x001ea20000300a00 */
[----:B----4-:R-:W-:-:S03]  /*3c5a0*/  PRMT R4, R10, 0x7632, R4 ;  /* 0x000076320a047816 */ /* 0x010fc60000000004 */
[----:B-----5:R-:W-:Y:S04]  /*3c5b0*/  STG.E.U16 [R20.64], R0 ;  /* 0x0000000014007986 */ /* 0x020fe8000c101504 */
[----:B------:R-:W-:Y:S04]  /*3c5c0*/  STG.E.U16 [R6.64], R10 ;  /* 0x0000000a06007986 */ /* 0x000fe8000c101504 */
[----:B------:R-:W-:Y:S04]  /*3c5d0*/  STG.E.U16 [R24.64], R4 ;  /* 0x0000000418007986 */ /* 0x000fe8000c101504 */
[----:B--2---:R0:W-:Y:S04]  /*3c5e0*/  STL.64 [R1+0xd80], R16 ;  /* 0x000d801001007387 */ /* 0x0041e80000100a00 */
[----:B0-----:R-:W2:Y:S04]  /*3c5f0*/  LDL.LU.64 R16, [R1+0x340] ;  /* 0x0003400001107983 */ /* 0x001ea80000300a00 */
[----:B------:R-:W4:Y:S04]  /*3c600*/  LDL.LU.64 R26, [R1+0x320] ;  /* 0x00032000011a7983 */ /* 0x000f280000300a00 */
[----:B------:R-:W5:Y:S04]  /*3c610*/  LDL.LU.64 R20, [R1+0x318] ;  /* 0x0003180001147983 */ /* 0x000f680000300a00 */
[----:B------:R-:W2:Y:S04]  /*3c620*/  LDL.LU.64 R6, [R1+0x308] ;  /* 0x0003080001067983 */ /* 0x000ea80000300a00 */
[----:B------:R-:W2:Y:S04]  /*3c630*/  LDL.LU.64 R10, [R1+0x300] ;  /* 0x00030000010a7983 */ /* 0x000ea80000300a00 */
[----:B------:R-:W2:Y:S04]  /*3c640*/  LDL.LU R15, [R1+0x98] ;  /* 0x00009800010f7983 */ /* 0x000ea80000300800 */
[----:B------:R-:W2:Y:S01]  /*3c650*/  LDL.LU.64 R24, [R1+0xd90] ;  /* 0x000d900001187983 */ /* 0x000ea20000300a00 */
[----:B---3--:R-:W-:-:S03]  /*3c660*/  PRMT R0, R14, 0x7632, R0 ;  /* 0x000076320e007816 */ /* 0x008fc60000000000 */
[----:B--2---:R0:W-:Y:S04]  /*3c670*/  STG.E.U16 [R24.64], R14 ;  /* 0x0000000e18007986 */ /* 0x0041e8000c101504 */
[----:B------:R1:W-:Y:S04]  /*3c680*/  STG.E.U16 [R12.64], R0 ;  /* 0x000000000c007986 */ /* 0x0003e8000c101504 */
[----:B0-----:R-:W2:Y:S04]  /*3c690*/  LDL.LU R25, [R1+0xd8c] ;  /* 0x000d8c0001197983 */ /* 0x001ea80000300800 */
[----:B------:R-:W3:Y:S04]  /*3c6a0*/  LDL.LU R22, [R1+0x58] ;  /* 0x0000580001167983 */ /* 0x000ee80000300800 */
[----:B-1----:R-:W3:Y:S01]  /*3c6b0*/  LDL.LU R13, [R1+0xd88] ;  /* 0x000d8800010d7983 */ /* 0x002ee20000300800 */
[----:B--2---:R-:W-:-:S03]  /*3c6c0*/  PRMT R4, R25, 0x7632, R4 ;  /* 0x0000763219047816 */ /* 0x004fc60000000004 */
[----:B------:R0:W-:Y:S04]  /*3c6d0*/  STG.E.U16 [R18.64], R25 ;  /* 0x0000001912007986 */ /* 0x0001e8000c101504 */
[----:B------:R-:W-:Y:S01]  /*3c6e0*/  STG.E.U16 [R8.64], R4 ;  /* 0x0000000408007986 */ /* 0x000fe2000c101504 */
[----:B---3--:R-:W-:-:S03]  /*3c6f0*/  PRMT R0, R13, 0x7632, R0 ;  /* 0x000076320d007816 */ /* 0x008fc60000000000 */
[----:B------:R1:W-:Y:S04]  /*3c700*/  STG.E.U16 [R2.64], R13 ;  /* 0x0000000d02007986 */ /* 0x0003e8000c101504 */
[----:B0-----:R-:W2:Y:S04]  /*3c710*/  LDL.LU.64 R24, [R1+0x2d8] ;  /* 0x0002d80001187983 */ /* 0x001ea80000300a00 */
[----:B------:R-:W3:Y:S04]  /*3c720*/  LDL.LU.64 R18, [R1+0x2d0] ;  /* 0x0002d00001127983 */ /* 0x000ee80000300a00 */
[----:B------:R-:W2:Y:S04]  /*3c730*/  LDL.LU R14, [R1+0x18] ;  /* 0x00001800010e7983 */ /* 0x000ea80000300800 */
[----:B-1----:R-:W2:Y:S04]  /*3c740*/  LDL.LU.64 R12, [R1+0x2e0] ;  /* 0x0002e000010c7983 */ /* 0x002ea80000300a00 */
[----:B------:R-:W2:Y:S04]  /*3c750*/  LDL.LU.64 R8, [R1+0x2c0] ;  /* 0x0002c00001087983 */ /* 0x000ea80000300a00 */
[----:B------:R0:W-:Y:S04]  /*3c760*/  STG.E.U16 [R28.64], R0 ;  /* 0x000000001c007986 */ /* 0x0001e8000c101504 */
[----:B------:R-:W2:Y:S04]  /*3c770*/  LDL.LU.64 R2, [R1+0x2b0] ;  /* 0x0002b00001027983 */ /* 0x000ea80000300a00 */
[----:B------:R1:W-:Y:S04]  /*3c780*/  STG.E.U16 [R16.64], R5 ;  /* 0x0000000510007986 */ /* 0x0003e8000c101504 */
[----:B0-----:R-:W2:Y:S04]  /*3c790*/  LDL.LU.64 R28, [R1+0x2a0] ;  /* 0x0002a000011c7983 */ /* 0x001ea80000300a00 */
[----:B-1----:R-:W2:Y:S01]  /*3c7a0*/  LDL.LU.64 R16, [R1+0xd80] ;  /* 0x000d800001107983 */ /* 0x002ea20000300a00 */
[----:B------:R-:W-:-:S05]  /*3c7b0*/  PRMT R4, R5, 0x7632, R4 ;  /* 0x0000763205047816 */ /* 0x000fca0000000004 */
[----:B--2---:R0:W-:Y:S04]  /*3c7c0*/  STG.E.U16 [R16.64], R4 ;  /* 0x0000000410007986 */ /* 0x0041e8000c101504 */
[----:B0-----:R-:W2:Y:S01]  /*3c7d0*/  LDL.LU.64 R16, [R1+0xd78] ;  /* 0x000d780001107983 */ /* 0x001ea20000300a00 */
[----:B------:R-:W-:-:S03]  /*3c7e0*/  PRMT R0, R23, 0x7632, R0 ;  /* 0x0000763217007816 */ /* 0x000fc60000000000 */
[----:B--2---:R0:W-:Y:S04]  /*3c7f0*/  STG.E.U16 [R16.64], R23 ;  /* 0x0000001710007986 */ /* 0x0041e8000c101504 */
[----:B0-----:R-:W5:Y:S04]  /*3c800*/  LDL.LU R17, [R1+0xd74] ;  /* 0x000d740001117983 */ /* 0x001f680000300800 */
[----:B----4-:R0:W-:Y:S04]  /*3c810*/  STG.E.U16 [R26.64], R0 ;  /* 0x000000001a007986 */ /* 0x0101e8000c101504 */
[----:B0-----:R-:W2:Y:S04]  /*3c820*/  LDL.LU.64 R26, [R1+0x298] ;  /* 0x00029800011a7983 */ /* 0x001ea80000300a00 */
[----:B-----5:R0:W-:Y:S04]  /*3c830*/  STG.E.U16 [R20.64], R17 ;  /* 0x0000001114007986 */ /* 0x0201e8000c101504 */
[----:B0-----:R-:W4:Y:S01]  /*3c840*/  LDL.LU R21, [R1+0xd70] ;  /* 0x000d700001157983 */ /* 0x001f220000300800 */
[----:B------:R-:W-:-:S03]  /*3c850*/  PRMT R4, R17, 0x7632, R4 ;  /* 0x0000763211047816 */ /* 0x000fc60000000004 */
[----:B------:R-:W5:Y:S04]  /*3c860*/  LDL.LU.64 R16, [R1+0x2e8] ;  /* 0x0002e80001107983 */ /* 0x000f680000300a00 */
[----:B------:R0:W-:Y:S04]  /*3c870*/  STG.E.U16 [R6.64], R4 ;  /* 0x0000000406007986 */ /* 0x0001e8000c101504 */
[----:B0-----:R-:W2:Y:S04]  /*3c880*/  LDL.LU.64 R6, [R1+0xd68] ;  /* 0x000d680001067983 */ /* 0x001ea80000300a00 */
[----:B----4-:R0:W-:Y:S01]  /*3c890*/  STG.E.U16 [R10.64], R21 ;  /* 0x000000150a007986 */ /* 0x0101e2000c101504 */
[----:B------:R-:W-:-:S03]  /*3c8a0*/  PRMT R0, R21, 0x7632, R0 ;  /* 0x0000763215007816 */ /* 0x000fc60000000000 */
[----:B0-----:R-:W4:Y:S04]  /*3c8b0*/  LDL.LU.64 R10, [R1+0xd60] ;  /* 0x000d6000010a7983 */ /* 0x001f280000300a00 */
[----:B------:R-:W2:Y:S01]  /*3c8c0*/  LDL.LU.64 R20, [R1+0x2f0] ;  /* 0x0002f00001147983 */ /* 0x000ea20000300a00 */
[----:B------:R-:W-:-:S03]  /*3c8d0*/  PRMT R4, R15, 0x7632, R4 ;  /* 0x000076320f047816 */ /* 0x000fc60000000004 */
[----:B--2---:R0:W-:Y:S04]  /*3c8e0*/  STG.E.U16 [R20.64], R0 ;  /* 0x0000000014007986 */ /* 0x0041e8000c101504 */
[----:B-----5:R1:W-:Y:S04]  /*3c8f0*/  STG.E.U16 [R16.64], R15 ;  /* 0x0000000f10007986 */ /* 0x0203e8000c101504 */
[----:B------:R2:W-:Y:S04]  /*3c900*/  STG.E.U16 [R12.64], R4 ;  /* 0x000000040c007986 */ /* 0x0005e8000c101504 */
[----:B0-----:R-:W5:Y:S01]  /*3c910*/  LDL.LU.64 R20, [R1+0x280] ;  /* 0x0002800001147983 */ /* 0x001f620000300a00 */
[----:B------:R-:W-:-:S03]  /*3c920*/  PRMT R0, R22, 0x7632, R0 ;  /* 0x0000763216007816 */ /* 0x000fc60000000000 */
[----:B-1----:R-:W4:Y:S04]  /*3c930*/  LDL.LU R15, [R1+0x88] ;  /* 0x00008800010f7983 */ /* 0x002f280000300800 */
[----:B------:R-:W4:Y:S01]  /*3c940*/  LDL.LU R23, [R1+0x48] ;  /* 0x0000480001177983 */ /* 0x000f220000300800 */
[----:B--2---:R-:W-:-:S03]  /*3c950*/  PRMT R4, R14, 0x7632, R4 ;  /* 0x000076320e047816 */ /* 0x004fc60000000004 */
[----:B------:R-:W2:Y:S04]  /*3c960*/  LDL.LU.64 R16, [R1+0x278] ;  /* 0x0002780001107983 */ /* 0x000ea80000300a00 */
[----:B------:R0:W-:Y:S04]  /*3c970*/  STG.E.U16 [R24.64], R22 ;  /* 0x0000001618007986 */ /* 0x0001e8000c101504 */
[----:B------:R-:W2:Y:S04]  /*3c980*/  LDL.LU.64 R12, [R1+0x268] ;  /* 0x00026800010c7983 */ /* 0x000ea80000300a00 */
[----:B---3--:R1:W-:Y:S04]  /*3c990*/  STG.E.U16 [R18.64], R0 ;  /* 0x0000000012007986 */ /* 0x0083e8000c101504 */
[----:B0-----:R-:W3:Y:S04]  /*3c9a0*/  LDL.LU.64 R24, [R1+0x260] ;  /* 0x0002600001187983 */ /* 0x001ee80000300a00 */
[----:B------:R0:W-:Y:S04]  /*3c9b0*/  STG.E.U16 [R8.64], R14 ;  /* 0x0000000e08007986 */ /* 0x0001e8000c101504 */
[----:B-1----:R-:W2:Y:S04]  /*3c9c0*/  LDL.LU R19, [R1+0x8] ;  /* 0x0000080001137983 */ /* 0x002ea80000300800 */
[----:B------:R1:W-:Y:S04]  /*3c9d0*/  STG.E.U16 [R2.64], R4 ;  /* 0x0000000402007986 */ /* 0x0003e8000c101504 */
[----:B0-----:R-:W2:Y:S04]  /*3c9e0*/  LDL.LU.64 R8, [R1+0x258] ;  /* 0x0002580001087983 */ /* 0x001ea80000300a00 */
[----:B------:R0:W-:Y:S04]  /*3c9f0*/  STG.E.U16 [R28.64], R6 ;  /* 0x000000061c007986 */ /* 0x0001e8000c101504 */
[----:B-1----:R-:W2:Y:S04]  /*3ca00*/  LDL.LU.64 R2, [R1+0x248] ;  /* 0x0002480001027983 */ /* 0x002ea80000300a00 */
[----:B0-----:R-:W2:Y:S04]  /*3ca10*/  LDL.LU.64 R28, [R1+0x238] ;  /* 0x00023800011c7983 */ /* 0x001ea80000300a00 */
[----:B------:R-:W2:Y:S01]  /*3ca20*/  LDL.LU R18, [R1+0x38] ;  /* 0x0000380001127983 */ /* 0x000ea20000300800 */
[----:B------:R-:W-:-:S05]  /*3ca30*/  PRMT R0, R6, 0x7632, R0 ;  /* 0x0000763206007816 */ /* 0x000fca0000000000 */
[----:B------:R-:W-:Y:S04]  /*3ca40*/  STG.E.U16 [R26.64], R0 ;  /* 0x000000001a007986 */ /* 0x000fe8000c101504 */
[----:B--2---:R0:W-:Y:S04]  /*3ca50*/  STL [R1+0xd48], R18 ;  /* 0x000d481201007387 */ /* 0x0041e80000100800 */
[----:B------:R-:W-:Y:S04]  /*3ca60*/  STL [R1+0xd18], R7 ;  /* 0x000d180701007387 */ /* 0x000fe80000100800 */
[----:B0-----:R-:W2:Y:S04]  /*3ca70*/  LDL.LU R18, [R1+0x78] ;  /* 0x0000780001127983 */ /* 0x001ea80000300800 */
[----:B------:R-:W2:Y:S04]  /*3ca80*/  LDL.LU.64 R26, [R1+0x1f8] ;  /* 0x0001f800011a7983 */ /* 0x000ea80000300a00 */
[----:B--2---:R0:W-:Y:S04]  /*3ca90*/  STL.64 [R1+0xd38], R26 ;  /* 0x000d381a01007387 */ /* 0x0041e80000100a00 */
[----:B0-----:R-:W2:Y:S04]  /*3caa0*/  LDL.LU.64 R26, [R1+0x208] ;  /* 0x00020800011a7983 */ /* 0x001ea80000300a00 */
[----:B--2---:R0:W-:Y:S04]  /*3cab0*/  STL.64 [R1+0xd40], R26 ;  /* 0x000d401a01007387 */ /* 0x0041e80000100a00 */
[----:B0-----:R-:W2:Y:S04]  /*3cac0*/  LDL.LU.64 R26, [R1+0x218] ;  /* 0x00021800011a7983 */ /* 0x001ea80000300a00 */
[----:B--2---:R0:W-:Y:S04]  /*3cad0*/  STL.64 [R1+0xd50], R26 ;  /* 0x000d501a01007387 */ /* 0x0041e80000100a00 */
[----:B0-----:R-:W2:Y:S01]  /*3cae0*/  LDL.LU.64 R26, [R1+0x220] ;  /* 0x00022000011a7983 */ /* 0x001ea20000300a00 */
[----:B----4-:R-:W-:-:S03]  /*3caf0*/  PRMT R4, R15, 0x7632, R4 ;  /* 0x000076320f047816 */ /* 0x010fc60000000004 */
[----:B-----5:R-:W-:Y:S01]  /*3cb00*/  STG.E.U16 [R20.64], R15 ;  /* 0x0000000f14007986 */ /* 0x020fe2000c101504 */
[----:B------:R-:W-:-:S03]  /*3cb10*/  PRMT R0, R23, 0x7632, R0 ;  /* 0x0000763217007816 */ /* 0x000fc60000000000 */
[----:B------:R-:W-:Y:S04]  /*3cb20*/  STG.E.U16 [R16.64], R4 ;  /* 0x0000000410007986 */ /* 0x000fe8000c101504 */
[----:B--2---:R0:W-:Y:S04]  /*3cb30*/  STL.64 [R1+0xd58], R26 ;  /* 0x000d581a01007387 */ /* 0x0041e80000100a00 */
[----:B0-----:R-:W2:Y:S01]  /*3cb40*/  LDL.LU.64 R26, [R1+0x230] ;  /* 0x00023000011a7983 */ /* 0x001ea20000300a00 */
[----:B------:R-:W-:-:S03]  /*3cb50*/  PRMT R4, R19, 0x7632, R4 ;  /* 0x0000763213047816 */ /* 0x000fc60000000004 */
[----:B------:R-:W4:Y:S04]  /*3cb60*/  LDL.LU.64 R14, [R1+0x1f0] ;  /* 0x0001f000010e7983 */ /* 0x000f280000300a00 */
[----:B------:R0:W-:Y:S04]  /*3cb70*/  STG.E.U16 [R12.64], R23 ;  /* 0x000000170c007986 */ /* 0x0001e8000c101504 */
[----:B------:R-:W5:Y:S04]  /*3cb80*/  LDL.LU.64 R6, [R1+0x1e8] ;  /* 0x0001e80001067983 */ /* 0x000f680000300a00 */
[----:B---3--:R1:W-:Y:S04]  /*3cb90*/  STG.E.U16 [R24.64], R0 ;  /* 0x0000000018007986 */ /* 0x0083e8000c101504 */
[----:B0-----:R-:W3:Y:S04]  /*3cba0*/  LDL.LU.64 R22, [R1+0x1e0] ;  /* 0x0001e00001167983 */ /* 0x001ee80000300a00 */
[----:B------:R-:W3:Y:S04]  /*3cbb0*/  LDL.LU R5, [R1+0x68] ;  /* 0x0000680001057983 */ /* 0x000ee80000300800 */
[----:B------:R-:W3:Y:S01]  /*3cbc0*/  LDL.LU.64 R20, [R1+0x1b8] ;  /* 0x0001b80001147983 */ /* 0x000ee20000300a00 */
[----:B-1----:R-:W-:-:S03]  /*3cbd0*/  PRMT R0, R10, 0x7632, R0 ;  /* 0x000076320a007816 */ /* 0x002fc60000000000 */
[----:B------:R-:W3:Y:S04]  /*3cbe0*/  LDL.LU.64 R16, [R1+0x1b0] ;  /* 0x0001b00001107983 */ /* 0x000ee80000300a00 */
[----:B------:R-:W3:Y:S04]  /*3cbf0*/  LDL.LU.64 R12, [R1+0x1a8] ;  /* 0x0001a800010c7983 */ /* 0x000ee80000300a00 */
[----:B------:R0:W-:Y:S04]  /*3cc00*/  STG.E.U16 [R8.64], R19 ;  /* 0x0000001308007986 */ /* 0x0001e8000c101504 */
[----:B------:R-:W3:Y:S04]  /*3cc10*/  LDL.LU.64 R24, [R1+0x188] ;  /* 0x0001880001187983 */ /* 0x000ee80000300a00 */
[----:B------:R1:W-:Y:S04]  /*3cc20*/  STG.E.U16 [R2.64], R4 ;  /* 0x0000000402007986 */ /* 0x0003e8000c101504 */
[----:B0-----:R-:W3:Y:S04]  /*3cc30*/  LDL.LU.64 R8, [R1+0x178] ;  /* 0x0001780001087983 */ /* 0x001ee80000300a00 */
[----:B------:R0:W-:Y:S04]  /*3cc40*/  STG.E.U16 [R28.64], R10 ;  /* 0x0000000a1c007986 */ /* 0x0001e8000c101504 */
[----:B-1----:R-:W3:Y:S04]  /*3cc50*/  LDL.LU.64 R2, [R1+0x150] ;  /* 0x0001500001027983 */ /* 0x002ee80000300a00 */
[----:B0-----:R-:W3:Y:S04]  /*3cc60*/  LDL.LU.64 R28, [R1+0x148] ;  /* 0x00014800011c7983 */ /* 0x001ee80000300a00 */
[----:B------:R-:W3:Y:S04]  /*3cc70*/  LDL.LU R19, [R1+0x9c] ;  /* 0x00009c0001137983 */ /* 0x000ee80000300800 */
[----:B------:R0:W-:Y:S04]  /*3cc80*/  STL [R1+0xcc0], R11 ;  /* 0x000cc00b01007387 */ /* 0x0001e80000100800 */
[----:B0-----:R-:W3:Y:S04]  /*3cc90*/  LDL.LU.64 R10, [R1+0x1c0] ;  /* 0x0001c000010a7983 */ /* 0x001ee80000300a00 */
[----:B--2---:R0:W-:Y:S04]  /*3cca0*/  STG.E.U16 [R26.64], R0 ;  /* 0x000000001a007986 */ /* 0x0041e8000c101504 */
[----:B0-----:R-:W2:Y:S01]  /*3ccb0*/  LDL.LU.64 R26, [R1+0xd58] ;  /* 0x000d5800011a7983 */ /* 0x001ea20000300a00 */
[----:B------:R-:W-:-:S03]  /*3ccc0*/  PRMT R4, R18, 0x7632, R4 ;  /* 0x0000763212047816 */ /* 0x000fc60000000004 */
[----:B--2---:R0:W-:Y:S04]  /*3ccd0*/  STG.E.U16 [R26.64], R18 ;  /* 0x000000121a007986 */ /* 0x0041e8000c101504 */
[----:B0-----:R-:W2:Y:S04]  /*3cce0*/  LDL.LU.64 R26, [R1+0xd50] ;  /* 0x000d5000011a7983 */ /* 0x001ea80000300a00 */
[----:B------:R-:W3:Y:S04]  /*3ccf0*/  LDL.LU R18, [R1+0xd48] ;  /* 0x000d480001127983 */ /* 0x000ee80000300800 */
[----:B--2---:R0:W-:Y:S04]  /*3cd00*/  STG.E.U16 [R26.64], R4 ;  /* 0x000000041a007986 */ /* 0x0041e8000c101504 */
[----:B0-----:R-:W2:Y:S01]  /*3cd10*/  LDL.LU.64 R26, [R1+0xd40] ;  /* 0x000d4000011a7983 */ /* 0x001ea20000300a00 */
[----:B---3--:R-:W-:-:S03]  /*3cd20*/  PRMT R0, R18, 0x7632, R0 ;  /* 0x0000763212007816 */ /* 0x008fc60000000000 */
[----:B--2---:R0:W-:Y:S04]  /*3cd30*/  STG.E.U16 [R26.64], R18 ;  /* 0x000000121a007986 */ /* 0x0041e8000c101504 */
[----:B0-----:R-:W2:Y:S04]  /*3cd40*/  LDL.LU.64 R26, [R1+0xd38] ;  /* 0x000d3800011a7983 */ /* 0x001ea80000300a00 */
[----:B------:R-:W3:Y:S04]  /*3cd50*/  LDL.LU R18, [R1+0xd30] ;  /* 0x000d300001127983 */ /* 0x000ee80000300800 */
[----:B--2---:R0:W-:Y:S04]  /*3cd60*/  STG.E.U16 [R26.64], R0 ;  /* 0x000000001a007986 */ /* 0x0041e8000c101504 */
[----:B0-----:R-:W4:Y:S04]  /*3cd70*/  LDL.LU.64 R26, [R1+0xd28] ;  /* 0x000d2800011a7983 */ /* 0x001f280000300a00 */
[----:B----4-:R0:W-:Y:S04]  /*3cd80*/  STG.E.U16 [R14.64], R26 ;  /* 0x0000001a0e007986 */ /* 0x0101e8000c101504 */
[----:B0-----:R-:W2:Y:S01]  /*3cd90*/  LDL.LU.64 R14, [R1+0xd20] ;  /* 0x000d2000010e7983 */ /* 0x001ea20000300a00 */
[----:B------:R-:W-:-:S03]  /*3cda0*/  PRMT R4, R26, 0x7632, R4 ;  /* 0x000076321a047816 */ /* 0x000fc60000000004 */
[----:B------:R0:W-:Y:S04]  /*3cdb0*/  STL [R1+0xca8], R27 ;  /* 0x000ca81b01007387 */ /* 0x0001e80000100800 */
[----:B-----5:R1:W-:Y:S04]  /*3cdc0*/  STG.E.U16 [R6.64], R4 ;  /* 0x0000000406007986 */ /* 0x0203e8000c101504 */
[----:B0-----:R-:W4:Y:S04]  /*3cdd0*/  LDL.LU.64 R26, [R1+0x1c8] ;  /* 0x0001c800011a7983 */ /* 0x001f280000300a00 */
[----:B-1----:R-:W5:Y:S04]  /*3cde0*/  LDL.LU R7, [R1+0xd18] ;  /* 0x000d180001077983 */ /* 0x002f680000300800 */
[----:B--2---:R0:W-:Y:S01]  /*3cdf0*/  STG.E.U16 [R22.64], R14 ;  /* 0x0000000e16007986 */ /* 0x0041e2000c101504 */
[----:B------:R-:W-:-:S03]  /*3ce00*/  PRMT R0, R14, 0x7632, R0 ;  /* 0x000076320e007816 */ /* 0x000fc60000000000 */
[----:B0-----:R-:W2:Y:S04]  /*3ce10*/  LDL.LU.64 R22, [R1+0xd10] ;  /* 0x000d100001167983 */ /* 0x001ea80000300a00 */
[----:B------:R0:W-:Y:S04]  /*3ce20*/  STL [R1+0xcac], R15 ;  /* 0x000cac0f01007387 */ /* 0x0001e80000100800 */
[----:B0-----:R-:W2:Y:S01]  /*3ce30*/  LDL.LU.64 R14, [R1+0x1d8] ;  /* 0x0001d800010e7983 */ /* 0x001ea20000300a00 */
[----:B------:R-:W-:-:S03]  /*3ce40*/  PRMT R4, R5, 0x7632, R4 ;  /* 0x0000763205047816 */ /* 0x000fc60000000004 */
[----:B--2---:R5:W-:Y:S04]  /*3ce50*/  STG.E.U16 [R14.64], R0 ;  /* 0x000000000e007986 */ /* 0x004be8000c101504 */
[----:B----4-:R-:W-:Y:S04]  /*3ce60*/  STG.E.U16 [R26.64], R5 ;  /* 0x000000051a007986 */ /* 0x010fe8000c101504 */
[----:B------:R3:W-:Y:S01]  /*3ce70*/  STG.E.U16 [R10.64], R4 ;  /* 0x000000040a007986 */ /* 0x0007e2000c101504 */
[----:B-----5:R-:W-:-:S03]  /*3ce80*/  PRMT R0, R7, 0x7632, R0 ;  /* 0x0000763207007816 */ /* 0x020fc60000000000 */
[----:B------:R0:W-:Y:S04]  /*3ce90*/  STG.E.U16 [R20.64], R7 ;  /* 0x0000000714007986 */ /* 0x0001e8000c101504 */
[----:B------:R1:W-:Y:S01]  /*3cea0*/  STG.E.U16 [R16.64], R0 ;  /* 0x0000000010007986 */ /* 0x0003e2000c101504 */
[----:B---3--:R-:W-:-:S03]  /*3ceb0*/  PRMT R4, R18, 0x7632, R4 ;  /* 0x0000763212047816 */ /* 0x008fc60000000004 */
[----:B------:R-:W-:Y:S04]  /*3cec0*/  STG.E.U16 [R12.64], R18 ;  /* 0x000000120c007986 */ /* 0x000fe8000c101504 */
[----:B0-----:R-:W2:Y:S01]  /*3ced0*/  LDL.LU R7, [R1+0xd08] ;  /* 0x000d080001077983 */ /* 0x001ea20000300800 */
[----:B-1----:R-:W-:-:S03]  /*3cee0*/  PRMT R0, R22, 0x7632, R0 ;  /* 0x0000763216007816 */ /* 0x002fc60000000000 */
[----:B------:R-:W-:Y:S04]  /*3cef0*/  STG.E.U16 [R24.64], R4 ;  /* 0x0000000418007986 */ /* 0x000fe8000c101504 */
[----:B------:R0:W-:Y:S04]  /*3cf00*/  STG.E.U16 [R8.64], R22 ;  /* 0x0000001608007986 */ /* 0x0001e8000c101504 */
[----:B------:R-:W-:Y:S04]  /*3cf10*/  STL [R1+0xcb0], R23 ;  /* 0x000cb01701007387 */ /* 0x000fe80000100800 */
[----:B------:R1:W-:Y:S04]  /*3cf20*/  STG.E.U16 [R2.64], R0 ;  /* 0x0000000002007986 */ /* 0x0003e8000c101504 */
[----:B0-----:R-:W3:Y:S04]  /*3cf30*/  LDL.LU R8, [R1+0x5c] ;  /* 0x00005c0001087983 */ /* 0x001ee80000300800 */
[----:B------:R-:W4:Y:S04]  /*3cf40*/  LDL.LU.64 R16, [R1+0x140] ;  /* 0x0001400001107983 */ /* 0x000f280000300a00 */
[----:B------:R-:W5:Y:S04]  /*3cf50*/  LDL.LU.64 R24, [R1+0x138] ;  /* 0x0001380001187983 */ /* 0x000f680000300a00 */
[----:B------:R0:W-:Y:S04]  /*3cf60*/  STG.E.U16 [R28.64], R19 ;  /* 0x000000131c007986 */ /* 0x0001e8000c101504 */
[----:B-1----:R-:W2:Y:S04]  /*3cf70*/  LDL.LU.64 R2, [R1+0x130] ;  /* 0x0001300001027983 */ /* 0x002ea80000300a00 */
[----:B0-----:R-:W2:Y:S04]  /*3cf80*/  LDL.LU.64 R28, [R1+0x128] ;  /* 0x00012800011c7983 */ /* 0x001ea80000300a00 */
[----:B------:R-:W2:Y:S04]  /*3cf90*/  LDL.LU R12, [R1+0x1c] ;  /* 0x00001c00010c7983 */ /* 0x000ea80000300800 */
[----:B------:R-:W2:Y:S04]  /*3cfa0*/  LDL.LU R18, [R1+0x4c] ;  /* 0x00004c0001127983 */ /* 0x000ea80000300800 */
[----:B--2---:R0:W-:Y:S04]  /*3cfb0*/  STL [R1+0xce0], R18 ;  /* 0x000ce01201007387 */ /* 0x0041e80000100800 */
[----:B0-----:R-:W2:Y:S04]  /*3cfc0*/  LDL.LU R18, [R1+0x8c] ;  /* 0x00008c0001127983 */ /* 0x001ea80000300800 */
[----:B------:R-:W2:Y:S04]  /*3cfd0*/  LDL.LU.64 R10, [R1+0xe8] ;  /* 0x0000e800010a7983 */ /* 0x000ea80000300a00 */
[----:B--2---:R0:W-:Y:S04]  /*3cfe0*/  STL.64 [R1+0xcc8], R10 ;  /* 0x000cc80a01007387 */ /* 0x0041e80000100a00 */
[----:B0-----:R-:W2:Y:S04]  /*3cff0*/  LDL.LU.64 R10, [R1+0xf0] ;  /* 0x0000f000010a7983 */ /* 0x001ea80000300a00 */
        /* <DEDUP_REMOVED lines=12> */
[----:B------:R-:W2:Y:S04]  /*3d0c0*/  LDL.LU R13, [R1+0xc] ;  /* 0x00000c00010d7983 */ /* 0x000ea80000300800 */
[----:B------:R-:W2:Y:S01]  /*3d0d0*/  LDL.LU.64 R22, [R1+0xd8] ;  /* 0x0000d80001167983 */ /* 0x000ea20000300a00 */
[----:B------:R-:W-:-:S02]  /*3d0e0*/  PRMT R4, R19, 0x7632, R4 ;  /* 0x0000763213047816 */ /* 0x000fc40000000004 */
[----:B---3--:R-:W-:-:S03]  /*3d0f0*/  PRMT R0, R8, 0x7632, R0 ;  /* 0x0000763208007816 */ /* 0x008fc60000000000 */
[----:B----4-:R0:W-:Y:S04]  /*3d100*/  STG.E.U16 [R16.64], R4 ;  /* 0x0000000410007986 */ /* 0x0101e8000c101504 */
[----:B-----5:R-:W-:Y:S04]  /*3d110*/  STG.E.U16 [R24.64], R8 ;  /* 0x0000000818007986 */ /* 0x020fe8000c101504 */
[----:B------:R-:W-:Y:S01]  /*3d120*/  STG.E.U16 [R2.64], R0 ;  /* 0x0000000002007986 */ /* 0x000fe2000c101504 */
[----:B0-----:R-:W-:-:S03]  /*3d130*/  PRMT R4, R12, 0x7632, R4 ;  /* 0x000076320c047816 */ /* 0x001fc60000000004 */
[----:B------:R-:W-:Y:S04]  /*3d140*/  STG.E.U16 [R28.64], R12 ;  /* 0x0000000c1c007986 */ /* 0x000fe8000c101504 */
[----:B--2---:R0:W-:Y:S04]  /*3d150*/  STL.64 [R1+0xcb8], R22 ;  /* 0x000cb81601007387 */ /* 0x0041e80000100a00 */
[----:B0-----:R-:W2:Y:S04]  /*3d160*/  LDL.LU.64 R22, [R1+0xe0] ;  /* 0x0000e00001167983 */ /* 0x001ea80000300a00 */
[----:B------:R-:W3:Y:S04]  /*3d170*/  LDL.LU.64 R14, [R1+0xd0] ;  /* 0x0000d000010e7983 */ /* 0x000ee80000300a00 */
[----:B------:R-:W4:Y:S04]  /*3d180*/  LDL.LU R5, [R1+0x7c] ;  /* 0x00007c0001057983 */ /* 0x000f280000300800 */
[----:B------:R-:W5:Y:S04]  /*3d190*/  LDL.LU R19, [R1+0x3c] ;  /* 0x00003c0001137983 */ /* 0x000f680000300800 */
[----:B------:R-:W4:Y:S04]  /*3d1a0*/  LDL.LU.64 R26, [R1+0xc8] ;  /* 0x0000c800011a7983 */ /* 0x000f280000300a00 */
[----:B------:R-:W2:Y:S04]  /*3d1b0*/  LDL.LU.64 R20, [R1+0xb0] ;  /* 0x0000b00001147983 */ /* 0x000ea80000300a00 */
[----:B------:R-:W2:Y:S04]  /*3d1c0*/  LDL.LU.64 R16, [R1+0xa8] ;  /* 0x0000a80001107983 */ /* 0x000ea80000300a00 */
[----:B------:R-:W2:Y:S04]  /*3d1d0*/  LDL.LU.64 R24, [R1+0x170] ;  /* 0x0001700001187983 */ /* 0x000ea80000300a00 */
[----:B------:R-:W2:Y:S04]  /*3d1e0*/  LDL.LU.64 R8, [R1+0x168] ;  /* 0x0001680001087983 */ /* 0x000ea80000300a00 */
[----:B------:R-:W2:Y:S04]  /*3d1f0*/  LDL.LU.64 R2, [R1+0x160] ;  /* 0x0001600001027983 */ /* 0x000ea80000300a00 */
[----:B------:R-:W2:Y:S04]  /*3d200*/  LDL.LU.64 R28, [R1+0x180] ;  /* 0x00018000011c7983 */ /* 0x000ea80000300a00 */
[----:B------:R-:W2:Y:S04]  /*3d210*/  LDL.LU R12, [R1+0x6c] ;  /* 0x00006c00010c7983 */ /* 0x000ea80000300800 */
[----:B------:R0:W-:Y:S04]  /*3d220*/  STG.E.U16 [R10.64], R4 ;  /* 0x000000040a007986 */ /* 0x0001e8000c101504 */
[----:B0-----:R-:W2:Y:S01]  /*3d230*/  LDL.LU.64 R10, [R1+0xd00] ;  /* 0x000d0000010a7983 */ /* 0x001ea20000300a00 */
[----:B------:R-:W-:-:S03]  /*3d240*/  PRMT R0, R7, 0x7632, R0 ;  /* 0x0000763207007816 */ /* 0x000fc60000000000 */
[----:B--2---:R0:W-:Y:S04]  /*3d250*/  STG.E.U16 [R10.64], R7 ;  /* 0x000000070a007986 */ /* 0x0041e8000c101504 */
[----:B0-----:R-:W2:Y:S04]  /*3d260*/  LDL.LU.64 R10, [R1+0xcf8] ;  /* 0x000cf800010a7983 */ /* 0x001ea80000300a00 */
[----:B------:R-:W3:Y:S04]  /*3d270*/  LDL.LU.64 R6, [R1+0xb8] ;  /* 0x0000b80001067983 */ /* 0x000ee80000300a00 */
        /* <DEDUP_REMOVED lines=10> */
[----:B0-----:R-:W2:Y:S01]  /*3d320*/  LDL.LU.64 R10, [R1+0xcd0] ;  /* 0x000cd000010a7983 */ /* 0x001ea20000300a00 */
[----:B------:R-:W-:-:S03]  /*3d330*/  PRMT R4, R13, 0x7632, R4 ;  /* 0x000076320d047816 */ /* 0x000fc60000000004 */
[----:B--2---:R0:W-:Y:S04]  /*3d340*/  STG.E.U16 [R10.64], R0 ;  /* 0x000000000a007986 */ /* 0x0041e8000c101504 */
[----:B0-----:R-:W2:Y:S04]  /*3d350*/  LDL.LU.64 R10, [R1+0xcc8] ;  /* 0x000cc800010a7983 */ /* 0x001ea80000300a00 */
[----:B--2---:R0:W-:Y:S04]  /*3d360*/  STG.E.U16 [R10.64], R13 ;  /* 0x0000000d0a007986 */ /* 0x0041e8000c101504 */
[----:B------:R1:W-:Y:S04]  /*3d370*/  STG.E.U16 [R22.64], R4 ;  /* 0x0000000416007986 */ /* 0x0003e8000c101504 */
[----:B0-----:R-:W2:Y:S04]  /*3d380*/  LDL.LU R11, [R1+0xcc0] ;  /* 0x000cc000010b7983 */ /* 0x001ea80000300800 */
[----:B-1----:R-:W3:Y:S01]  /*3d390*/  LDL.LU.64 R22, [R1+0xcb8] ;  /* 0x000cb80001167983 */ /* 0x002ee20000300a00 */
[----:B--2---:R-:W-:-:S03]  /*3d3a0*/  PRMT R0, R11, 0x7632, R0 ;  /* 0x000076320b007816 */ /* 0x004fc60000000000 */
[----:B---3--:R0:W-:Y:S04]  /*3d3b0*/  STG.E.U16 [R22.64], R11 ;  /* 0x0000000b16007986 */ /* 0x0081e8000c101504 */
[----:B------:R1:W-:Y:S04]  /*3d3c0*/  STG.E.U16 [R14.64], R0 ;  /* 0x000000000e007986 */ /* 0x0003e8000c101504 */
[----:B----4-:R2:W-:Y:S04]  /*3d3d0*/  STG.E.U16 [R26.64], R5 ;  /* 0x000000051a007986 */ /* 0x0105e8000c101504 */
[----:B0-----:R-:W3:Y:S04]  /*3d3e0*/  LDL.LU R23, [R1+0xcb0] ;  /* 0x000cb00001177983 */ /* 0x001ee80000300800 */
[----:B------:R-:W4:Y:S04]  /*3d3f0*/  LDL.LU.64 R10, [R1+0xc0] ;  /* 0x0000c000010a7983 */ /* 0x000f280000300a00 */
[----:B-1----:R-:W3:Y:S04]  /*3d400*/  LDL.LU R15, [R1+0xcac] ;  /* 0x000cac00010f7983 */ /* 0x002ee80000300800 */
[----:B--2---:R-:W2:Y:S01]  /*3d410*/  LDL.LU R27, [R1+0xca8] ;  /* 0x000ca800011b7983 */ /* 0x004ea20000300800 */
[----:B------:R-:W-:-:S02]  /*3d420*/  PRMT R4, R5, 0x7632, R4 ;  /* 0x0000763205047816 */ /* 0x000fc40000000004 */
[----:B-----5:R-:W-:-:S03]  /*3d430*/  PRMT R0, R19, 0x7632, R0 ;  /* 0x0000763213007816 */ /* 0x020fc60000000000 */
[----:B----4-:R2:W-:Y:S04]  /*3d440*/  STG.E.U16 [R10.64], R4 ;  /* 0x000000040a007986 */ /* 0x0105e8000c101504 */
[----:B------:R-:W-:Y:S04]  /*3d450*/  STG.E.U16 [R6.64], R19 ;  /* 0x0000001306007986 */ /* 0x000fe8000c101504 */
[----:B------:R3:W-:Y:S01]  /*3d460*/  STG.E.U16 [R20.64], R0 ;  /* 0x0000000014007986 */ /* 0x0007e2000c101504 */
[----:B--2---:R-:W-:-:S03]  /*3d470*/  PRMT R4, R27, 0x7632, R4 ;  /* 0x000076321b047816 */ /* 0x004fc60000000004 */
[----:B------:R0:W-:Y:S04]  /*3d480*/  STG.E.U16 [R16.64], R27 ;  /* 0x0000001b10007986 */ /* 0x0001e8000c101504 */
[----:B------:R-:W-:Y:S01]  /*3d490*/  STG.E.U16 [R24.64], R4 ;  /* 0x0000000418007986 */ /* 0x000fe2000c101504 */
[----:B---3--:R-:W-:-:S03]  /*3d4a0*/  PRMT R0, R15, 0x7632, R0 ;  /* 0x000076320f007816 */ /* 0x008fc60000000000 */
[----:B------:R-:W2:Y:S04]  /*3d4b0*/  LDL.LU R19, [R1+0x2c] ;  /* 0x00002c0001137983 */ /* 0x000ea80000300800 */
[----:B------:R-:W-:Y:S04]  /*3d4c0*/  STG.E.U16 [R8.64], R15 ;  /* 0x0000000f08007986 */ /* 0x000fe8000c101504 */
[----:B0-----:R-:W3:Y:S04]  /*3d4d0*/  LDL.LU.64 R16, [R1+0x1a0] ;  /* 0x0001a00001107983 */ /* 0x001ee80000300a00 */
[----:B------:R0:W-:Y:S04]  /*3d4e0*/  STG.E.U16 [R2.64], R0 ;  /* 0x0000000002007986 */ /* 0x0001e8000c101504 */
[----:B0-----:R-:W4:Y:S04]  /*3d4f0*/  LDL.LU.64 R2, [R1+0x158] ;  /* 0x0001580001027983 */ /* 0x001f280000300a00 */
[----:B----4-:R0:W-:Y:S04]  /*3d500*/  STL.64 [R1+0xc90], R2 ;  /* 0x000c900201007387 */ /* 0x0101e80000100a00 */
[----:B0-----:R-:W4:Y:S04]  /*3d510*/  LDL.LU.64 R2, [R1+0x190] ;  /* 0x0001900001027983 */ /* 0x001f280000300a00 */
[----:B------:R-:W-:Y:S04]  /*3d520*/  STG.E.U16 [R28.64], R12 ;  /* 0x0000000c1c007986 */ /* 0x000fe8000c101504 */
[----:B----4-:R0:W-:Y:S04]  /*3d530*/  STL.64 [R1+0xca0], R2 ;  /* 0x000ca00201007387 */ /* 0x0101e80000100a00 */
[----:B0-----:R-:W2:Y:S04]  /*3d540*/  LDL.LU.64 R2, [R1+0x198] ;  /* 0x0001980001027983 */ /* 0x001ea80000300a00 */
[----:B------:R-:W4:Y:S04]  /*3d550*/  LDL.LU.64 R28, [R1+0xa0] ;  /* 0x0000a000011c7983 */ /* 0x000f280000300a00 */
[----:B------:R-:W5:Y:S04]  /*3d560*/  LDL.LU R5, [R1+0x478] ;  /* 0x0004780001057983 */ /* 0x000f680000300800 */
[----:B-----5:R0:W-:Y:S04]  /*3d570*/  STL [R1+0xc78], R5 ;  /* 0x000c780501007387 */ /* 0x0201e80000100800 */
[----:B0-----:R-:W5:Y:S04]  /*3d580*/  LDL.LU R5, [R1+0x734] ;  /* 0x0007340001057983 */ /* 0x001f680000300800 */
[----:B------:R-:W4:Y:S01]  /*3d590*/  LDL.LU R24, [R1+0x728] ;  /* 0x0007280001187983 */ /* 0x000f220000300800 */
[----:B------:R-:W-:-:S05]  /*3d5a0*/  PRMT R0, R12, 0x7632, R0 ;  /* 0x000076320c007816 */ /* 0x000fca0000000000 */
[----:B---3--:R-:W-:Y:S04]  /*3d5b0*/  STG.E.U16 [R16.64], R0 ;  /* 0x0000000010007986 */ /* 0x008fe8000c101504 */
[----:B--2---:R-:W-:Y:S04]  /*3d5c0*/  STG.E.U16 [R2.64], R19 ;  /* 0x0000001302007986 */ /* 0x004fe8000c101504 */
[----:B----4-:R0:W-:Y:S04]  /*3d5d0*/  STL [R1+0xc74], R24 ;  /* 0x000c741801007387 */ /* 0x0101e80000100800 */
[----:B0-----:R-:W2:Y:S04]  /*3d5e0*/  LDL.LU R24, [R1+0x730] ;  /* 0x0007300001187983 */ /* 0x001ea80000300800 */
[----:B------:R-:W3:Y:S04]  /*3d5f0*/  LDL.LU R6, [R1+0x47c] ;  /* 0x00047c0001067983 */ /* 0x000ee80000300800 */
[----:B------:R-:W4:Y:S04]  /*3d600*/  LDL.LU R7, [R1+0x480] ;  /* 0x0004800001077983 */ /* 0x000f280000300800 */
        /* <DEDUP_REMOVED lines=17> */
[----:B------:R-:W2:Y:S01]  /*3d720*/  LDL.LU.64 R2, [R1+0xca0] ;  /* 0x000ca00001027983 */ /* 0x000ea20000300a00 */
[----:B------:R-:W-:-:S03]  /*3d730*/  PRMT R4, R19, 0x7632, R4 ;  /* 0x0000763213047816 */ /* 0x000fc60000000004 */
[----:B------:R-:W3:Y:S04]  /*3d740*/  LDL.LU R19, [R1+0xc98] ;  /* 0x000c980001137983 */ /* 0x000ee80000300800 */
[----:B--2---:R0:W-:Y:S04]  /*3d750*/  STG.E.U16 [R2.64], R4 ;  /* 0x0000000402007986 */ /* 0x0041e8000c101504 */
[----:B0-----:R-:W2:Y:S01]  /*3d760*/  LDL.LU.64 R2, [R1+0xc90] ;  /* 0x000c900001027983 */ /* 0x001ea20000300a00 */
[----:B---3--:R-:W-:-:S03]  /*3d770*/  PRMT R0, R19, 0x7632, R0 ;  /* 0x0000763213007816 */ /* 0x008fc60000000000 */
[----:B--2---:R0:W-:Y:S04]  /*3d780*/  STG.E.U16 [R2.64], R19 ;  /* 0x0000001302007986 */ /* 0x0041e8000c101504 */
[----:B------:R1:W-:Y:S04]  /*3d790*/  STG.E.U16 [R28.64], R0 ;  /* 0x000000001c007986 */ /* 0x0003e8000c101504 */
[----:B0-----:R-:W2:Y:S04]  /*3d7a0*/  LDL.LU.64 R2, [R1+0xc88] ;  /* 0x000c880001027983 */ /* 0x001ea80000300a00 */
[----:B------:R-:W3:Y:S04]  /*3d7b0*/  LDL.LU R19, [R1+0x704] ;  /* 0x0007040001137983 */ /* 0x000ee80000300800 */
[----:B-1----:R-:W2:Y:S01]  /*3d7c0*/  LDL.LU.64 R28, [R1+0xc80] ;  /* 0x000c8000011c7983 */ /* 0x002ea20000300a00 */
[----:B------:R-:W-:-:S03]  /*3d7d0*/  PRMT R4, R23, 0x7632, R4 ;  /* 0x0000763217047816 */ /* 0x000fc60000000004 */
[----:B------:R-:W3:Y:S04]  /*3d7e0*/  LDL.LU R0, [R1+0x710] ;  /* 0x0007100001007983 */ /* 0x000ee80000300800 */
[----:B--2---:R0:W-:Y:S04]  /*3d7f0*/  STG.E.U16 [R28.64], R23 ;  /* 0x000000171c007986 */ /* 0x0041e8000c101504 */
[----:B------:R1:W-:Y:S04]  /*3d800*/  STG.E.U16 [R2.64], R4 ;  /* 0x0000000402007986 */ /* 0x0003e8000c101504 */
[----:B0-----:R-:W2:Y:S04]  /*3d810*/  LDL.LU R23, [R1+0x71c] ;  /* 0x00071c0001177983 */ /* 0x001ea80000300800 */
[----:B------:R-:W2:Y:S04]  /*3d820*/  LDL.LU R28, [R1+0x718] ;  /* 0x00071800011c7983 */ /* 0x000ea80000300800 */
[----:B------:R-:W2:Y:S04]  /*3d830*/  LDL.LU R29, [R1+0x714] ;  /* 0x00071400011d7983 */ /* 0x000ea80000300800 */
[----:B-1----:R-:W5:Y:S04]  /*3d840*/  LDL.LU R4, [R1+0x474] ;  /* 0x0004740001047983 */ /* 0x002f680000300800 */
[----:B------:R-:W4:Y:S04]  /*3d850*/  LDL.LU R2, [R1+0x724] ;  /* 0x0007240001027983 */ /* 0x000f280000300800 */
[----:B------:R-:W2:Y:S01]  /*3d860*/  LDL.LU R3, [R1+0x720] ;  /* 0x0007200001037983 */ /* 0x000ea20000300800 */
[----:B------:R-:W-:-:S02]  /*3d870*/  FSEL R14, R14, -INF , P5 ;  /* 0xff8000000e0e7808 */ /* 0x000fc40002800000 */
[----:B------:R-:W-:Y:S02]  /*3d880*/  FSEL R15, R15, -INF , P4 ;  /* 0xff8000000f0f7808 */ /* 0x000fe40002000000 */
[----:B------:R-:W-:Y:S02]  /*3d890*/  FSEL R18, R18, -INF , P1 ;  /* 0xff80000012127808 */ /* 0x000fe40000800000 */
[----:B------:R-:W-:Y:S02]  /*3d8a0*/  FSEL R16, R16, -INF , P3 ;  /* 0xff80000010107808 */ /* 0x000fe40001800000 */
[----:B------:R-:W-:Y:S01]  /*3d8b0*/  FSEL R17, R17, -INF , P2 ;  /* 0xff80000011117808 */ /* 0x000fe20001000000 */
[----:B---3--:R-:W-:Y:S01]  /*3d8c0*/  FFMA R12, R12, 0.69314718246459960938, R0 ;  /* 0x3f3172180c0c7823 */ /* 0x008fe20000000000 */
[----:B------:R-:W-:Y:S01]  /*3d8d0*/  BAR.SYNC.DEFER_BLOCKING 0x0 ;  /* 0x0000000000007b1d */ /* 0x000fe20000010000 */
[----:B-----5:R-:W-:-:S05]  /*3d8e0*/  FFMA R4, R4, 0.69314718246459960938, R5 ;  /* 0x3f31721804047823 */ /* 0x020fca0000000005 */
[----:B------:R-:W3:Y:S02]  /*3d8f0*/  LDL.LU R5, [R1+0xc78] ;  /* 0x000c780001057983 */ /* 0x000ee40000300800 */
[----:B---3--:R-:W-:Y:S02]  /*3d900*/  FFMA R5, R5, 0.69314718246459960938, R24 ;  /* 0x3f31721805057823 */ /* 0x008fe40000000018 */
[----:B------:R-:W3:Y:S01]  /*3d910*/  LDL.LU R24, [R1+0xc74] ;  /* 0x000c740001187983 */ /* 0x000ee20000300800 */
[----:B------:R-:W-:-:S03]  /*3d920*/  FFMA R14, R14, 0.69314718246459960938, R26 ;  /* 0x3f3172180e0e7823 */ /* 0x000fc6000000001a */
[----:B------:R-:W0:Y:S01]  /*3d930*/  S2R R26, SR_TID.X ;  /* 0x00000000001a7919 */ /* 0x000e220000002100 */
[----:B------:R-:W-:Y:S01]  /*3d940*/  FFMA R15, R15, 0.69314718246459960938, R19 ;  /* 0x3f3172180f0f7823 */ /* 0x000fe20000000013 */
[----:B------:R-:W-:Y:S01]  /*3d950*/  FSEL R19, R27, -INF , P0 ;  /* 0xff8000001b137808 */ /* 0x000fe20000000000 */
[----:B------:R-:W-:Y:S02]  /*3d960*/  FFMA R18, R18, 0.69314718246459960938, R25 ;  /* 0x3f31721812127823 */ /* 0x000fe40000000019 */
[----:B------:R-:W1:Y:S01]  /*3d970*/  S2R R25, SR_TID.X ;  /* 0x0000000000197919 */ /* 0x000e620000002100 */
[----:B---3--:R-:W-:-:S03]  /*3d980*/  FFMA R6, R6, 0.69314718246459960938, R24 ;  /* 0x3f31721806067823 */ /* 0x008fc60000000018 */
[----:B------:R-:W3:Y:S01]  /*3d990*/  LDL.LU R24, [R1+0xc70] ;  /* 0x000c700001187983 */ /* 0x000ee20000300800 */
[----:B------:R-:W-:-:S03]  /*3d9a0*/  FFMA R19, R19, 0.69314718246459960938, R20 ;  /* 0x3f31721813137823 */ /* 0x000fc60000000014 */
[----:B------:R-:W5:Y:S01]  /*3d9b0*/  S2R R20, SR_TID.X ;  /* 0x0000000000147919 */ /* 0x000f620000002100 */
[----:B0-----:R-:W-:Y:S01]  /*3d9c0*/  SHF.L.U32 R26, R26, 0x2, RZ ;  /* 0x000000021a1a7819 */ /* 0x001fe200000006ff */
[----:B----4-:R-:W-:Y:S02]  /*3d9d0*/  FFMA R7, R7, 0.69314718246459960938, R2 ;  /* 0x3f31721807077823 */ /* 0x010fe40000000002 */
[----:B--2---:R-:W-:Y:S01]  /*3d9e0*/  FFMA R8, R8, 0.69314718246459960938, R3 ;  /* 0x3f31721808087823 */ /* 0x004fe20000000003 */
[----:B------:R-:W-:Y:S01]  /*3d9f0*/  LOP3.LUT R0, R26, 0x70, RZ, 0xc0, !PT ;  /* 0x000000701a007812 */ /* 0x000fe200078ec0ff */
[----:B------:R-:W-:Y:S02]  /*3da00*/  FFMA R9, R9, 0.69314718246459960938, R23 ;  /* 0x3f31721809097823 */ /* 0x000fe40000000017 */
[----:B------:R-:W-:Y:S02]  /*3da10*/  FFMA R10, R10, 0.69314718246459960938, R28 ;  /* 0x3f3172180a0a7823 */ /* 0x000fe4000000001c */
[----:B------:R-:W-:-:S02]  /*3da20*/  FFMA R11, R11, 0.69314718246459960938, R29 ;  /* 0x3f3172180b0b7823 */ /* 0x000fc4000000001d */
[----:B------:R-:W-:Y:S02]  /*3da30*/  FFMA R16, R16, 0.69314718246459960938, R22 ;  /* 0x3f31721810107823 */ /* 0x000fe40000000016 */
[----:B------:R-:W-:Y:S01]  /*3da40*/  FFMA R17, R17, 0.69314718246459960938, R21 ;  /* 0x3f31721811117823 */ /* 0x000fe20000000015 */
[----:B------:R-:W-:Y:S04]  /*3da50*/  STS.128 [R0], R4 ;  /* 0x0000000400007388 */ /* 0x000fe80000000c00 */
[----:B------:R-:W-:Y:S04]  /*3da60*/  STS.128 [R0+0x80], R8 ;  /* 0x0000800800007388 */ /* 0x000fe80000000c00 */
[----:B------:R-:W-:Y:S01]  /*3da70*/  STS.128 [R0+0x180], R16 ;  /* 0x0001801000007388 */ /* 0x000fe20000000c00 */
[----:B-1----:R-:W-:Y:S01]  /*3da80*/  IMAD.SHL.U32 R21, R25, 0x10, RZ ;  /* 0x0000001019157824 */ /* 0x002fe200078e00ff */
[----:B-----5:R-:W-:-:S04]  /*3da90*/  LOP3.LUT R26, R20, 0x60, RZ, 0xc0, !PT ;  /* 0x00000060141a7812 */ /* 0x020fc800078ec0ff */
[----:B------:R-:W-:Y:S02]  /*3daa0*/  LOP3.LUT R21, R21, 0x70, RZ, 0xc0, !PT ;  /* 0x0000007015157812 */ /* 0x000fe400078ec0ff */
[----:B------:R-:W-:Y:S02]  /*3dab0*/  LOP3.LUT R20, R25, 0x18, RZ, 0xc0, !PT ;  /* 0x0000001819147812 */ /* 0x000fe400078ec0ff */
[----:B------:R-:W-:-:S04]  /*3dac0*/  LEA R21, R26, R21, 0x2 ;  /* 0x000000151a157211 */ /* 0x000fc800078e10ff */
[----:B------:R-:W-:Y:S02]  /*3dad0*/  LEA.HI R21, R20, R21, RZ, 0x1f ;  /* 0x0000001514157211 */ /* 0x000fe400078ff8ff */
[----:B------:R-:W-:Y:S01]  /*3dae0*/  LOP3.LUT R26, R25, 0x7f, RZ, 0xc0, !PT ;  /* 0x0000007f191a7812 */ /* 0x000fe200078ec0ff */
[----:B------:R-:W0:Y:S04]  /*3daf0*/  S2R R20, SR_CTAID.Y ;  /* 0x0000000000147919 */ /* 0x000e280000002600 */
[----:B------:R-:W1:Y:S01]  /*3db00*/  S2R R25, SR_CTAID.X ;  /* 0x0000000000197919 */ /* 0x000e620000002500 */
[----:B0-----:R-:W-:Y:S01]  /*3db10*/  IMAD R2, R20, c[0x0][0x1cc], RZ ;  /* 0x0000730014027a24 */ /* 0x001fe200078e02ff */
[----:B-1----:R-:W-:-:S04]  /*3db20*/  LEA R25, R25, R26, 0x7 ;  /* 0x0000001a19197211 */ /* 0x002fc800078e38ff */
[C---:B------:R-:W-:Y:S02]  /*3db30*/  SHF.L.U32 R3, R2.reuse, 0x2, RZ ;  /* 0x0000000202037819 */ /* 0x040fe400000006ff */
[----:B------:R-:W-:Y:S01]  /*3db40*/  SHF.L.U32 R22, R25, 0x2, RZ ;  /* 0x0000000219167819 */ /* 0x000fe200000006ff */
[----:B------:R-:W-:-:S03]  /*3db50*/  IMAD.HI R20, R2, 0x4, RZ ;  /* 0x0000000402147827 */ /* 0x000fc600078e02ff */
[----:B------:R-:W-:Y:S01]  /*3db60*/  IADD3 R2, P0, P1, R22, c[0x0][0x180], R3 ;  /* 0x0000600016027a10 */ /* 0x000fe2000791e003 */
[----:B---3--:R-:W-:-:S05]  /*3db70*/  FFMA R13, R24, 0.69314718246459960938, R13 ;  /* 0x3f317218180d7823 */ /* 0x008fca000000000d */
[----:B------:R-:W-:Y:S04]  /*3db80*/  STS.128 [R0+0x100], R12 ;  /* 0x0001000c00007388 */ /* 0x000fe80000000c00 */
[----:B------:R-:W-:Y:S06]  /*3db90*/  BAR.SYNC.DEFER_BLOCKING 0x0 ;  /* 0x0000000000007b1d */ /* 0x000fec0000010000 */
[----:B------:R0:W1:Y:S02]  /*3dba0*/  LDS R23, [R21] ;  /* 0x0000000015177984 */ /* 0x0000640000000800 */
[----:B0-----:R-:W-:-:S05]  /*3dbb0*/  IMAD.HI R21, R25, 0x4, RZ ;  /* 0x0000000419157827 */ /* 0x001fca00078e02ff */
[----:B------:R-:W-:-:S05]  /*3dbc0*/  IADD3.X R3, R21, c[0x0][0x184], R20, P0, P1 ;  /* 0x0000610015037a10 */ /* 0x000fca00007e2414 */
[----:B-1----:R-:W-:Y:S01]  /*3dbd0*/  STG.E [R2.64], R23 ;  /* 0x0000001702007986 */ /* 0x002fe2000c101904 */
[----:B------:R-:W-:Y:S05]  /*3dbe0*/  EXIT ;  /* 0x000000000000794d */ /* 0x000fea0003800000 */
.L_x_2:
[----:B------:R-:W-:-:S00]  /*3dbf0*/  BRA `(.L_x_2) ;  /* 0xfffffff000007947 */ /* 0x000fc0000383ffff */
[----:B------:R-:W-:-:S00]  /*3dc00*/  NOP ;  /* 0x0000000000007918 */ /* 0x000fc00000000000 */
[----:B------:R-:W-:-:S00]  /*3dc10*/  NOP ;  /* 0x0000000000007918 */ /* 0x000fc00000000000 */
[----:B------:R-:W-:-:S00]  /*3dc20*/  NOP ;  /* 0x0000000000007918 */ /* 0x000fc00000000000 */
[----:B------:R-:W-:-:S00]  /*3dc30*/  NOP ;  /* 0x0000000000007918 */ /* 0x000fc00000000000 */
[----:B------:R-:W-:-:S00]  /*3dc40*/  NOP ;  /* 0x0000000000007918 */ /* 0x000fc00000000000 */
[----:B------:R-:W-:-:S00]  /*3dc50*/  NOP ;  /* 0x0000000000007918 */ /* 0x000fc00000000000 */
[----:B------:R-:W-:-:S00]  /*3dc60*/  NOP ;  /* 0x0000000000007918 */ /* 0x000fc00000000000 */
[----:B------:R-:W-:-:S00]  /*3dc70*/  NOP ;  /* 0x0000000000007918 */ /* 0x000fc00000000000 */
.L_x_3:


//--------------------- .nv.global.init           --------------------------
	.section	.nv.global.init,"aw",@progbits
.nv.global.init:
	.type		_$_str,@object
	.size		_$_str,(.L_0 - _$_str)
_$_str:
        /*0000*/ 	.byte	0x5f, 0x5f, 0x43, 0x55, 0x44, 0x41, 0x5f, 0x46, 0x54, 0x5a, 0x00
.L_0:


//--------------------- .nv.shared.attn_fwd       --------------------------
	.section	.nv.shared.attn_fwd,"aw",@nobits
	.sectionflags	@""
	.align	16
